def matmul_kernel(
    a_ptr,
    b_ptr,
    c_ptr,
    M,
    N,
    K,
    stride_am,
    stride_ak,
    stride_bk,
    stride_bn,
    stride_cm,
    stride_cn,
    BLOCK_M: tl.constexpr,
    BLOCK_N: tl.constexpr,
    BLOCK_K: tl.constexpr,
    GROUP_M: tl.constexpr,
):
    pid = tl.program_id(axis=0)
    num_pid_m = tl.cdiv(M, BLOCK_M)
    num_pid_n = tl.cdiv(N, BLOCK_N)
    num_pid_in_group = GROUP_M * num_pid_n
    group_id = pid // num_pid_in_group
    first_pid_m = group_id * GROUP_M
    group_size_m = min(num_pid_m - first_pid_m, GROUP_M)
    pid_m = first_pid_m + ((pid % num_pid_in_group) % group_size_m)
    pid_n = (pid % num_pid_in_group) // group_size_m

    offs_am = (pid_m * BLOCK_M + tl.arange(0, BLOCK_M)) % M
    offs_bn = (pid_n * BLOCK_N + tl.arange(0, BLOCK_N)) % N
    offs_k = tl.arange(0, BLOCK_K)
    a_ptrs = a_ptr + offs_am[:, None] * stride_am + offs_k[None, :] * stride_ak
    b_ptrs = b_ptr + offs_k[:, None] * stride_bk + offs_bn[None, :] * stride_bn

    acc = tl.zeros((BLOCK_M, BLOCK_N), dtype=tl.float32)
    for kk in range(0, tl.cdiv(K, BLOCK_K)):
        a = tl.load(a_ptrs, mask=offs_k[None, :] < K - kk * BLOCK_K, other=0.0)
        b = tl.load(b_ptrs, mask=offs_k[:, None] < K - kk * BLOCK_K, other=0.0)
        acc = tl.dot(a, b, acc)
        a_ptrs += BLOCK_K * stride_ak
        b_ptrs += BLOCK_K * stride_bk

    c = acc.to(c_ptr.dtype.element_ty)
    offs_cm = pid_m * BLOCK_M + tl.arange(0, BLOCK_M)
    offs_cn = pid_n * BLOCK_N + tl.arange(0, BLOCK_N)
    c_ptrs = c_ptr + offs_cm[:, None] * stride_cm + offs_cn[None, :] * stride_cn
    mask = (offs_cm[:, None] < M) & (offs_cn[None, :] < N)
    tl.store(c_ptrs, c, mask=mask)

# config = {"BLOCK_K": 128, "BLOCK_M": 256, "BLOCK_N": 128, "GROUP_M": 8, "arch": "sm_100", "dtype": "fp16", "num_ctas": 1, "num_stages": 3, "num_warps": 2}
# arch = sm_100


// ===== COMPILED SASS (sm_100a) =====

	.target	sm_100a

	.elftype	@"ET_EXEC"


//--------------------- .note.nv.tkinfo           --------------------------
	.section	.note.nv.tkinfo,"",@"SHT_NOTE"
	.sectionflags	@"SHF_NOTE_NV_TKINFO"
	.tkinfo
        /*0018*/ 	.word	0x00000081
        /*0030*/ 	.string	""
        /*0030*/ 	.string	"ptxas-blackwell"
        /*0030*/ 	.string	"Cuda compilation tools, release 12.9, V12.9.86"
        /*0030*/ 	.string	"Build cuda_12.9.r12.9/compiler.36037853_0"
        /*0030*/ 	.string	"-v  -suppress-debug-info  -lineinfo  -arch sm_100a "



//--------------------- .note.nv.cuver            --------------------------
	.section	.note.nv.cuver,"",@"SHT_NOTE"
	.sectionflags	@"SHF_NOTE_NV_CUVER"
        /*0018*/ 	.short	0x0001
        /*001a*/ 	.short	0x0064
        /*001c*/ 	.short	0x0001
        /*001e*/ 	.short	0x0000
        /*0020*/ 	.short	0x0001
        /*0022*/ 	.short	0x0000


//--------------------- .nv.info                  --------------------------
	.section	.nv.info,"",@"SHT_CUDA_INFO"
	.align	4


	//----- nvinfo : EIATTR_REGCOUNT
	.align		4
        /*0000*/ 	.byte	0x04, 0x2f
        /*0002*/ 	.short	(.L_1 - .L_0)
	.align		4
.L_0:
        /*0004*/ 	.word	index@(matmul_kernel)
        /*0008*/ 	.word	0x00000020


	//----- nvinfo : EIATTR_FRAME_SIZE
	.align		4
.L_1:
        /*000c*/ 	.byte	0x04, 0x11
        /*000e*/ 	.short	(.L_3 - .L_2)
	.align		4
.L_2:
        /*0010*/ 	.word	index@(matmul_kernel)
        /*0014*/ 	.word	0x00006a80


	//----- nvinfo : EIATTR_MIN_STACK_SIZE
	.align		4
.L_3:
        /*0018*/ 	.byte	0x04, 0x12
        /*001a*/ 	.short	(.L_5 - .L_4)
	.align		4
.L_4:
        /*001c*/ 	.word	index@(matmul_kernel)
        /*0020*/ 	.word	0x00006a80
.L_5:


//--------------------- .nv.info.matmul_kernel    --------------------------
	.section	.nv.info.matmul_kernel,"",@"SHT_CUDA_INFO"
	.sectionflags	@""
	.align	4


	//----- nvinfo : EIATTR_CUDA_API_VERSION
	.align		4
        /*0000*/ 	.byte	0x04, 0x37
        /*0002*/ 	.short	(.L_7 - .L_6)
.L_6:
        /*0004*/ 	.word	0x00000081


	//----- nvinfo : EIATTR_KPARAM_INFO
	.align		4
.L_7:
        /*0008*/ 	.byte	0x04, 0x17
        /*000a*/ 	.short	(.L_9 - .L_8)
.L_8:
        /*000c*/ 	.word	0x00000000
        /*0010*/ 	.short	0x000d
        /*0012*/ 	.short	0x0048
        /*0014*/ 	.byte	0x00, 0xf4, 0x21, 0x00


	//----- nvinfo : EIATTR_KPARAM_INFO
	.align		4
.L_9:
        /*0018*/ 	.byte	0x04, 0x17
        /*001a*/ 	.short	(.L_11 - .L_10)
.L_10:
        /*001c*/ 	.word	0x00000000
        /*0020*/ 	.short	0x000c
        /*0022*/ 	.short	0x0040
        /*0024*/ 	.byte	0x00, 0xf4, 0x21, 0x00


	//----- nvinfo : EIATTR_KPARAM_INFO
	.align		4
.L_11:
        /*0028*/ 	.byte	0x04, 0x17
        /*002a*/ 	.short	(.L_13 - .L_12)
.L_12:
        /*002c*/ 	.word	0x00000000
        /*0030*/ 	.short	0x000b
        /*0032*/ 	.short	0x0038
        /*0034*/ 	.byte	0x00, 0xf0, 0x11, 0x00


	//----- nvinfo : EIATTR_KPARAM_INFO
	.align		4
.L_13:
        /*0038*/ 	.byte	0x04, 0x17
        /*003a*/ 	.short	(.L_15 - .L_14)
.L_14:
        /*003c*/ 	.word	0x00000000
        /*0040*/ 	.short	0x000a
        /*0042*/ 	.short	0x0034
        /*0044*/ 	.byte	0x00, 0xf0, 0x11, 0x00


	//----- nvinfo : EIATTR_KPARAM_INFO
	.align		4
.L_15:
        /*0048*/ 	.byte	0x04, 0x17
        /*004a*/ 	.short	(.L_17 - .L_16)
.L_16:
        /*004c*/ 	.word	0x00000000
        /*0050*/ 	.short	0x0009
        /*0052*/ 	.short	0x0030
        /*0054*/ 	.byte	0x00, 0xf0, 0x11, 0x00


	//----- nvinfo : EIATTR_KPARAM_INFO
	.align		4
.L_17:
        /*0058*/ 	.byte	0x04, 0x17
        /*005a*/ 	.short	(.L_19 - .L_18)
.L_18:
        /*005c*/ 	.word	0x00000000
        /*0060*/ 	.short	0x0008
        /*0062*/ 	.short	0x002c
        /*0064*/ 	.byte	0x00, 0xf0, 0x11, 0x00


	//----- nvinfo : EIATTR_KPARAM_INFO
	.align		4
.L_19:
        /*0068*/ 	.byte	0x04, 0x17
        /*006a*/ 	.short	(.L_21 - .L_20)
.L_20:
        /*006c*/ 	.word	0x00000000
        /*0070*/ 	.short	0x0007
        /*0072*/ 	.short	0x0028
        /*0074*/ 	.byte	0x00, 0xf0, 0x11, 0x00


	//----- nvinfo : EIATTR_KPARAM_INFO
	.align		4
.L_21:
        /*0078*/ 	.byte	0x04, 0x17
        /*007a*/ 	.short	(.L_23 - .L_22)
.L_22:
        /*007c*/ 	.word	0x00000000
        /*0080*/ 	.short	0x0006
        /*0082*/ 	.short	0x0024
        /*0084*/ 	.byte	0x00, 0xf0, 0x11, 0x00


	//----- nvinfo : EIATTR_KPARAM_INFO
	.align		4
.L_23:
        /*0088*/ 	.byte	0x04, 0x17
        /*008a*/ 	.short	(.L_25 - .L_24)
.L_24:
        /*008c*/ 	.word	0x00000000
        /*0090*/ 	.short	0x0005
        /*0092*/ 	.short	0x0020
        /*0094*/ 	.byte	0x00, 0xf0, 0x11, 0x00


	//----- nvinfo : EIATTR_KPARAM_INFO
	.align		4
.L_25:
        /*0098*/ 	.byte	0x04, 0x17
        /*009a*/ 	.short	(.L_27 - .L_26)
.L_26:
        /*009c*/ 	.word	0x00000000
        /*00a0*/ 	.short	0x0004
        /*00a2*/ 	.short	0x001c
        /*00a4*/ 	.byte	0x00, 0xf0, 0x11, 0x00


	//----- nvinfo : EIATTR_KPARAM_INFO
	.align		4
.L_27:
        /*00a8*/ 	.byte	0x04, 0x17
        /*00aa*/ 	.short	(.L_29 - .L_28)
.L_28:
        /*00ac*/ 	.word	0x00000000
        /*00b0*/ 	.short	0x0003
        /*00b2*/ 	.short	0x0018
        /*00b4*/ 	.byte	0x00, 0xf0, 0x11, 0x00


	//----- nvinfo : EIATTR_KPARAM_INFO
	.align		4
.L_29:
        /*00b8*/ 	.byte	0x04, 0x17
        /*00ba*/ 	.short	(.L_31 - .L_30)
.L_30:
        /*00bc*/ 	.word	0x00000000
        /*00c0*/ 	.short	0x0002
        /*00c2*/ 	.short	0x0010
        /*00c4*/ 	.byte	0x00, 0xf4, 0x21, 0x00


	//----- nvinfo : EIATTR_KPARAM_INFO
	.align		4
.L_31:
        /*00c8*/ 	.byte	0x04, 0x17
        /*00ca*/ 	.short	(.L_33 - .L_32)
.L_32:
        /*00cc*/ 	.word	0x00000000
        /*00d0*/ 	.short	0x0001
        /*00d2*/ 	.short	0x0008
        /*00d4*/ 	.byte	0x00, 0xf4, 0x21, 0x00


	//----- nvinfo : EIATTR_KPARAM_INFO
	.align		4
.L_33:
        /*00d8*/ 	.byte	0x04, 0x17
        /*00da*/ 	.short	(.L_35 - .L_34)
.L_34:
        /*00dc*/ 	.word	0x00000000
        /*00e0*/ 	.short	0x0000
        /*00e2*/ 	.short	0x0000
        /*00e4*/ 	.byte	0x00, 0xf4, 0x21, 0x00


	//----- nvinfo : EIATTR_SPARSE_MMA_MASK
	.align		4
.L_35:
        /*00e8*/ 	.byte	0x03, 0x50
        /*00ea*/ 	.short	0x0000


	//----- nvinfo : EIATTR_MAXREG_COUNT
	.align		4
        /*00ec*/ 	.byte	0x03, 0x1b
        /*00ee*/ 	.short	0x00ff


	//----- nvinfo : EIATTR_NUM_BARRIERS
	.align		4
        /*00f0*/ 	.byte	0x02, 0x4c
        /*00f2*/ 	.byte	0x01
	.zero		1


	//----- nvinfo : EIATTR_ANNOTATIONS
	.align		4
        /*00f4*/ 	.byte	0x04, 0x55
        /*00f6*/ 	.short	(.L_37 - .L_36)


	//   ....[0]....
.L_36:
        /*00f8*/ 	.word	0x00000001
        /*00fc*/ 	.byte	0x10, 0x01, 0x00, 0x00, 0x01, 0x00, 0x00, 0x00, 0x40, 0x01, 0x00, 0x00, 0x01, 0x00, 0x00, 0x00
        /* <DEDUP_REMOVED lines=377> */
        /*189c*/ 	.byte	0x90, 0x9b, 0x00, 0x00


	//----- nvinfo : EIATTR_VRC_CTA_INIT_COUNT
	.align		4
.L_37:
        /*18a0*/ 	.byte	0x02, 0x4a
	.zero		1
	.zero		1


	//----- nvinfo : EIATTR_EXIT_INSTR_OFFSETS
	.align		4
        /*18a4*/ 	.byte	0x04, 0x1c
        /*18a6*/ 	.short	(.L_39 - .L_38)


	//   ....[0]....
.L_38:
        /*18a8*/ 	.word	0x000a2a90


	//   ....[1]....
        /*18ac*/ 	.word	0x000a2ac0


	//----- nvinfo : EIATTR_REQNTID
	.align		4
.L_39:
        /*18b0*/ 	.byte	0x04, 0x10
        /*18b2*/ 	.short	(.L_41 - .L_40)
.L_40:
        /*18b4*/ 	.word	0x00000040
        /*18b8*/ 	.word	0x00000001
        /*18bc*/ 	.word	0x00000001


	//----- nvinfo : EIATTR_CBANK_PARAM_SIZE
	.align		4
.L_41:
        /*18c0*/ 	.byte	0x03, 0x19
        /*18c2*/ 	.short	0x0050


	//----- nvinfo : EIATTR_PARAM_CBANK
	.align		4
        /*18c4*/ 	.byte	0x04, 0x0a
        /*18c6*/ 	.short	(.L_43 - .L_42)
	.align		4
.L_42:
        /*18c8*/ 	.word	index@(.nv.constant0.matmul_kernel)
        /*18cc*/ 	.short	0x0380
        /*18ce*/ 	.short	0x0050


	//----- nvinfo : EIATTR_SW_WAR
	.align		4
.L_43:
        /*18d0*/ 	.byte	0x04, 0x36
        /*18d2*/ 	.short	(.L_45 - .L_44)
.L_44:
        /*18d4*/ 	.word	0x00000008
.L_45:


//--------------------- .nv.compat                --------------------------
	.section	.nv.compat,"",@"SHT_CUDA_COMPAT_INFO"
	.align	4
        /*0000*/ 	.byte	0x02, 0x02, 0x01, 0x00, 0x02, 0x05, 0x05, 0x00, 0x02, 0x03, 0x00, 0x00, 0x02, 0x06, 0x01, 0x00


//--------------------- .nv.callgraph             --------------------------
	.section	.nv.callgraph,"",@"SHT_CUDA_CALLGRAPH"
	.align	4
	.sectionentsize	8
	.align		4
        /*0000*/ 	.word	0x00000000
	.align		4
        /*0004*/ 	.word	0xffffffff
	.align		4
        /*0008*/ 	.word	0x00000000
	.align		4
        /*000c*/ 	.word	0xfffffffe
	.align		4
        /*0010*/ 	.word	0x00000000
	.align		4
        /*0014*/ 	.word	0xfffffffd
	.align		4
        /*0018*/ 	.word	0x00000000
	.align		4
        /*001c*/ 	.word	0xfffffffc


//--------------------- .text.matmul_kernel       --------------------------
	.section	.text.matmul_kernel,"ax",@progbits
	.align	128
        .global         matmul_kernel
        .type           matmul_kernel,@function
        .size           matmul_kernel,(.L_x_3 - matmul_kernel)
        .other          matmul_kernel,@"STO_CUDA_ENTRY STV_DEFAULT"
matmul_kernel:
.text.matmul_kernel:
[----:B------:R-:W0:Y:S08]  /*0000*/  LDC R1, c[0x0][0x37c] ;  /* 0x0000df00ff017b82 */ /* 0x000e300000000800 */
[----:B------:R-:W1:Y:S01]  /*0010*/  LDC.64 R2, c[0x0][0x398] ;  /* 0x0000e600ff027b82 */ /* 0x000e620000000a00 */
[----:B0-----:R-:W-:Y:S01]  /*0020*/  VIADD R1, R1, 0xffff9580 ;  /* 0xffff958001017836 */ /* 0x001fe20000000000 */
[----:B------:R-:W0:Y:S01]  /*0030*/  S2R R29, SR_TID.X ;  /* 0x00000000001d7919 */ /* 0x000e220000002100 */
[----:B------:R-:W2:Y:S01]  /*0040*/  LDCU UR4, c[0x0][0x3a0] ;  /* 0x00007400ff0477ac */ /* 0x000ea20008000800 */
[----:B------:R-:W-:-:S02]  /*0050*/  CS2R R14, SRZ ;  /* 0x00000000000e7805 */ /* 0x000fc4000001ff00 */
[----:B------:R-:W-:Y:S02]  /*0060*/  CS2R R16, SRZ ;  /* 0x0000000000107805 */ /* 0x000fe4000001ff00 */
[----:B------:R-:W-:Y:S02]  /*0070*/  CS2R R18, SRZ ;  /* 0x0000000000127805 */ /* 0x000fe4000001ff00 */
[----:B------:R-:W-:Y:S01]  /*0080*/  CS2R R20, SRZ ;  /* 0x0000000000147805 */ /* 0x000fe2000001ff00 */
[----:B------:R-:W3:Y:S01]  /*0090*/  S2UR UR6, SR_CgaCtaId ;  /* 0x00000000000679c3 */ /* 0x000ee20000008800 */
[----:B------:R-:W-:Y:S02]  /*00a0*/  CS2R R22, SRZ ;  /* 0x0000000000167805 */ /* 0x000fe4000001ff00 */
[----:B------:R-:W-:Y:S02]  /*00b0*/  CS2R R24, SRZ ;  /* 0x0000000000187805 */ /* 0x000fe4000001ff00 */
[----:B------:R-:W-:Y:S01]  /*00c0*/  CS2R R26, SRZ ;  /* 0x00000000001a7805 */ /* 0x000fe2000001ff00 */
[----:B------:R-:W-:Y:S01]  /*00d0*/  UMOV UR5, 0x400 ;  /* 0x0000040000057882 */ /* 0x000fe20000000000 */
[----:B------:R-:W4:Y:S01]  /*00e0*/  LDCU.64 UR8, c[0x0][0x358] ;  /* 0x00006b00ff0877ac */ /* 0x000f220008000a00 */
[----:B--2---:R-:W-:Y:S01]  /*00f0*/  UIADD3 UR4, UPT, UPT, UR4, 0x7f, URZ ;  /* 0x0000007f04047890 */ /* 0x004fe2000fffe0ff */
[----:B-1----:R-:W-:Y:S01]  /*0100*/  VIADD R0, R3, 0x7f ;  /* 0x0000007f03007836 */ /* 0x002fe20000000000 */
[----:B------:R-:W-:Y:S02]  /*0110*/  STL [R1+0x27f0], R3 ;  /* 0x0027f00301007387 */ /* 0x000fe40000100800 */
[----:B------:R-:W-:-:S02]  /*0120*/  UISETP.GE.AND UP0, UPT, UR4, 0x80, UPT ;  /* 0x000000800400788c */ /* 0x000fc4000bf06270 */
[----:B------:R-:W-:Y:S01]  /*0130*/  SHF.R.S32.HI R5, RZ, 0x1f, R0 ;  /* 0x0000001fff057819 */ /* 0x000fe20000011400 */
[----:B------:R1:W-:Y:S01]  /*0140*/  STL [R1+0x27f4], R2 ;  /* 0x0027f40201007387 */ /* 0x0003e20000100800 */
[----:B---3--:R-:W-:Y:S02]  /*0150*/  ULEA UR5, UR6, UR5, 0x18 ;  /* 0x0000000506057291 */ /* 0x008fe4000f8ec0ff */
[----:B------:R-:W-:Y:S01]  /*0160*/  LEA.HI R5, R5, R0, RZ, 0x7 ;  /* 0x0000000005057211 */ /* 0x000fe200078f38ff */
[----:B------:R-:W-:Y:S01]  /*0170*/  STL [R1], RZ ;  /* 0x000000ff01007387 */ /* 0x000fe20000100800 */
[----:B0-----:R-:W-:Y:S02]  /*0180*/  LOP3.LUT R29, R29, 0x3f, RZ, 0xc0, !PT ;  /* 0x0000003f1d1d7812 */ /* 0x001fe400078ec0ff */
[----:B------:R-:W-:Y:S01]  /*0190*/  SHF.R.S32.HI R0, RZ, 0x7, R5 ;  /* 0x00000007ff007819 */ /* 0x000fe20000011405 */
[----:B------:R-:W-:Y:S04]  /*01a0*/  STL [R1+0x4], RZ ;  /* 0x000004ff01007387 */ /* 0x000fe80000100800 */
[----:B------:R-:W-:Y:S01]  /*01b0*/  IMAD.SHL.U32 R0, R0, 0x8, RZ ;  /* 0x0000000800007824 */ /* 0x000fe200078e00ff */
[----:B------:R-:W0:Y:S04]  /*01c0*/  S2R R5, SR_CTAID.X ;  /* 0x0000000000057919 */ /* 0x000e280000002500 */
[-C--:B------:R-:W-:Y:S01]  /*01d0*/  IABS R9, R0.reuse ;  /* 0x0000000000097213 */ /* 0x080fe20000000000 */
[----:B------:R-:W-:Y:S01]  /*01e0*/  STL [R1+0x8], RZ ;  /* 0x000008ff01007387 */ /* 0x000fe20000100800 */
[----:B------:R-:W-:-:S02]  /*01f0*/  IABS R12, R0 ;  /* 0x00000000000c7213 */ /* 0x000fc40000000000 */
[----:B------:R-:W2:Y:S01]  /*0200*/  I2F.RP R4, R9 ;  /* 0x0000000900047306 */ /* 0x000ea20000209400 */
[----:B------:R-:W-:Y:S04]  /*0210*/  STL [R1+0xc], RZ ;  /* 0x00000cff01007387 */ /* 0x000fe80000100800 */
[----:B------:R-:W-:Y:S04]  /*0220*/  STL [R1+0xd0], RZ ;  /* 0x0000d0ff01007387 */ /* 0x000fe80000100800 */
[----:B------:R-:W-:Y:S04]  /*0230*/  STL [R1+0xd4], RZ ;  /* 0x0000d4ff01007387 */ /* 0x000fe80000100800 */
[----:B------:R-:W-:Y:S01]  /*0240*/  STL [R1+0xd8], RZ ;  /* 0x0000d8ff01007387 */ /* 0x000fe20000100800 */
[----:B--2---:R-:W2:Y:S03]  /*0250*/  MUFU.RCP R4, R4 ;  /* 0x0000000400047308 */ /* 0x004ea60000001000 */
[----:B------:R-:W-:Y:S04]  /*0260*/  STL [R1+0xdc], RZ ;  /* 0x0000dcff01007387 */ /* 0x000fe80000100800 */
[----:B------:R-:W-:Y:S01]  /*0270*/  STL [R1+0xc0], RZ ;  /* 0x0000c0ff01007387 */ /* 0x000fe20000100800 */
[----:B0-----:R-:W-:-:S03]  /*0280*/  IABS R10, R5 ;  /* 0x00000005000a7213 */ /* 0x001fc60000000000 */
[----:B------:R-:W-:Y:S04]  /*0290*/  STL [R1+0xc4], RZ ;  /* 0x0000c4ff01007387 */ /* 0x000fe80000100800 */
[----:B------:R-:W-:Y:S01]  /*02a0*/  STL [R1+0xc8], RZ ;  /* 0x0000c8ff01007387 */ /* 0x000fe20000100800 */
[----:B--2---:R-:W-:-:S03]  /*02b0*/  VIADD R6, R4, 0xffffffe ;  /* 0x0ffffffe04067836 */ /* 0x004fc60000000000 */
[----:B------:R-:W-:Y:S01]  /*02c0*/  STL [R1+0xcc], RZ ;  /* 0x0000ccff01007387 */ /* 0x000fe20000100800 */
[----:B------:R-:W-:Y:S01]  /*02d0*/  IMAD.MOV R4, RZ, RZ, -R12 ;  /* 0x000000ffff047224 */ /* 0x000fe200078e0a0c */
[----:B------:R-:W-:Y:S01]  /*02e0*/  CS2R R12, SRZ ;  /* 0x00000000000c7805 */ /* 0x000fe2000001ff00 */
[----:B------:R0:W2:Y:S01]  /*02f0*/  F2I.FTZ.U32.TRUNC.NTZ R7, R6 ;  /* 0x0000000600077305 */ /* 0x0000a2000021f000 */
[----:B------:R-:W-:Y:S04]  /*0300*/  STL [R1+0xb0], RZ ;  /* 0x0000b0ff01007387 */ /* 0x000fe80000100800 */
[----:B------:R-:W-:Y:S04]  /*0310*/  STL [R1+0xb4], RZ ;  /* 0x0000b4ff01007387 */ /* 0x000fe80000100800 */
[----:B------:R-:W-:Y:S01]  /*0320*/  STL [R1+0xb8], RZ ;  /* 0x0000b8ff01007387 */ /* 0x000fe20000100800 */
[----:B0-----:R-:W-:-:S03]  /*0330*/  IMAD.MOV.U32 R6, RZ, RZ, RZ ;  /* 0x000000ffff067224 */ /* 0x001fc600078e00ff */
[----:B------:R-:W-:Y:S01]  /*0340*/  STL [R1+0xbc], RZ ;  /* 0x0000bcff01007387 */ /* 0x000fe20000100800 */
[----:B--2---:R-:W-:-:S03]  /*0350*/  IMAD.MOV R8, RZ, RZ, -R7 ;  /* 0x000000ffff087224 */ /* 0x004fc600078e0a07 */
[----:B------:R-:W-:Y:S01]  /*0360*/  STL [R1+0xa0], RZ ;  /* 0x0000a0ff01007387 */ /* 0x000fe20000100800 */
[----:B------:R-:W-:-:S03]  /*0370*/  IMAD R11, R8, R9, RZ ;  /* 0x00000009080b7224 */ /* 0x000fc600078e02ff */
[----:B------:R-:W-:Y:S01]  /*0380*/  STL [R1+0xa4], RZ ;  /* 0x0000a4ff01007387 */ /* 0x000fe20000100800 */
[----:B------:R-:W-:Y:S02]  /*0390*/  IMAD.MOV.U32 R8, RZ, RZ, R10 ;  /* 0x000000ffff087224 */ /* 0x000fe400078e000a */
[----:B------:R-:W-:Y:S01]  /*03a0*/  IMAD.HI.U32 R7, R7, R11, R6 ;  /* 0x0000000b07077227 */ /* 0x000fe200078e0006 */
[----:B------:R-:W-:Y:S04]  /*03b0*/  STL [R1+0xa8], RZ ;  /* 0x0000a8ff01007387 */ /* 0x000fe80000100800 */
[----:B------:R-:W-:Y:S01]  /*03c0*/  STL [R1+0xac], RZ ;  /* 0x0000acff01007387 */ /* 0x000fe20000100800 */
[----:B------:R-:W-:-:S03]  /*03d0*/  IMAD.HI.U32 R7, R7, R8, RZ ;  /* 0x0000000807077227 */ /* 0x000fc600078e00ff */
[----:B------:R-:W-:Y:S01]  /*03e0*/  STL [R1+0x90], RZ ;  /* 0x000090ff01007387 */ /* 0x000fe20000100800 */
[----:B------:R-:W-:-:S03]  /*03f0*/  IMAD R4, R7, R4, R8 ;  /* 0x0000000407047224 */ /* 0x000fc600078e0208 */
[----:B------:R-:W-:Y:S02]  /*0400*/  STL [R1+0x94], RZ ;  /* 0x000094ff01007387 */ /* 0x000fe40000100800 */
[----:B------:R-:W-:Y:S02]  /*0410*/  ISETP.GT.U32.AND P1, PT, R9, R4, PT ;  /* 0x000000040900720c */ /* 0x000fe40003f24070 */
[----:B------:R-:W-:Y:S04]  /*0420*/  STL [R1+0x98], RZ ;  /* 0x000098ff01007387 */ /* 0x000fe80000100800 */
[----:B------:R-:W-:Y:S04]  /*0430*/  STL [R1+0x9c], RZ ;  /* 0x00009cff01007387 */ /* 0x000fe80000100800 */
[----:B------:R-:W-:Y:S03]  /*0440*/  STL [R1+0x80], RZ ;  /* 0x000080ff01007387 */ /* 0x000fe60000100800 */
[----:B------:R-:W-:Y:S01]  /*0450*/  @!P1 IMAD.IADD R4, R4, 0x1, -R9 ;  /* 0x0000000104049824 */ /* 0x000fe200078e0a09 */
[----:B------:R-:W-:Y:S01]  /*0460*/  STL [R1+0x84], RZ ;  /* 0x000084ff01007387 */ /* 0x000fe20000100800 */
[----:B------:R-:W-:Y:S01]  /*0470*/  @!P1 VIADD R7, R7, 0x1 ;  /* 0x0000000107079836 */ /* 0x000fe20000000000 */
[----:B------:R-:W-:-:S02]  /*0480*/  ISETP.NE.AND P1, PT, R0, RZ, PT ;  /* 0x000000ff0000720c */ /* 0x000fc40003f25270 */
[----:B------:R-:W-:Y:S01]  /*0490*/  STL [R1+0x88], RZ ;  /* 0x000088ff01007387 */ /* 0x000fe20000100800 */
[----:B------:R-:W-:Y:S02]  /*04a0*/  ISETP.GE.U32.AND P0, PT, R4, R9, PT ;  /* 0x000000090400720c */ /* 0x000fe40003f06070 */
[----:B------:R-:W-:Y:S01]  /*04b0*/  LOP3.LUT R4, R5, R0, RZ, 0x3c, !PT ;  /* 0x0000000005047212 */ /* 0x000fe200078e3cff */
[----:B------:R-:W-:Y:S03]  /*04c0*/  STL [R1+0x8c], RZ ;  /* 0x00008cff01007387 */ /* 0x000fe60000100800 */
[----:B------:R-:W-:Y:S01]  /*04d0*/  ISETP.GE.AND P2, PT, R4, RZ, PT ;  /* 0x000000ff0400720c */ /* 0x000fe20003f46270 */
[----:B------:R-:W-:Y:S01]  /*04e0*/  STL [R1+0x70], RZ ;  /* 0x000070ff01007387 */ /* 0x000fe20000100800 */
[----:B------:R-:W-:-:S03]  /*04f0*/  VIADD R4, R2, 0xff ;  /* 0x000000ff02047836 */ /* 0x000fc60000000000 */
[----:B------:R-:W-:Y:S02]  /*0500*/  STL [R1+0x74], RZ ;  /* 0x000074ff01007387 */ /* 0x000fe40000100800 */
[----:B------:R-:W-:Y:S02]  /*0510*/  @P0 VIADD R7, R7, 0x1 ;  /* 0x0000000107070836 */ /* 0x000fe40000000000 */
[----:B------:R-:W-:Y:S02]  /*0520*/  STL [R1+0x78], RZ ;  /* 0x000078ff01007387 */ /* 0x000fe40000100800 */
[----:B------:R-:W-:Y:S01]  /*0530*/  IMAD.MOV.U32 R6, RZ, RZ, R7 ;  /* 0x000000ffff067224 */ /* 0x000fe200078e0007 */
[----:B------:R-:W-:Y:S01]  /*0540*/  SHF.R.S32.HI R7, RZ, 0x1f, R4 ;  /* 0x0000001fff077819 */ /* 0x000fe20000011404 */
[----:B------:R-:W-:Y:S02]  /*0550*/  STL [R1+0x7c], RZ ;  /* 0x00007cff01007387 */ /* 0x000fe40000100800 */
[----:B------:R-:W-:Y:S01]  /*0560*/  @!P2 IMAD.MOV R6, RZ, RZ, -R6 ;  /* 0x000000ffff06a224 */ /* 0x000fe200078e0a06 */
[----:B------:R-:W-:Y:S01]  /*0570*/  @!P1 LOP3.LUT R6, RZ, R0, RZ, 0x33, !PT ;  /* 0x00000000ff069212 */ /* 0x000fe200078e33ff */
[----:B------:R-:W-:Y:S01]  /*0580*/  STL [R1+0x60], RZ ;  /* 0x000060ff01007387 */ /* 0x000fe20000100800 */
[----:B------:R-:W-:-:S03]  /*0590*/  LEA.HI R7, R7, R4, RZ, 0x8 ;  /* 0x0000000407077211 */ /* 0x000fc600078f40ff */
[----:B------:R-:W-:Y:S01]  /*05a0*/  STL [R1+0x64], RZ ;  /* 0x000064ff01007387 */ /* 0x000fe20000100800 */
[----:B------:R-:W-:Y:S02]  /*05b0*/  IMAD.SHL.U32 R28, R6, 0x8, RZ ;  /* 0x00000008061c7824 */ /* 0x000fe400078e00ff */
[----:B------:R-:W-:Y:S01]  /*05c0*/  IMAD.MOV R6, RZ, RZ, -R6 ;  /* 0x000000ffff067224 */ /* 0x000fe200078e0a06 */
[----:B------:R-:W-:Y:S02]  /*05d0*/  STL [R1+0x68], RZ ;  /* 0x000068ff01007387 */ /* 0x000fe40000100800 */
[----:B------:R-:W-:Y:S01]  /*05e0*/  LEA.HI.SX32 R4, R7, -R28, 0x18 ;  /* 0x8000001c07047211 */ /* 0x000fe200078fc2ff */
[----:B------:R-:W-:Y:S01]  /*05f0*/  IMAD R11, R0, R6, R5 ;  /* 0x00000006000b7224 */ /* 0x000fe200078e0205 */
[----:B------:R-:W-:Y:S01]  /*0600*/  STL [R1+0x6c], RZ ;  /* 0x00006cff01007387 */ /* 0x000fe20000100800 */
[----:B------:R-:W-:Y:S01]  /*0610*/  IMAD.MOV.U32 R6, RZ, RZ, RZ ;  /* 0x000000ffff067224 */ /* 0x000fe200078e00ff */
[----:B------:R-:W-:-:S02]  /*0620*/  VIMNMX R4, PT, PT, R4, 0x8, PT ;  /* 0x0000000804047848 */ /* 0x000fc40003fe0100 */
[----:B------:R-:W-:Y:S02]  /*0630*/  STL [R1+0x50], RZ ;  /* 0x000050ff01007387 */ /* 0x000fe40000100800 */
[-C--:B------:R-:W-:Y:S02]  /*0640*/  IABS R10, R4.reuse ;  /* 0x00000004000a7213 */ /* 0x080fe40000000000 */
[----:B------:R-:W-:Y:S01]  /*0650*/  STL [R1+0x54], RZ ;  /* 0x000054ff01007387 */ /* 0x000fe20000100800 */
[----:B------:R-:W-:Y:S01]  /*0660*/  IABS R0, R4 ;  /* 0x0000000400007213 */ /* 0x000fe20000000000 */
[----:B------:R-:W0:Y:S02]  /*0670*/  I2F.RP R8, R10 ;  /* 0x0000000a00087306 */ /* 0x000e240000209400 */
[----:B------:R-:W-:Y:S04]  /*0680*/  STL [R1+0x58], RZ ;  /* 0x000058ff01007387 */ /* 0x000fe80000100800 */
[----:B------:R-:W-:Y:S04]  /*0690*/  STL [R1+0x5c], RZ ;  /* 0x00005cff01007387 */ /* 0x000fe80000100800 */
[----:B------:R-:W-:Y:S04]  /*06a0*/  STL [R1+0x40], RZ ;  /* 0x000040ff01007387 */ /* 0x000fe80000100800 */
[----:B------:R-:W-:Y:S01]  /*06b0*/  STL [R1+0x44], RZ ;  /* 0x000044ff01007387 */ /* 0x000fe20000100800 */
[----:B0-----:R-:W0:Y:S03]  /*06c0*/  MUFU.RCP R8, R8 ;  /* 0x0000000800087308 */ /* 0x001e260000001000 */
[----:B------:R-:W-:Y:S04]  /*06d0*/  STL [R1+0x48], RZ ;  /* 0x000048ff01007387 */ /* 0x000fe80000100800 */
[----:B------:R-:W-:Y:S04]  /*06e0*/  STL [R1+0x4c], RZ ;  /* 0x00004cff01007387 */ /* 0x000fe80000100800 */
[----:B------:R-:W-:Y:S04]  /*06f0*/  STL [R1+0x30], RZ ;  /* 0x000030ff01007387 */ /* 0x000fe80000100800 */
[----:B------:R-:W-:Y:S01]  /*0700*/  STL [R1+0x34], RZ ;  /* 0x000034ff01007387 */ /* 0x000fe20000100800 */
[----:B0-----:R-:W-:-:S03]  /*0710*/  VIADD R7, R8, 0xffffffe ;  /* 0x0ffffffe08077836 */ /* 0x001fc60000000000 */
[----:B------:R-:W-:Y:S04]  /*0720*/  STL [R1+0x38], RZ ;  /* 0x000038ff01007387 */ /* 0x000fe80000100800 */
[----:B------:R-:W-:Y:S01]  /*0730*/  STL [R1+0x3c], RZ ;  /* 0x00003cff01007387 */ /* 0x000fe20000100800 */
[----:B------:R-:W0:Y:S03]  /*0740*/  F2I.FTZ.U32.TRUNC.NTZ R7, R7 ;  /* 0x0000000700077305 */ /* 0x000e26000021f000 */
[----:B------:R-:W-:Y:S04]  /*0750*/  STL [R1+0x20], RZ ;  /* 0x000020ff01007387 */ /* 0x000fe80000100800 */
[----:B------:R-:W-:Y:S04]  /*0760*/  STL [R1+0x24], RZ ;  /* 0x000024ff01007387 */ /* 0x000fe80000100800 */
[----:B------:R-:W-:Y:S04]  /*0770*/  STL [R1+0x28], RZ ;  /* 0x000028ff01007387 */ /* 0x000fe80000100800 */
[----:B------:R-:W-:Y:S01]  /*0780*/  STL [R1+0x2c], RZ ;  /* 0x00002cff01007387 */ /* 0x000fe20000100800 */
[----:B0-----:R-:W-:-:S03]  /*0790*/  IMAD.MOV R9, RZ, RZ, -R7 ;  /* 0x000000ffff097224 */ /* 0x001fc600078e0a07 */
[----:B------:R-:W-:Y:S01]  /*07a0*/  STL [R1+0x10], RZ ;  /* 0x000010ff01007387 */ /* 0x000fe20000100800 */
[----:B------:R-:W-:Y:S01]  /*07b0*/  IMAD.MOV.U32 R5, RZ, RZ, R9 ;  /* 0x000000ffff057224 */ /* 0x000fe200078e0009 */
[----:B------:R-:W-:Y:S02]  /*07c0*/  IABS R9, R11 ;  /* 0x0000000b00097213 */ /* 0x000fe40000000000 */
[----:B------:R-:W-:Y:S01]  /*07d0*/  STL [R1+0x14], RZ ;  /* 0x000014ff01007387 */ /* 0x000fe20000100800 */
[----:B------:R-:W-:-:S03]  /*07e0*/  IMAD R5, R5, R10, RZ ;  /* 0x0000000a05057224 */ /* 0x000fc600078e02ff */
[----:B------:R-:W-:Y:S01]  /*07f0*/  STL [R1+0x18], RZ ;  /* 0x000018ff01007387 */ /* 0x000fe20000100800 */
[----:B------:R-:W-:-:S03]  /*0800*/  IMAD.HI.U32 R6, R7, R5, R6 ;  /* 0x0000000507067227 */ /* 0x000fc600078e0006 */
[----:B------:R-:W-:Y:S01]  /*0810*/  STL [R1+0x1c], RZ ;  /* 0x00001cff01007387 */ /* 0x000fe20000100800 */
[----:B------:R-:W-:Y:S02]  /*0820*/  IMAD.MOV R5, RZ, RZ, -R0 ;  /* 0x000000ffff057224 */ /* 0x000fe400078e0a00 */
[----:B------:R-:W-:Y:S01]  /*0830*/  IMAD.HI.U32 R0, R6, R9, RZ ;  /* 0x0000000906007227 */ /* 0x000fe200078e00ff */
[----:B------:R-:W-:Y:S01]  /*0840*/  STL [R1+0xf0], RZ ;  /* 0x0000f0ff01007387 */ /* 0x000fe20000100800 */
[----:B------:R-:W-:Y:S02]  /*0850*/  CS2R R6, SRZ ;  /* 0x0000000000067805 */ /* 0x000fe4000001ff00 */
[----:B------:R-:W-:Y:S01]  /*0860*/  IMAD R5, R0, R5, R9 ;  /* 0x0000000500057224 */ /* 0x000fe200078e0209 */
[----:B------:R-:W-:Y:S01]  /*0870*/  STL [R1+0xf4], RZ ;  /* 0x0000f4ff01007387 */ /* 0x000fe20000100800 */
[----:B------:R-:W-:-:S03]  /*0880*/  CS2R R8, SRZ ;  /* 0x0000000000087805 */ /* 0x000fc6000001ff00 */
[----:B------:R-:W-:Y:S01]  /*0890*/  STL [R1+0xf8], RZ ;  /* 0x0000f8ff01007387 */ /* 0x000fe20000100800 */
[----:B------:R-:W-:-:S03]  /*08a0*/  ISETP.GT.U32.AND P1, PT, R10, R5, PT ;  /* 0x000000050a00720c */ /* 0x000fc60003f24070 */
[----:B------:R-:W-:Y:S04]  /*08b0*/  STL [R1+0xfc], RZ ;  /* 0x0000fcff01007387 */ /* 0x000fe80000100800 */
[----:B------:R-:W-:Y:S04]  /*08c0*/  STL [R1+0xe0], RZ ;  /* 0x0000e0ff01007387 */ /* 0x000fe80000100800 */
[----:B------:R-:W-:Y:S02]  /*08d0*/  STL [R1+0xe4], RZ ;  /* 0x0000e4ff01007387 */ /* 0x000fe40000100800 */
[----:B------:R-:W-:-:S02]  /*08e0*/  @!P1 IMAD.IADD R5, R5, 0x1, -R10 ;  /* 0x0000000105059824 */ /* 0x000fc400078e0a0a */
[----:B------:R-:W-:Y:S01]  /*08f0*/  STL [R1+0xe8], RZ ;  /* 0x0000e8ff01007387 */ /* 0x000fe20000100800 */
[----:B------:R-:W-:Y:S01]  /*0900*/  @!P1 VIADD R0, R0, 0x1 ;  /* 0x0000000100009836 */ /* 0x000fe20000000000 */
[----:B------:R-:W-:Y:S02]  /*0910*/  ISETP.NE.AND P1, PT, R4, RZ, PT ;  /* 0x000000ff0400720c */ /* 0x000fe40003f25270 */
[----:B------:R-:W-:Y:S01]  /*0920*/  STL [R1+0xec], RZ ;  /* 0x0000ecff01007387 */ /* 0x000fe20000100800 */
[----:B------:R-:W-:Y:S02]  /*0930*/  ISETP.GE.U32.AND P0, PT, R5, R10, PT ;  /* 0x0000000a0500720c */ /* 0x000fe40003f06070 */
[----:B------:R-:W-:Y:S01]  /*0940*/  LOP3.LUT R5, R11, R4, RZ, 0x3c, !PT ;  /* 0x000000040b057212 */ /* 0x000fe200078e3cff */
[----:B------:R-:W-:Y:S03]  /*0950*/  STL [R1+0x360], RZ ;  /* 0x000360ff01007387 */ /* 0x000fe60000100800 */
[----:B------:R-:W-:Y:S01]  /*0960*/  ISETP.GE.AND P2, PT, R5, RZ, PT ;  /* 0x000000ff0500720c */ /* 0x000fe20003f46270 */
[----:B------:R-:W-:Y:S04]  /*0970*/  STL [R1+0x364], RZ ;  /* 0x000364ff01007387 */ /* 0x000fe80000100800 */
[----:B------:R-:W-:Y:S02]  /*0980*/  STL [R1+0x368], RZ ;  /* 0x000368ff01007387 */ /* 0x000fe40000100800 */
[----:B------:R-:W-:-:S02]  /*0990*/  @P0 VIADD R0, R0, 0x1 ;  /* 0x0000000100000836 */ /* 0x000fc40000000000 */
[----:B------:R-:W-:Y:S04]  /*09a0*/  STL [R1+0x36c], RZ ;  /* 0x00036cff01007387 */ /* 0x000fe80000100800 */
[----:B------:R-:W-:Y:S01]  /*09b0*/  STL [R1+0x350], RZ ;  /* 0x000350ff01007387 */ /* 0x000fe20000100800 */
[----:B------:R-:W-:Y:S01]  /*09c0*/  @!P2 IMAD.MOV R0, RZ, RZ, -R0 ;  /* 0x000000ffff00a224 */ /* 0x000fe200078e0a00 */
[----:B------:R-:W-:Y:S02]  /*09d0*/  @!P1 LOP3.LUT R0, RZ, R4, RZ, 0x33, !PT ;  /* 0x00000004ff009212 */ /* 0x000fe400078e33ff */
[----:B------:R-:W-:Y:S03]  /*09e0*/  STL [R1+0x354], RZ ;  /* 0x000354ff01007387 */ /* 0x000fe60000100800 */
[----:B-1----:R-:W-:Y:S01]  /*09f0*/  IMAD.SHL.U32 R2, R0, 0x80, RZ ;  /* 0x0000008000027824 */ /* 0x002fe200078e00ff */
[----:B------:R-:W-:Y:S01]  /*0a00*/  STL [R1+0x358], RZ ;  /* 0x000358ff01007387 */ /* 0x000fe20000100800 */
[----:B------:R-:W-:-:S02]  /*0a10*/  IMAD.MOV R5, RZ, RZ, -R0 ;  /* 0x000000ffff057224 */ /* 0x000fc400078e0a00 */
[C---:B------:R-:W-:Y:S01]  /*0a20*/  VIADD R3, R2.reuse, 0x1 ;  /* 0x0000000102037836 */ /* 0x040fe20000000000 */
[----:B------:R-:W-:Y:S01]  /*0a30*/  STL [R1+0x35c], RZ ;  /* 0x00035cff01007387 */ /* 0x000fe20000100800 */
[----:B------:R-:W-:Y:S02]  /*0a40*/  VIADD R0, R2, 0x2 ;  /* 0x0000000202007836 */ /* 0x000fe40000000000 */
[----:B------:R-:W-:Y:S01]  /*0a50*/  IMAD R5, R4, R5, R11 ;  /* 0x0000000504057224 */ /* 0x000fe200078e020b */
[----:B------:R-:W-:Y:S01]  /*0a60*/  STL [R1+0x340], RZ ;  /* 0x000340ff01007387 */ /* 0x000fe20000100800 */
[----:B------:R-:W-:Y:S02]  /*0a70*/  CS2R R10, SRZ ;  /* 0x00000000000a7805 */ /* 0x000fe4000001ff00 */
[----:B------:R-:W-:Y:S01]  /*0a80*/  IMAD.IADD R28, R28, 0x1, R5 ;  /* 0x000000011c1c7824 */ /* 0x000fe200078e0205 */
[----:B------:R-:W-:Y:S01]  /*0a90*/  STL [R1+0x344], RZ ;  /* 0x000344ff01007387 */ /* 0x000fe20000100800 */
[----:B------:R-:W-:-:S03]  /*0aa0*/  CS2R R4, SRZ ;  /* 0x0000000000047805 */ /* 0x000fc6000001ff00 */
[----:B------:R-:W-:Y:S04]  /*0ab0*/  STL [R1+0x348], RZ ;  /* 0x000348ff01007387 */ /* 0x000fe80000100800 */
        /* <DEDUP_REMOVED lines=157> */
[----:B------:R-:W-:Y:S04]  /*1490*/  STL [R1+0xde0], R2 ;  /* 0x000de00201007387 */ /* 0x000fe80000100800 */
[----:B------:R0:W-:Y:S04]  /*14a0*/  STL [R1+0x58c], R3 ;  /* 0x00058c0301007387 */ /* 0x0001e80000100800 */
[----:B------:R1:W-:Y:S01]  /*14b0*/  STL [R1+0x588], R0 ;  /* 0x0005880001007387 */ /* 0x0003e20000100800 */
[----:B0-----:R-:W-:-:S02]  /*14c0*/  VIADD R3, R2, 0x3 ;  /* 0x0000000302037836 */ /* 0x001fc40000000000 */
[----:B-1----:R-:W-:-:S03]  /*14d0*/  VIADD R0, R2, 0x4 ;  /* 0x0000000402007836 */ /* 0x002fc60000000000 */
[----:B------:R0:W-:Y:S04]  /*14e0*/  STL [R1+0x584], R3 ;  /* 0x0005840301007387 */ /* 0x0001e80000100800 */
[----:B------:R1:W-:Y:S01]  /*14f0*/  STL [R1+0x580], R0 ;  /* 0x0005800001007387 */ /* 0x0003e20000100800 */
[C---:B0-----:R-:W-:Y:S02]  /*1500*/  VIADD R3, R2.reuse, 0x5 ;  /* 0x0000000502037836 */ /* 0x041fe40000000000 */
        /* <DEDUP_REMOVED lines=39> */
[C---:B0-----:R-:W-:Y:S01]  /*1780*/  IADD3 R3, PT, PT, R2.reuse, 0x19, RZ ;  /* 0x0000001902037810 */ /* 0x041fe20007ffe0ff */
[----:B-1----:R-:W-:-:S04]  /*1790*/  VIADD R0, R2, 0x1a ;  /* 0x0000001a02007836 */ /* 0x002fc80000000000 */
        /* <DEDUP_REMOVED lines=102> */
[C---:B0-----:R-:W-:Y:S01]  /*1e00*/  VIADD R3, R2.reuse, 0x4d ;  /* 0x0000004d02037836 */ /* 0x041fe20000000000 */
[----:B-1----:R-:W-:-:S04]  /*1e10*/  IADD3 R0, PT, PT, R2, 0x4e, RZ ;  /* 0x0000004e02007810 */ /* 0x002fc80007ffe0ff */
        /* <DEDUP_REMOVED lines=46> */
[----:B0-----:R-:W-:Y:S02]  /*2100*/  VIADD R3, R2, 0x65 ;  /* 0x0000006502037836 */ /* 0x001fe40000000000 */
[----:B-1----:R-:W-:-:S03]  /*2110*/  IMAD.SHL.U32 R0, R28, 0x100, RZ ;  /* 0x000001001c007824 */ /* 0x002fc600078e00ff */
[----:B------:R0:W-:Y:S02]  /*2120*/  STL [R1+0x3fc], R3 ;  /* 0x0003fc0301007387 */ /* 0x0001e40000100800 */
[----:B0-----:R-:W-:-:S05]  /*2130*/  VIADD R3, R2, 0x66 ;  /* 0x0000006602037836 */ /* 0x001fca0000000000 */
[----:B------:R0:W-:Y:S02]  /*2140*/  STL [R1+0x3f8], R3 ;  /* 0x0003f80301007387 */ /* 0x0001e40000100800 */
[----:B0-----:R-:W-:-:S05]  /*2150*/  VIADD R3, R2, 0x67 ;  /* 0x0000006702037836 */ /* 0x001fca0000000000 */
[----:B------:R0:W-:Y:S02]  /*2160*/  STL [R1+0x3f4], R3 ;  /* 0x0003f40301007387 */ /* 0x0001e40000100800 */
[----:B0-----:R-:W-:Y:S01]  /*2170*/  PRMT R3, R29, 0x6540, R28 ;  /* 0x000065401d037816 */ /* 0x001fe2000000001c */
[----:B------:R-:W-:Y:S01]  /*2180*/  VIADD R28, R2, 0x69 ;  /* 0x00000069021c7836 */ /* 0x000fe20000000000 */
[----:B------:R-:W-:Y:S01]  /*2190*/  LOP3.LUT R29, R0, 0x40, R29, 0xfe, !PT ;  /* 0x00000040001d7812 */ /* 0x000fe200078efe1d */
[----:B------:R-:W-:-:S04]  /*21a0*/  VIADD R0, R2, 0x68 ;  /* 0x0000006802007836 */ /* 0x000fc80000000000 */
[----:B------:R0:W-:Y:S04]  /*21b0*/  STL [R1+0xfdc], R29 ;  /* 0x000fdc1d01007387 */ /* 0x0001e80000100800 */
[----:B------:R-:W-:Y:S04]  /*21c0*/  STL [R1+0xfd8], R3 ;  /* 0x000fd80301007387 */ /* 0x000fe80000100800 */
[----:B------:R1:W-:Y:S01]  /*21d0*/  STL [R1+0x3f0], R0 ;  /* 0x0003f00001007387 */ /* 0x0003e20000100800 */
[----:B0-----:R-:W-:-:S03]  /*21e0*/  VIADD R29, R2, 0x6b ;  /* 0x0000006b021d7836 */ /* 0x001fc60000000000 */
[----:B------:R0:W-:Y:S01]  /*21f0*/  STL [R1+0x3ec], R28 ;  /* 0x0003ec1c01007387 */ /* 0x0001e20000100800 */
[C---:B-1----:R-:W-:Y:S02]  /*2200*/  VIADD R0, R2.reuse, 0x6a ;  /* 0x0000006a02007836 */ /* 0x042fe40000000000 */
[----:B0-----:R-:W-:-:S03]  /*2210*/  VIADD R28, R2, 0x6c ;  /* 0x0000006c021c7836 */ /* 0x001fc60000000000 */
[----:B------:R0:W-:Y:S04]  /*2220*/  STL [R1+0x3e8], R0 ;  /* 0x0003e80001007387 */ /* 0x0001e80000100800 */
[----:B------:R1:W-:Y:S04]  /*2230*/  STL [R1+0x3e4], R29 ;  /* 0x0003e41d01007387 */ /* 0x0003e80000100800 */
[----:B------:R2:W-:Y:S01]  /*2240*/  STL [R1+0x3e0], R28 ;  /* 0x0003e01c01007387 */ /* 0x0005e20000100800 */
[C---:B0-----:R-:W-:Y:S02]  /*2250*/  VIADD R0, R2.reuse, 0x6d ;  /* 0x0000006d02007836 */ /* 0x041fe40000000000 */
[----:B-1----:R-:W-:-:S03]  /*2260*/  VIADD R29, R2, 0x6e ;  /* 0x0000006e021d7836 */ /* 0x002fc60000000000 */
[----:B------:R0:W-:Y:S01]  /*2270*/  STL [R1+0x3dc], R0 ;  /* 0x0003dc0001007387 */ /* 0x0001e20000100800 */
[----:B--2---:R-:W-:-:S03]  /*2280*/  VIADD R28, R2, 0x6f ;  /* 0x0000006f021c7836 */ /* 0x004fc60000000000 */
        /* <DEDUP_REMOVED lines=29> */
[C---:B--2---:R-:W-:Y:S02]  /*2460*/  VIADD R28, R2.reuse, 0x7e ;  /* 0x0000007e021c7836 */ /* 0x044fe40000000000 */
[----:B0-----:R-:W-:Y:S01]  /*2470*/  VIADD R0, R2, 0x7f ;  /* 0x0000007f02007836 */ /* 0x001fe20000000000 */
[C---:B------:R-:W-:Y:S02]  /*2480*/  LOP3.LUT R2, R3.reuse, 0x80, RZ, 0xfc, !PT ;  /* 0x0000008003027812 */ /* 0x040fe400078efcff */
[----:B------:R-:W-:-:S03]  /*2490*/  LOP3.LUT R3, R3, 0xc0, RZ, 0xfc, !PT ;  /* 0x000000c003037812 */ /* 0x000fc600078efcff */
[----:B------:R0:W-:Y:S04]  /*24a0*/  STL [R1+0xfe4], R2 ;  /* 0x000fe40201007387 */ /* 0x0001e80000100800 */
[----:B0-----:R0:W5:Y:S04]  /*24b0*/  LDL.LU R2, [R1+0x27f4] ;  /* 0x0027f40001027983 */ /* 0x0011680000300800 */
[----:B------:R1:W-:Y:S04]  /*24c0*/  STL [R1+0xfe0], R3 ;  /* 0x000fe00301007387 */ /* 0x0003e80000100800 */
[----:B-1----:R0:W5:Y:S01]  /*24d0*/  LDL.LU R3, [R1+0x27f0] ;  /* 0x0027f00001037983 */ /* 0x0021620000300800 */
[----:B----4-:R-:W-:Y:S05]  /*24e0*/  BRA.U !UP0, `(.L_x_0) ;  /* 0x0000091108787547 */ /* 0x010fea000b800000 */
[----:B------:R-:W2:Y:S01]  /*24f0*/  LDL.LU R22, [R1+0x4f0] ;  /* 0x0004f00001167983 */ /* 0x000ea20000300800 */
[----:B-----5:R-:W-:Y:S01]  /*2500*/  IABS R8, R2 ;  /* 0x0000000200087213 */ /* 0x020fe20000000000 */
[----:B------:R-:W1:Y:S02]  /*2510*/  LDCU.128 UR12, c[0x0][0x380] ;  /* 0x00007000ff0c77ac */ /* 0x000e640008000c00 */
[----:B------:R-:W3:Y:S01]  /*2520*/  LDL.LU R24, [R1+0x500] ;  /* 0x0005000001187983 */ /* 0x000ee20000300800 */
[----:B------:R-:W-:Y:S01]  /*2530*/  IABS R27, R3 ;  /* 0x00000003001b7213 */ /* 0x000fe20000000000 */
[----:B------:R-:W4:Y:S02]  /*2540*/  LDCU UR6, c[0x0][0x3a4] ;  /* 0x00007480ff0677ac */ /* 0x000f240008000800 */
[----:B------:R-:W2:Y:S01]  /*2550*/  LDL.LU R26, [R1+0x504] ;  /* 0x00050400011a7983 */ /* 0x000ea20000300800 */
[----:B------:R-:W-:Y:S01]  /*2560*/  ISETP.GE.AND P3, PT, R0, RZ, PT ;  /* 0x000000ff0000720c */ /* 0x000fe20003f66270 */
[----:B------:R-:W0:Y:S02]  /*2570*/  LDCU UR7, c[0x0][0x3b0] ;  /* 0x00007600ff0777ac */ /* 0x000e240008000800 */
[----:B------:R-:W2:Y:S04]  /*2580*/  LDL.LU R20, [R1+0x450] ;  /* 0x0004500001147983 */ /* 0x000ea80000300800 */
[----:B------:R-:W2:Y:S04]  /*2590*/  LDL.LU R16, [R1+0x3c8] ;  /* 0x0003c80001107983 */ /* 0x000ea80000300800 */
[----:B------:R-:W2:Y:S04]  /*25a0*/  LDL.LU R15, [R1+0x3c4] ;  /* 0x0003c400010f7983 */ /* 0x000ea80000300800 */
[----:B------:R-:W2:Y:S04]  /*25b0*/  LDL.LU R25, [R1+0x4f8] ;  /* 0x0004f80001197983 */ /* 0x000ea80000300800 */
[----:B------:R-:W2:Y:S04]  /*25c0*/  LDL R14, [R1+0xfd8] ;  /* 0x000fd800010e7983 */ /* 0x000ea80000100800 */
[----:B------:R-:W2:Y:S04]  /*25d0*/  LDL.LU R23, [R1+0x4fc] ;  /* 0x0004fc0001177983 */ /* 0x000ea80000300800 */
[----:B------:R-:W2:Y:S04]  /*25e0*/  LDL.LU R21, [R1+0x4ec] ;  /* 0x0004ec0001157983 */ /* 0x000ea80000300800 */
[----:B------:R-:W2:Y:S04]  /*25f0*/  LDL.LU R19, [R1+0x400] ;  /* 0x0004000001137983 */ /* 0x000ea80000300800 */
[----:B------:R-:W2:Y:S04]  /*2600*/  LDL R13, [R1+0xde0] ;  /* 0x000de000010d7983 */ /* 0x000ea80000100800 */
[----:B------:R-:W2:Y:S04]  /*2610*/  LDL.LU R17, [R1+0x374] ;  /* 0x0003740001117983 */ /* 0x000ea80000300800 */
[----:B--2---:R2:W-:Y:S04]  /*2620*/  STL [R1+0x2ac8], R17 ;  /* 0x002ac81101007387 */ /* 0x0045e80000100800 */
[----:B--2---:R-:W2:Y:S04]  /*2630*/  LDL R17, [R1+0xfe0] ;  /* 0x000fe00001117983 */ /* 0x004ea80000100800 */
[----:B------:R-:W2:Y:S01]  /*2640*/  LDL.LU R18, [R1+0x378] ;  /* 0x0003780001127983 */ /* 0x000ea20000300800 */
[----:B------:R-:W0:Y:S08]  /*2650*/  I2F.RP R5, R8 ;  /* 0x0000000800057306 */ /* 0x000e300000209400 */
[----:B------:R-:W1:Y:S08]  /*2660*/  I2F.RP R4, R27 ;  /* 0x0000001b00047306 */ /* 0x000e700000209400 */
[----:B0-----:R-:W0:Y:S08]  /*2670*/  MUFU.RCP R5, R5 ;  /* 0x0000000500057308 */ /* 0x001e300000001000 */
[----:B-1----:R-:W1:Y:S01]  /*2680*/  MUFU.RCP R4, R4 ;  /* 0x0000000400047308 */ /* 0x002e620000001000 */
[----:B--2---:R2:W-:Y:S04]  /*2690*/  STL [R1+0x2acc], R18 ;  /* 0x002acc1201007387 */ /* 0x0045e80000100800 */
[----:B--2---:R-:W2:Y:S04]  /*26a0*/  LDL R18, [R1+0xfe4] ;  /* 0x000fe40001127983 */ /* 0x004ea80000100800 */
[----:B------:R0:W-:Y:S04]  /*26b0*/  STL [R1+0x2ad0], R2 ;  /* 0x002ad00201007387 */ /* 0x0001e80000100800 */
[----:B0-----:R-:W3:Y:S01]  /*26c0*/  LDL R2, [R1+0xfdc] ;  /* 0x000fdc0001027983 */ /* 0x001ee20000100800 */
[----:B------:R-:W-:Y:S01]  /*26d0*/  VIADD R5, R5, 0xffffffe ;  /* 0x0ffffffe05057836 */ /* 0x000fe20000000000 */
[----:B-1----:R-:W-:-:S02]  /*26e0*/  IADD3 R4, PT, PT, R4, 0xffffffe, RZ ;  /* 0x0ffffffe04047810 */ /* 0x002fc40007ffe0ff */
[----:B------:R-:W-:Y:S01]  /*26f0*/  IABS R6, R14 ;  /* 0x0000000e00067213 */ /* 0x000fe20000000000 */
[----:B------:R0:W-:Y:S01]  /*2700*/  STL [R1+0x2ac0], R3 ;  /* 0x002ac00301007387 */ /* 0x0001e20000100800 */
[----:B------:R1:W4:Y:S01]  /*2710*/  F2I.FTZ.U32.TRUNC.NTZ R7, R4 ;  /* 0x0000000400077305 */ /* 0x000322000021f000 */
[----:B------:R-:W-:Y:S02]  /*2720*/  IABS R11, R13 ;  /* 0x0000000d000b7213 */ /* 0x000fe40000000000 */
[----:B------:R-:W-:-:S05]  /*2730*/  ISETP.GE.AND P0, PT, R28, RZ, PT ;  /* 0x000000ff1c00720c */ /* 0x000fca0003f06270 */
[----:B------:R-:W4:Y:S01]  /*2740*/  F2I.FTZ.U32.TRUNC.NTZ R5, R5 ;  /* 0x0000000500057305 */ /* 0x000f22000021f000 */
[----:B-1----:R-:W-:Y:S02]  /*2750*/  IMAD.MOV.U32 R4, RZ, RZ, RZ ;  /* 0x000000ffff047224 */ /* 0x002fe400078e00ff */
[----:B0-----:R-:W-:Y:S02]  /*2760*/  IMAD.MOV.U32 R3, RZ, RZ, R15 ;  /* 0x000000ffff037224 */ /* 0x001fe400078e000f */
[----:B----4-:R-:W-:-:S04]  /*2770*/  IMAD.MOV R9, RZ, RZ, -R7 ;  /* 0x000000ffff097224 */ /* 0x010fc800078e0a07 */
[----:B------:R-:W-:Y:S02]  /*2780*/  IMAD R9, R9, R27, RZ ;  /* 0x0000001b09097224 */ /* 0x000fe400078e02ff */
[----:B------:R-:W-:-:S04]  /*2790*/  IMAD.MOV R10, RZ, RZ, -R5 ;  /* 0x000000ffff0a7224 */ /* 0x000fc800078e0a05 */
[----:B------:R-:W-:-:S04]  /*27a0*/  IMAD R10, R10, R8, RZ ;  /* 0x000000080a0a7224 */ /* 0x000fc800078e02ff */
[----:B------:R-:W-:-:S04]  /*27b0*/  IMAD.HI.U32 R4, R5, R10, R4 ;  /* 0x0000000a05047227 */ /* 0x000fc800078e0004 */
[----:B------:R-:W-:Y:S02]  /*27c0*/  IMAD.MOV.U32 R5, RZ, RZ, R6 ;  /* 0x000000ffff057224 */ /* 0x000fe400078e0006 */
[----:B------:R-:W-:Y:S02]  /*27d0*/  IMAD.MOV.U32 R6, RZ, RZ, RZ ;  /* 0x000000ffff067224 */ /* 0x000fe400078e00ff */
[----:B------:R-:W-:-:S04]  /*27e0*/  IMAD.HI.U32 R14, R4, R5, RZ ;  /* 0x00000005040e7227 */ /* 0x000fc800078e00ff */
[----:B------:R-:W-:-:S04]  /*27f0*/  IMAD.HI.U32 R7, R7, R9, R6 ;  /* 0x0000000907077227 */ /* 0x000fc800078e0006 */
[----:B------:R-:W-:-:S04]  /*2800*/  IMAD.MOV R14, RZ, RZ, -R14 ;  /* 0x000000ffff0e7224 */ /* 0x000fc800078e0a0e */
[----:B------:R-:W-:Y:S02]  /*2810*/  IMAD R5, R8, R14, R5 ;  /* 0x0000000e08057224 */ /* 0x000fe400078e0205 */
[----:B------:R-:W-:-:S03]  /*2820*/  IMAD.HI.U32 R14, R7, R11, RZ ;  /* 0x0000000b070e7227 */ /* 0x000fc600078e00ff */
[----:B------:R-:W-:Y:S01]  /*2830*/  ISETP.GT.U32.AND P1, PT, R8, R5, PT ;  /* 0x000000050800720c */ /* 0x000fe20003f24070 */
[----:B------:R-:W-:-:S04]  /*2840*/  IMAD.MOV R14, RZ, RZ, -R14 ;  /* 0x000000ffff0e7224 */ /* 0x000fc800078e0a0e */
[----:B------:R-:W-:Y:S01]  /*2850*/  IMAD R11, R27, R14, R11 ;  /* 0x0000000e1b0b7224 */ /* 0x000fe200078e020b */
[----:B------:R-:W-:Y:S02]  /*2860*/  IABS R14, R0 ;  /* 0x00000000000e7213 */ /* 0x000fe40000000000 */
[----:B------:R-:W-:Y:S02]  /*2870*/  IABS R0, R28 ;  /* 0x0000001c00007213 */ /* 0x000fe40000000000 */
[----:B------:R-:W4:Y:S03]  /*2880*/  LDL R28, [R1+0xfd8] ;  /* 0x000fd800011c7983 */ /* 0x000f260000100800 */
[----:B------:R-:W-:Y:S01]  /*2890*/  @!P1 IMAD.IADD R5, R5, 0x1, -R8 ;  /* 0x0000000105059824 */ /* 0x000fe200078e0a08 */
[----:B--2---:R-:W-:-:S05]  /*28a0*/  IABS R9, R18 ;  /* 0x0000001200097213 */ /* 0x004fca0000000000 */
[----:B------:R-:W-:-:S04]  /*28b0*/  IMAD.HI.U32 R13, R4, R9, RZ ;  /* 0x00000009040d7227 */ /* 0x000fc800078e00ff */
[----:B------:R-:W-:-:S04]  /*28c0*/  IMAD.MOV R13, RZ, RZ, -R13 ;  /* 0x000000ffff0d7224 */ /* 0x000fc800078e0a0d */
[C---:B------:R-:W-:Y:S01]  /*28d0*/  IMAD R9, R8.reuse, R13, R9 ;  /* 0x0000000d08097224 */ /* 0x040fe200078e0209 */
[----:B---3--:R-:W-:Y:S01]  /*28e0*/  IABS R10, R2 ;  /* 0x00000002000a7213 */ /* 0x008fe20000000000 */
[----:B------:R-:W-:Y:S01]  /*28f0*/  IMAD.HI.U32 R13, R7, R14, RZ ;  /* 0x0000000e070d7227 */ /* 0x000fe200078e00ff */
[C---:B------:R-:W-:Y:S02]  /*2900*/  ISETP.GT.U32.AND P5, PT, R8.reuse, R5, PT ;  /* 0x000000050800720c */ /* 0x040fe40003fa4070 */
[----:B------:R-:W-:Y:S01]  /*2910*/  ISETP.GT.U32.AND P2, PT, R8, R9, PT ;  /* 0x000000090800720c */ /* 0x000fe20003f44070 */
[----:B------:R-:W-:Y:S01]  /*2920*/  IMAD.MOV.U32 R6, RZ, RZ, R10 ;  /* 0x000000ffff067224 */ /* 0x000fe200078e000a */
[----:B------:R-:W-:-:S03]  /*2930*/  IABS R10, R17 ;  /* 0x00000011000a7213 */ /* 0x000fc60000000000 */
[----:B------:R-:W-:-:S04]  /*2940*/  IMAD.HI.U32 R12, R4, R6, RZ ;  /* 0x00000006040c7227 */ /* 0x000fc800078e00ff */
[----:B------:R-:W-:Y:S02]  /*2950*/  IMAD.MOV R12, RZ, RZ, -R12 ;  /* 0x000000ffff0c7224 */ /* 0x000fe400078e0a0c */
[----:B------:R-:W-:Y:S02]  /*2960*/  IMAD.MOV R13, RZ, RZ, -R13 ;  /* 0x000000ffff0d7224 */ /* 0x000fe400078e0a0d */
[C---:B------:R-:W-:Y:S02]  /*2970*/  IMAD R6, R8.reuse, R12, R6 ;  /* 0x0000000c08067224 */ /* 0x040fe400078e0206 */
[--C-:B------:R-:W-:Y:S02]  /*2980*/  @!P2 IMAD.IADD R9, R9, 0x1, -R8.reuse ;  /* 0x000000010909a824 */ /* 0x100fe400078e0a08 */
[----:B------:R-:W-:Y:S01]  /*2990*/  @!P5 IMAD.IADD R5, R5, 0x1, -R8 ;  /* 0x000000010505d824 */ /* 0x000fe200078e0a08 */
[----:B------:R-:W-:Y:S01]  /*29a0*/  ISETP.GT.U32.AND P6, PT, R8, R6, PT ;  /* 0x000000060800720c */ /* 0x000fe20003fc4070 */
[----:B------:R-:W-:-:S04]  /*29b0*/  IMAD.HI.U32 R4, R4, R10, RZ ;  /* 0x0000000a04047227 */ /* 0x000fc800078e00ff */
[----:B------:R-:W-:Y:S01]  /*29c0*/  IMAD R13, R27, R13, R14 ;  /* 0x0000000d1b0d7224 */ /* 0x000fe200078e020e */
[----:B------:R-:W-:Y:S01]  /*29d0*/  ISETP.GT.U32.AND P2, PT, R8, R9, PT ;  /* 0x000000090800720c */ /* 0x000fe20003f44070 */
[----:B------:R-:W-:-:S06]  /*29e0*/  IMAD.HI.U32 R12, R7, R0, RZ ;  /* 0x00000000070c7227 */ /* 0x000fcc00078e00ff */
[----:B------:R-:W-:Y:S02]  /*29f0*/  @!P6 IMAD.IADD R6, R6, 0x1, -R8 ;  /* 0x000000010606e824 */ /* 0x000fe400078e0a08 */
[----:B------:R-:W-:-:S03]  /*2a00*/  IMAD.MOV R4, RZ, RZ, -R4 ;  /* 0x000000ffff047224 */ /* 0x000fc600078e0a04 */
[C---:B------:R-:W-:Y:S01]  /*2a10*/  ISETP.GT.U32.AND P6, PT, R8.reuse, R6, PT ;  /* 0x000000060800720c */ /* 0x040fe20003fc4070 */
[----:B------:R-:W-:Y:S02]  /*2a20*/  IMAD.MOV R12, RZ, RZ, -R12 ;  /* 0x000000ffff0c7224 */ /* 0x000fe400078e0a0c */
[----:B------:R-:W-:Y:S01]  /*2a30*/  @!P2 IMAD.IADD R9, R9, 0x1, -R8 ;  /* 0x000000010909a824 */ /* 0x000fe200078e0a08 */
[----:B------:R-:W-:Y:S01]  /*2a40*/  ISETP.GE.AND P1, PT, R29, RZ, PT ;  /* 0x000000ff1d00720c */ /* 0x000fe20003f26270 */
[----:B------:R-:W-:-:S08]  /*2a50*/  IMAD R4, R8, R4, R10 ;  /* 0x0000000408047224 */ /* 0x000fd000078e020a */
[----:B------:R-:W-:Y:S01]  /*2a60*/  @!P6 IMAD.IADD R6, R6, 0x1, -R8 ;  /* 0x000000010606e824 */ /* 0x000fe200078e0a08 */
[----:B------:R-:W-:Y:S02]  /*2a70*/  ISETP.GE.AND P6, PT, R2, RZ, PT ;  /* 0x000000ff0200720c */ /* 0x000fe40003fc6270 */
[----:B------:R-:W2:Y:S01]  /*2a80*/  LDL.LU R2, [R1+0x2ad0] ;  /* 0x002ad00001027983 */ /* 0x000ea20000300800 */
[----:B------:R-:W-:Y:S01]  /*2a90*/  IMAD R0, R27, R12, R0 ;  /* 0x0000000c1b007224 */ /* 0x000fe200078e0200 */
[----:B----4-:R-:W-:Y:S02]  /*2aa0*/  ISETP.GE.AND P5, PT, R28, RZ, PT ;  /* 0x000000ff1c00720c */ /* 0x010fe40003fa6270 */
[----:B------:R-:W3:Y:S07]  /*2ab0*/  LDL R14, [R1+0x370] ;  /* 0x00037000010e7983 */ /* 0x000eee0000100800 */
[----:B------:R-:W-:Y:S01]  /*2ac0*/  @!P6 IMAD.MOV R6, RZ, RZ, -R6 ;  /* 0x000000ffff06e224 */ /* 0x000fe200078e0a06 */
[----:B------:R-:W-:-:S02]  /*2ad0*/  ISETP.GE.AND P2, PT, R18, RZ, PT ;  /* 0x000000ff1200720c */ /* 0x000fc40003f46270 */
[----:B------:R-:W4:Y:S01]  /*2ae0*/  LDL.LU R18, [R1+0x2acc] ;  /* 0x002acc0001127983 */ /* 0x000f220000300800 */
[----:B------:R-:W-:Y:S02]  /*2af0*/  IABS R10, R29 ;  /* 0x0000001d000a7213 */ /* 0x000fe40000000000 */
[----:B------:R-:W-:Y:S01]  /*2b00*/  ISETP.GT.U32.AND P4, PT, R8, R4, PT ;  /* 0x000000040800720c */ /* 0x000fe20003f84070 */
[----:B------:R-:W-:Y:S01]  /*2b10*/  @!P5 IMAD.MOV R5, RZ, RZ, -R5 ;  /* 0x000000ffff05d224 */ /* 0x000fe200078e0a05 */
[----:B------:R-:W-:Y:S02]  /*2b20*/  ISETP.GE.AND P5, PT, R17, RZ, PT ;  /* 0x000000ff1100720c */ /* 0x000fe40003fa6270 */
[----:B------:R-:W4:Y:S04]  /*2b30*/  LDL.LU R17, [R1+0x2ac8] ;  /* 0x002ac80001117983 */ /* 0x000f280000300800 */
[----:B------:R-:W4:Y:S04]  /*2b40*/  LDL.LU R28, [R1+0x37c] ;  /* 0x00037c00011c7983 */ /* 0x000f280000300800 */
[----:B------:R-:W4:Y:S01]  /*2b50*/  LDL.LU R29, [R1+0x3b0] ;  /* 0x0003b000011d7983 */ /* 0x000f220000300800 */
[----:B------:R-:W-:-:S05]  /*2b60*/  @!P4 IMAD.IADD R4, R4, 0x1, -R8 ;  /* 0x000000010404c824 */ /* 0x000fca00078e0a08 */
[----:B------:R-:W-:Y:S02]  /*2b70*/  ISETP.GT.U32.AND P4, PT, R8, R4, PT ;  /* 0x000000040800720c */ /* 0x000fe40003f84070 */
[----:B--2---:R-:W-:Y:S02]  /*2b80*/  ISETP.NE.AND P6, PT, R2, RZ, PT ;  /* 0x000000ff0200720c */ /* 0x004fe40003fc5270 */
[----:B---3--:R-:W-:Y:S02]  /*2b90*/  IABS R12, R14 ;  /* 0x0000000e000c7213 */ /* 0x008fe40000000000 */
[----:B------:R-:W-:-:S04]  /*2ba0*/  LOP3.LUT R14, RZ, R2, RZ, 0x33, !PT ;  /* 0x00000002ff0e7212 */ /* 0x000fc800078e33ff */
[----:B------:R-:W-:-:S05]  /*2bb0*/  SEL R5, R14, R5, !P6 ;  /* 0x000000050e057207 */ /* 0x000fca0007000000 */
[----:B------:R0:W-:Y:S04]  /*2bc0*/  STL [R1+0x1f4], R5 ;  /* 0x0001f40501007387 */ /* 0x0001e80000100800 */
[----:B0-----:R-:W2:Y:S01]  /*2bd0*/  LDL R5, [R1+0xde0] ;  /* 0x000de00001057983 */ /* 0x001ea20000100800 */
[----:B------:R-:W-:Y:S01]  /*2be0*/  @!P4 IMAD.IADD R4, R4, 0x1, -R8 ;  /* 0x000000010404c824 */ /* 0x000fe200078e0a08 */
[----:B------:R-:W-:Y:S01]  /*2bf0*/  ISETP.GT.U32.AND P4, PT, R27, R11, PT ;  /* 0x0000000b1b00720c */ /* 0x000fe20003f84070 */
[----:B------:R-:W-:Y:S01]  /*2c00*/  @!P2 IMAD.MOV R9, RZ, RZ, -R9 ;  /* 0x000000ffff09a224 */ /* 0x000fe200078e0a09 */
[----:B------:R-:W-:Y:S01]  /*2c10*/  SEL R6, R14, R6, !P6 ;  /* 0x000000060e067207 */ /* 0x000fe20007000000 */
[----:B------:R-:W-:-:S04]  /*2c20*/  @!P5 IMAD.MOV R4, RZ, RZ, -R4 ;  /* 0x000000ffff04d224 */ /* 0x000fc800078e0a04 */
[----:B------:R0:W-:Y:S01]  /*2c30*/  STL [R1+0x1f0], R6 ;  /* 0x0001f00601007387 */ /* 0x0001e20000100800 */
[----:B------:R-:W-:-:S05]  /*2c40*/  SEL R4, R14, R4, !P6 ;  /* 0x000000040e047207 */ /* 0x000fca0007000000 */
[----:B------:R-:W-:Y:S01]  /*2c50*/  @!P4 IMAD.IADD R11, R11, 0x1, -R27 ;  /* 0x000000010b0bc824 */ /* 0x000fe200078e0a1b */
[----:B0-----:R-:W-:-:S05]  /*2c60*/  SEL R6, R14, R9, !P6 ;  /* 0x000000090e067207 */ /* 0x001fca0007000000 */
[----:B------:R-:W-:Y:S01]  /*2c70*/  STL [R1+0x1ec], R6 ;  /* 0x0001ec0601007387 */ /* 0x000fe20000100800 */
[----:B------:R-:W-:-:S03]  /*2c80*/  ISETP.GT.U32.AND P4, PT, R27, R11, PT ;  /* 0x0000000b1b00720c */ /* 0x000fc60003f84070 */
[----:B------:R0:W-:Y:S01]  /*2c90*/  STL [R1+0x1e8], R4 ;  /* 0x0001e80401007387 */ /* 0x0001e20000100800 */
[----:B------:R-:W-:-:S03]  /*2ca0*/  IMAD.HI.U32 R15, R7, R10, RZ ;  /* 0x0000000a070f7227 */ /* 0x000fc600078e00ff */
[----:B------:R-:W3:Y:S01]  /*2cb0*/  LDL.LU R9, [R1+0x370] ;  /* 0x0003700001097983 */ /* 0x000ee20000300800 */
[C---:B------:R-:W-:Y:S01]  /*2cc0*/  ISETP.GT.U32.AND P2, PT, R27.reuse, R13, PT ;  /* 0x0000000d1b00720c */ /* 0x040fe20003f44070 */
[----:B------:R-:W-:Y:S01]  /*2cd0*/  IMAD.MOV R15, RZ, RZ, -R15 ;  /* 0x000000ffff0f7224 */ /* 0x000fe200078e0a0f */
[----:B----4-:R-:W-:Y:S01]  /*2ce0*/  IABS R8, R17 ;  /* 0x0000001100087213 */ /* 0x010fe20000000000 */
[----:B------:R-:W4:Y:S02]  /*2cf0*/  LDL.LU R14, [R1+0x3b4] ;  /* 0x0003b400010e7983 */ /* 0x000f240000300800 */
[----:B------:R-:W-:Y:S02]  /*2d00*/  IMAD R10, R27, R15, R10 ;  /* 0x0000000f1b0a7224 */ /* 0x000fe400078e020a */
[----:B------:R-:W-:-:S03]  /*2d10*/  @!P4 IMAD.IADD R11, R11, 0x1, -R27 ;  /* 0x000000010b0bc824 */ /* 0x000fc600078e0a1b */
[----:B------:R-:W-:-:S03]  /*2d20*/  ISETP.GT.U32.AND P4, PT, R27, R10, PT ;  /* 0x0000000a1b00720c */ /* 0x000fc60003f84070 */
[----:B------:R-:W-:-:S05]  /*2d30*/  @!P2 IMAD.IADD R13, R13, 0x1, -R27 ;  /* 0x000000010d0da824 */ /* 0x000fca00078e0a1b */
[----:B------:R-:W-:Y:S01]  /*2d40*/  ISETP.GT.U32.AND P2, PT, R27, R13, PT ;  /* 0x0000000d1b00720c */ /* 0x000fe20003f44070 */
[----:B0-----:R-:W-:-:S04]  /*2d50*/  IMAD.HI.U32 R4, R7, R8, RZ ;  /* 0x0000000807047227 */ /* 0x001fc800078e00ff */
[----:B------:R-:W-:Y:S02]  /*2d60*/  @!P4 IMAD.IADD R10, R10, 0x1, -R27 ;  /* 0x000000010a0ac824 */ /* 0x000fe400078e0a1b */
[----:B------:R-:W-:-:S03]  /*2d70*/  IMAD.MOV R4, RZ, RZ, -R4 ;  /* 0x000000ffff047224 */ /* 0x000fc600078e0a04 */
[----:B------:R-:W-:-:S03]  /*2d80*/  ISETP.GT.U32.AND P4, PT, R27, R10, PT ;  /* 0x0000000a1b00720c */ /* 0x000fc60003f84070 */
[----:B------:R-:W-:Y:S02]  /*2d90*/  @!P2 IMAD.IADD R13, R13, 0x1, -R27 ;  /* 0x000000010d0da824 */ /* 0x000fe400078e0a1b */
[----:B------:R-:W-:Y:S02]  /*2da0*/  IMAD.MOV.U32 R6, RZ, RZ, R11 ;  /* 0x000000ffff067224 */ /* 0x000fe400078e000b */
[----:B------:R-:W-:Y:S02]  /*2db0*/  IMAD R4, R27, R4, R8 ;  /* 0x000000041b047224 */ /* 0x000fe400078e0208 */
[----:B------:R-:W-:-:S04]  /*2dc0*/  IMAD.MOV.U32 R8, RZ, RZ, R13 ;  /* 0x000000ffff087224 */ /* 0x000fc800078e000d */
[----:B------:R-:W-:Y:S02]  /*2dd0*/  @!P3 IMAD.MOV R8, RZ, RZ, -R8 ;  /* 0x000000ffff08b224 */ /* 0x000fe400078e0a08 */
[----:B------:R-:W-:Y:S01]  /*2de0*/  @!P4 IMAD.IADD R10, R10, 0x1, -R27 ;  /* 0x000000010a0ac824 */ /* 0x000fe200078e0a1b */
[----:B------:R-:W-:Y:S02]  /*2df0*/  ISETP.GE.AND P4, PT, R17, RZ, PT ;  /* 0x000000ff1100720c */ /* 0x000fe40003f86270 */
[----:B------:R-:W-:Y:S02]  /*2e00*/  ISETP.GT.U32.AND P2, PT, R27, R4, PT ;  /* 0x000000041b00720c */ /* 0x000fe40003f44070 */
[----:B------:R-:W-:-:S11]  /*2e10*/  IABS R2, R18 ;  /* 0x0000001200027213 */ /* 0x000fd60000000000 */
[----:B------:R-:W-:Y:S01]  /*2e20*/  @!P2 IMAD.IADD R4, R4, 0x1, -R27 ;  /* 0x000000010404a824 */ /* 0x000fe200078e0a1b */
[----:B------:R-:W-:Y:S02]  /*2e30*/  ISETP.GE.AND P2, PT, R18, RZ, PT ;  /* 0x000000ff1200720c */ /* 0x000fe40003f46270 */
[----:B--2---:R-:W-:-:S13]  /*2e40*/  ISETP.GE.AND P6, PT, R5, RZ, PT ;  /* 0x000000ff0500720c */ /* 0x004fda0003fc6270 */
[----:B------:R-:W-:-:S05]  /*2e50*/  @!P6 IMAD.MOV R6, RZ, RZ, -R6 ;  /* 0x000000ffff06e224 */ /* 0x000fca00078e0a06 */
[----:B------:R0:W-:Y:S04]  /*2e60*/  STL [R1+0x194], R6 ;  /* 0x0001940601007387 */ /* 0x0001e80000100800 */
[----:B------:R1:W-:Y:S04]  /*2e70*/  STL [R1+0x1a4], R8 ;  /* 0x0001a40801007387 */ /* 0x0003e80000100800 */
[----:B------:R-:W2:Y:S04]  /*2e80*/  LDL.LU R17, [R1+0x3b8] ;  /* 0x0003b80001117983 */ /* 0x000ea80000300800 */
[----:B------:R-:W4:Y:S01]  /*2e90*/  LDL.LU R18, [R1+0x3bc] ;  /* 0x0003bc0001127983 */ /* 0x000f220000300800 */
[----:B------:R-:W-:Y:S01]  /*2ea0*/  IMAD.HI.U32 R15, R7, R12, RZ ;  /* 0x0000000c070f7227 */ /* 0x000fe200078e00ff */
[----:B------:R-:W-:-:S03]  /*2eb0*/  ISETP.GT.U32.AND P5, PT, R27, R0, PT ;  /* 0x000000001b00720c */ /* 0x000fc60003fa4070 */
[----:B------:R-:W-:-:S04]  /*2ec0*/  IMAD.MOV R15, RZ, RZ, -R15 ;  /* 0x000000ffff0f7224 */ /* 0x000fc800078e0a0f */
[----:B------:R-:W-:-:S05]  /*2ed0*/  IMAD R12, R27, R15, R12 ;  /* 0x0000000f1b0c7224 */ /* 0x000fca00078e020c */
[----:B------:R-:W-:Y:S01]  /*2ee0*/  ISETP.GT.U32.AND P6, PT, R27, R12, PT ;  /* 0x0000000c1b00720c */ /* 0x000fe20003fc4070 */
[----:B------:R-:W-:Y:S02]  /*2ef0*/  @!P5 IMAD.IADD R0, R0, 0x1, -R27 ;  /* 0x000000010000d824 */ /* 0x000fe400078e0a1b */
[----:B------:R-:W-:-:S03]  /*2f00*/  IMAD.HI.U32 R5, R7, R2, RZ ;  /* 0x0000000207057227 */ /* 0x000fc600078e00ff */
[----:B------:R-:W-:Y:S01]  /*2f10*/  ISETP.GT.U32.AND P5, PT, R27, R0, PT ;  /* 0x000000001b00720c */ /* 0x000fe20003fa4070 */
[----:B------:R-:W-:-:S06]  /*2f20*/  IMAD.MOV R5, RZ, RZ, -R5 ;  /* 0x000000ffff057224 */ /* 0x000fcc00078e0a05 */
[----:B------:R-:W-:Y:S02]  /*2f30*/  @!P6 IMAD.IADD R12, R12, 0x1, -R27 ;  /* 0x000000010c0ce824 */ /* 0x000fe400078e0a1b */
[C---:B------:R-:W-:Y:S01]  /*2f40*/  IMAD R2, R27.reuse, R5, R2 ;  /* 0x000000051b027224 */ /* 0x040fe200078e0202 */
[----:B------:R-:W-:Y:S02]  /*2f50*/  IABS R5, R28 ;  /* 0x0000001c00057213 */ /* 0x000fe40000000000 */
[----:B------:R-:W-:Y:S02]  /*2f60*/  ISETP.GT.U32.AND P3, PT, R27, R12, PT ;  /* 0x0000000c1b00720c */ /* 0x000fe40003f64070 */
[----:B0-----:R-:W-:Y:S01]  /*2f70*/  IABS R6, R29 ;  /* 0x0000001d00067213 */ /* 0x001fe20000000000 */
[----:B-1----:R-:W-:Y:S01]  /*2f80*/  IMAD.HI.U32 R8, R7, R5, RZ ;  /* 0x0000000507087227 */ /* 0x002fe200078e00ff */
[----:B---3--:R-:W-:-:S03]  /*2f90*/  ISETP.GE.AND P6, PT, R9, RZ, PT ;  /* 0x000000ff0900720c */ /* 0x008fc60003fc6270 */
[----:B------:R-:W-:Y:S02]  /*2fa0*/  @!P5 IMAD.IADD R0, R0, 0x1, -R27 ;  /* 0x000000010000d824 */ /* 0x000fe400078e0a1b */
[----:B------:R-:W-:-:S04]  /*2fb0*/  IMAD.HI.U32 R9, R7, R6, RZ ;  /* 0x0000000607097227 */ /* 0x000fc800078e00ff */
[----:B------:R-:W-:Y:S02]  /*2fc0*/  IMAD.MOV R8, RZ, RZ, -R8 ;  /* 0x000000ffff087224 */ /* 0x000fe400078e0a08 */
[----:B------:R-:W-:Y:S01]  /*2fd0*/  @!P0 IMAD.MOV R0, RZ, RZ, -R0 ;  /* 0x000000ffff008224 */ /* 0x000fe200078e0a00 */
[C---:B------:R-:W-:Y:S01]  /*2fe0*/  ISETP.GT.U32.AND P0, PT, R27.reuse, R4, PT ;  /* 0x000000041b00720c */ /* 0x040fe20003f04070 */
[----:B------:R-:W-:Y:S02]  /*2ff0*/  IMAD.MOV R9, RZ, RZ, -R9 ;  /* 0x000000ffff097224 */ /* 0x000fe400078e0a09 */
[C---:B------:R-:W-:Y:S02]  /*3000*/  IMAD R5, R27.reuse, R8, R5 ;  /* 0x000000081b057224 */ /* 0x040fe400078e0205 */
[----:B------:R-:W-:Y:S02]  /*3010*/  @!P3 IMAD.IADD R12, R12, 0x1, -R27 ;  /* 0x000000010c0cb824 */ /* 0x000fe400078e0a1b */
[----:B------:R-:W-:Y:S01]  /*3020*/  IMAD.MOV.U32 R8, RZ, RZ, R10 ;  /* 0x000000ffff087224 */ /* 0x000fe200078e000a */
[C---:B------:R-:W-:Y:S01]  /*3030*/  ISETP.GT.U32.AND P5, PT, R27.reuse, R2, PT ;  /* 0x000000021b00720c */ /* 0x040fe20003fa4070 */
[----:B------:R-:W-:-:S02]  /*3040*/  IMAD R6, R27, R9, R6 ;  /* 0x000000091b067224 */ /* 0x000fc400078e0206 */
[----:B------:R-:W-:Y:S01]  /*3050*/  IMAD.MOV.U32 R9, RZ, RZ, R12 ;  /* 0x000000ffff097224 */ /* 0x000fe200078e000c */
[----:B------:R-:W-:Y:S01]  /*3060*/  @!P1 IADD3 R8, PT, PT, -R8, RZ, RZ ;  /* 0x000000ff08089210 */ /* 0x000fe20007ffe1ff */
[----:B------:R-:W-:Y:S02]  /*3070*/  STL [R1+0x1a0], R0 ;  /* 0x0001a00001007387 */ /* 0x000fe40000100800 */
[----:B------:R-:W-:Y:S01]  /*3080*/  @!P6 IMAD.MOV R9, RZ, RZ, -R9 ;  /* 0x000000ffff09e224 */ /* 0x000fe200078e0a09 */
[----:B------:R-:W-:Y:S01]  /*3090*/  ISETP.GE.AND P1, PT, R28, RZ, PT ;  /* 0x000000ff1c00720c */ /* 0x000fe20003f26270 */
[----:B------:R-:W-:Y:S01]  /*30a0*/  IMAD.MOV.U32 R28, RZ, RZ, R16 ;  /* 0x000000ffff1c7224 */ /* 0x000fe200078e0010 */
[----:B------:R2:W-:Y:S01]  /*30b0*/  STL [R1+0x19c], R8 ;  /* 0x00019c0801007387 */ /* 0x0005e20000100800 */
[--C-:B------:R-:W-:Y:S01]  /*30c0*/  @!P0 IMAD.IADD R4, R4, 0x1, -R27.reuse ;  /* 0x0000000104048824 */ /* 0x100fe200078e0a1b */
[----:B------:R-:W-:Y:S02]  /*30d0*/  ISETP.GE.AND P0, PT, R29, RZ, PT ;  /* 0x000000ff1d00720c */ /* 0x000fe40003f06270 */
[----:B------:R-:W3:Y:S01]  /*30e0*/  LDL.LU R16, [R1+0x3cc] ;  /* 0x0003cc0001107983 */ /* 0x000ee20000300800 */
[----:B------:R-:W-:-:S03]  /*30f0*/  @!P5 IMAD.IADD R2, R2, 0x1, -R27 ;  /* 0x000000010202d824 */ /* 0x000fc600078e0a1b */
[----:B------:R-:W-:Y:S04]  /*3100*/  STL [R1+0x198], R9 ;  /* 0x0001980901007387 */ /* 0x000fe80000100800 */
[----:B------:R-:W3:Y:S01]  /*3110*/  LDL.LU R29, [R1+0x3c0] ;  /* 0x0003c000011d7983 */ /* 0x000ee20000300800 */
[C---:B------:R-:W-:Y:S02]  /*3120*/  ISETP.GT.U32.AND P5, PT, R27.reuse, R2, PT ;  /* 0x000000021b00720c */ /* 0x040fe40003fa4070 */
[C---:B------:R-:W-:Y:S02]  /*3130*/  ISETP.GT.U32.AND P3, PT, R27.reuse, R5, PT ;  /* 0x000000051b00720c */ /* 0x040fe40003f64070 */
[----:B------:R-:W-:Y:S01]  /*3140*/  ISETP.GT.U32.AND P6, PT, R27, R6, PT ;  /* 0x000000061b00720c */ /* 0x000fe20003fc4070 */
[----:B------:R-:W-:-:S08]  /*3150*/  @!P4 IMAD.MOV R4, RZ, RZ, -R4 ;  /* 0x000000ffff04c224 */ /* 0x000fd000078e0a04 */
[----:B------:R-:W-:-:S04]  /*3160*/  @!P5 IMAD.IADD R2, R2, 0x1, -R27 ;  /* 0x000000010202d824 */ /* 0x000fc800078e0a1b */
[----:B------:R-:W-:Y:S01]  /*3170*/  @!P2 IMAD.MOV R2, RZ, RZ, -R2 ;  /* 0x000000ffff02a224 */ /* 0x000fe200078e0a02 */
[----:B------:R-:W-:Y:S01]  /*3180*/  STL [R1+0x190], R4 ;  /* 0x0001900401007387 */ /* 0x000fe20000100800 */
[--C-:B------:R-:W-:Y:S02]  /*3190*/  @!P3 IMAD.IADD R5, R5, 0x1, -R27.reuse ;  /* 0x000000010505b824 */ /* 0x100fe400078e0a1b */
[----:B------:R-:W-:Y:S01]  /*31a0*/  @!P6 IMAD.IADD R6, R6, 0x1, -R27 ;  /* 0x000000010606e824 */ /* 0x000fe200078e0a1b */
[----:B------:R-:W-:Y:S04]  /*31b0*/  STL [R1+0x18c], R2 ;  /* 0x00018c0201007387 */ /* 0x000fe80000100800 */
[C---:B------:R-:W-:Y:S02]  /*31c0*/  ISETP.GT.U32.AND P4, PT, R27.reuse, R6, PT ;  /* 0x000000061b00720c */ /* 0x040fe40003f84070 */
[----:B------:R-:W-:-:S11]  /*31d0*/  ISETP.GT.U32.AND P6, PT, R27, R5, PT ;  /* 0x000000051b00720c */ /* 0x000fd60003fc4070 */
[--C-:B------:R-:W-:Y:S02]  /*31e0*/  @!P4 IMAD.IADD R6, R6, 0x1, -R27.reuse ;  /* 0x000000010606c824 */ /* 0x100fe400078e0a1b */
[----:B------:R-:W-:-:S04]  /*31f0*/  @!P6 IMAD.IADD R5, R5, 0x1, -R27 ;  /* 0x000000010505e824 */ /* 0x000fc800078e0a1b */
[----:B------:R-:W-:Y:S01]  /*3200*/  @!P1 IMAD.MOV R5, RZ, RZ, -R5 ;  /* 0x000000ffff059224 */ /* 0x000fe200078e0a05 */
[----:B--2---:R-:W-:Y:S02]  /*3210*/  IABS R8, R17 ;  /* 0x0000001100087213 */ /* 0x004fe40000000000 */
[----:B------:R-:W-:Y:S02]  /*3220*/  ISETP.GE.AND P3, PT, R17, RZ, PT ;  /* 0x000000ff1100720c */ /* 0x000fe40003f66270 */
[----:B------:R-:W2:Y:S01]  /*3230*/  LDL.LU R17, [R1+0x3d0] ;  /* 0x0003d00001117983 */ /* 0x000ea20000300800 */
[----:B----4-:R-:W-:Y:S02]  /*3240*/  IABS R10, R18 ;  /* 0x00000012000a7213 */ /* 0x010fe40000000000 */
[----:B------:R-:W-:Y:S01]  /*3250*/  ISETP.GE.AND P2, PT, R18, RZ, PT ;  /* 0x000000ff1200720c */ /* 0x000fe20003f46270 */
[----:B------:R-:W-:-:S04]  /*3260*/  IMAD.MOV.U32 R18, RZ, RZ, R6 ;  /* 0x000000ffff127224 */ /* 0x000fc800078e0006 */
[----:B------:R-:W-:Y:S01]  /*3270*/  @!P0 IMAD.MOV R18, RZ, RZ, -R18 ;  /* 0x000000ffff128224 */ /* 0x000fe200078e0a12 */
[----:B------:R-:W-:Y:S04]  /*3280*/  STL [R1+0x188], R5 ;  /* 0x0001880501007387 */ /* 0x000fe80000100800 */
[----:B------:R0:W-:Y:S04]  /*3290*/  STL [R1+0x184], R18 ;  /* 0x0001841201007387 */ /* 0x0001e80000100800 */
[----:B0-----:R-:W4:Y:S01]  /*32a0*/  LDL.LU R18, [R1+0x3d4] ;  /* 0x0003d40001127983 */ /* 0x001f220000300800 */
[----:B------:R-:W-:Y:S01]  /*32b0*/  IABS R0, R14 ;  /* 0x0000000e00007213 */ /* 0x000fe20000000000 */
[----:B------:R-:W-:-:S04]  /*32c0*/  IMAD.HI.U32 R11, R7, R8, RZ ;  /* 0x00000008070b7227 */ /* 0x000fc800078e00ff */
[----:B------:R-:W-:-:S04]  /*32d0*/  IMAD.HI.U32 R9, R7, R0, RZ ;  /* 0x0000000007097227 */ /* 0x000fc800078e00ff */
[----:B------:R-:W-:Y:S02]  /*32e0*/  IMAD.MOV R9, RZ, RZ, -R9 ;  /* 0x000000ffff097224 */ /* 0x000fe400078e0a09 */
[----:B------:R-:W-:Y:S02]  /*32f0*/  IMAD.MOV R11, RZ, RZ, -R11 ;  /* 0x000000ffff0b7224 */ /* 0x000fe400078e0a0b */
[C---:B------:R-:W-:Y:S02]  /*3300*/  IMAD R0, R27.reuse, R9, R0 ;  /* 0x000000091b007224 */ /* 0x040fe400078e0200 */
[----:B------:R-:W-:Y:S02]  /*3310*/  IMAD.MOV.U32 R4, RZ, RZ, R10 ;  /* 0x000000ffff047224 */ /* 0x000fe400078e000a */
[C---:B------:R-:W-:Y:S01]  /*3320*/  IMAD R2, R27.reuse, R11, R8 ;  /* 0x0000000b1b027224 */ /* 0x040fe200078e0208 */
[----:B------:R-:W-:Y:S01]  /*3330*/  ISETP.GT.U32.AND P6, PT, R27, R0, PT ;  /* 0x000000001b00720c */ /* 0x000fe20003fc4070 */
[----:B------:R-:W-:-:S03]  /*3340*/  IMAD.HI.U32 R12, R7, R4, RZ ;  /* 0x00000004070c7227 */ /* 0x000fc600078e00ff */
[----:B------:R-:W-:Y:S01]  /*3350*/  ISETP.GT.U32.AND P4, PT, R27, R2, PT ;  /* 0x000000021b00720c */ /* 0x000fe20003f84070 */
[----:B------:R-:W-:-:S04]  /*3360*/  IMAD.MOV R12, RZ, RZ, -R12 ;  /* 0x000000ffff0c7224 */ /* 0x000fc800078e0a0c */
[----:B------:R-:W-:-:S04]  /*3370*/  IMAD R4, R27, R12, R4 ;  /* 0x0000000c1b047224 */ /* 0x000fc800078e0204 */
[--C-:B------:R-:W-:Y:S01]  /*3380*/  @!P6 IMAD.IADD R0, R0, 0x1, -R27.reuse ;  /* 0x000000010000e824 */ /* 0x100fe200078e0a1b */
[C---:B------:R-:W-:Y:S02]  /*3390*/  ISETP.GT.U32.AND P6, PT, R27.reuse, R4, PT ;  /* 0x000000041b00720c */ /* 0x040fe40003fc4070 */
[----:B------:R-:W-:Y:S01]  /*33a0*/  IABS R9, R3 ;  /* 0x0000000300097213 */ /* 0x000fe20000000000 */
[----:B------:R-:W-:Y:S01]  /*33b0*/  @!P4 IMAD.IADD R2, R2, 0x1, -R27 ;  /* 0x000000010202c824 */ /* 0x000fe200078e0a1b */
[----:B------:R-:W-:Y:S02]  /*33c0*/  ISETP.GT.U32.AND P4, PT, R27, R0, PT ;  /* 0x000000001b00720c */ /* 0x000fe40003f84070 */
[----:B------:R-:W-:Y:S01]  /*33d0*/  IABS R10, R28 ;  /* 0x0000001c000a7213 */ /* 0x000fe20000000000 */
[----:B------:R-:W-:Y:S01]  /*33e0*/  IMAD.HI.U32 R13, R7, R9, RZ ;  /* 0x00000009070d7227 */ /* 0x000fe200078e00ff */
[----:B------:R-:W-:Y:S02]  /*33f0*/  ISETP.GT.U32.AND P1, PT, R27, R2, PT ;  /* 0x000000021b00720c */ /* 0x000fe40003f24070 */
[----:B------:R-:W-:Y:S01]  /*3400*/  ISETP.GE.AND P5, PT, R14, RZ, PT ;  /* 0x000000ff0e00720c */ /* 0x000fe20003fa6270 */
[----:B------:R-:W-:-:S04]  /*3410*/  IMAD.HI.U32 R14, R7, R10, RZ ;  /* 0x0000000a070e7227 */ /* 0x000fc800078e00ff */
[----:B------:R-:W-:Y:S01]  /*3420*/  IMAD.MOV R13, RZ, RZ, -R13 ;  /* 0x000000ffff0d7224 */ /* 0x000fe200078e0a0d */
[----:B---3--:R-:W-:Y:S01]  /*3430*/  IABS R8, R29 ;  /* 0x0000001d00087213 */ /* 0x008fe20000000000 */
[----:B------:R-:W-:-:S04]  /*3440*/  @!P6 IMAD.IADD R4, R4, 0x1, -R27 ;  /* 0x000000010404e824 */ /* 0x000fc800078e0a1b */
[----:B------:R-:W-:Y:S01]  /*3450*/  IMAD.HI.U32 R12, R7, R8, RZ ;  /* 0x00000008070c7227 */ /* 0x000fe200078e00ff */
[----:B------:R-:W-:-:S03]  /*3460*/  IABS R11, R16 ;  /* 0x00000010000b7213 */ /* 0x000fc60000000000 */
[----:B------:R-:W-:Y:S02]  /*3470*/  IMAD.MOV R12, RZ, RZ, -R12 ;  /* 0x000000ffff0c7224 */ /* 0x000fe400078e0a0c */
[----:B------:R-:W-:Y:S02]  /*3480*/  IMAD.MOV R14, RZ, RZ, -R14 ;  /* 0x000000ffff0e7224 */ /* 0x000fe400078e0a0e */
[C---:B------:R-:W-:Y:S02]  /*3490*/  IMAD R9, R27.reuse, R13, R9 ;  /* 0x0000000d1b097224 */ /* 0x040fe400078e0209 */
[----:B------:R-:W-:Y:S01]  /*34a0*/  @!P4 IMAD.IADD R0, R0, 0x1, -R27 ;  /* 0x000000010000c824 */ /* 0x000fe200078e0a1b */
[C---:B------:R-:W-:Y:S01]  /*34b0*/  ISETP.GT.U32.AND P6, PT, R27.reuse, R4, PT ;  /* 0x000000041b00720c */ /* 0x040fe20003fc4070 */
[----:B------:R-:W-:Y:S02]  /*34c0*/  IMAD R8, R27, R12, R8 ;  /* 0x0000000c1b087224 */ /* 0x000fe400078e0208 */
[----:B------:R-:W-:-:S04]  /*34d0*/  IMAD.HI.U32 R15, R7, R11, RZ ;  /* 0x0000000b070f7227 */ /* 0x000fc800078e00ff */
[----:B------:R-:W-:Y:S02]  /*34e0*/  IMAD.MOV.U32 R12, RZ, RZ, R3 ;  /* 0x000000ffff0c7224 */ /* 0x000fe400078e0003 */
[C---:B------:R-:W-:Y:S02]  /*34f0*/  IMAD R10, R27.reuse, R14, R10 ;  /* 0x0000000e1b0a7224 */ /* 0x040fe400078e020a */
[----:B------:R-:W-:Y:S01]  /*3500*/  @!P1 IMAD.IADD R2, R2, 0x1, -R27 ;  /* 0x0000000102029824 */ /* 0x000fe200078e0a1b */
[C---:B------:R-:W-:Y:S01]  /*3510*/  ISETP.GT.U32.AND P1, PT, R27.reuse, R9, PT ;  /* 0x000000091b00720c */ /* 0x040fe20003f24070 */
[----:B------:R-:W-:Y:S02]  /*3520*/  IMAD.MOV.U32 R3, RZ, RZ, R0 ;  /* 0x000000ffff037224 */ /* 0x000fe400078e0000 */
[----:B------:R-:W-:Y:S02]  /*3530*/  IMAD.MOV R15, RZ, RZ, -R15 ;  /* 0x000000ffff0f7224 */ /* 0x000fe400078e0a0f */
[----:B------:R-:W-:Y:S01]  /*3540*/  @!P5 IMAD.MOV R3, RZ, RZ, -R3 ;  /* 0x000000ffff03d224 */ /* 0x000fe200078e0a03 */
[C---:B------:R-:W-:Y:S01]  /*3550*/  ISETP.GT.U32.AND P5, PT, R27.reuse, R10, PT ;  /* 0x0000000a1b00720c */ /* 0x040fe20003fa4070 */
[C---:B------:R-:W-:Y:S01]  /*3560*/  IMAD R11, R27.reuse, R15, R11 ;  /* 0x0000000f1b0b7224 */ /* 0x040fe200078e020b */
[----:B------:R-:W-:Y:S01]  /*3570*/  ISETP.GT.U32.AND P4, PT, R27, R8, PT ;  /* 0x000000081b00720c */ /* 0x000fe20003f84070 */
[----:B------:R-:W-:-:S03]  /*3580*/  @!P6 IMAD.IADD R4, R4, 0x1, -R27 ;  /* 0x000000010404e824 */ /* 0x000fc600078e0a1b */
[----:B------:R-:W-:Y:S01]  /*3590*/  ISETP.GT.U32.AND P6, PT, R27, R11, PT ;  /* 0x0000000b1b00720c */ /* 0x000fe20003fc4070 */
[--C-:B------:R-:W-:Y:S02]  /*35a0*/  @!P1 IMAD.IADD R9, R9, 0x1, -R27.reuse ;  /* 0x0000000109099824 */ /* 0x100fe400078e0a1b */
[----:B------:R-:W-:Y:S02]  /*35b0*/  IMAD.MOV.U32 R6, RZ, RZ, R28 ;  /* 0x000000ffff067224 */ /* 0x000fe400078e001c */
[----:B------:R-:W-:Y:S01]  /*35c0*/  IMAD.MOV.U32 R13, RZ, RZ, R2 ;  /* 0x000000ffff0d7224 */ /* 0x000fe200078e0002 */
[----:B------:R-:W-:Y:S01]  /*35d0*/  ISETP.GE.AND P0, PT, R29, RZ, PT ;  /* 0x000000ff1d00720c */ /* 0x000fe20003f06270 */
[--C-:B------:R-:W-:Y:S01]  /*35e0*/  @!P5 IMAD.IADD R10, R10, 0x1, -R27.reuse ;  /* 0x000000010a0ad824 */ /* 0x100fe200078e0a1b */
[C---:B------:R-:W-:Y:S01]  /*35f0*/  ISETP.GT.U32.AND P5, PT, R27.reuse, R9, PT ;  /* 0x000000091b00720c */ /* 0x040fe20003fa4070 */
[----:B------:R-:W-:Y:S01]  /*3600*/  @!P4 IMAD.IADD R8, R8, 0x1, -R27 ;  /* 0x000000010808c824 */ /* 0x000fe200078e0a1b */
[----:B------:R-:W-:Y:S01]  /*3610*/  ISETP.GE.AND P4, PT, R6, RZ, PT ;  /* 0x000000ff0600720c */ /* 0x000fe20003f86270 */
[----:B------:R-:W-:Y:S01]  /*3620*/  @!P3 IMAD.MOV R13, RZ, RZ, -R13 ;  /* 0x000000ffff0db224 */ /* 0x000fe200078e0a0d */
[----:B------:R-:W-:Y:S01]  /*3630*/  ISETP.GE.AND P3, PT, R12, RZ, PT ;  /* 0x000000ff0c00720c */ /* 0x000fe20003f66270 */
[----:B------:R-:W-:Y:S01]  /*3640*/  IMAD.MOV.U32 R12, RZ, RZ, R4 ;  /* 0x000000ffff0c7224 */ /* 0x000fe200078e0004 */
[----:B------:R-:W-:Y:S01]  /*3650*/  ISETP.GT.U32.AND P1, PT, R27, R8, PT ;  /* 0x000000081b00720c */ /* 0x000fe20003f24070 */
[----:B------:R-:W-:Y:S01]  /*3660*/  @!P6 IMAD.IADD R11, R11, 0x1, -R27 ;  /* 0x000000010b0be824 */ /* 0x000fe200078e0a1b */
[----:B------:R-:W3:Y:S01]  /*3670*/  LDL.LU R28, [R1+0x3d8] ;  /* 0x0003d800011c7983 */ /* 0x000ee20000300800 */
[----:B------:R-:W-:-:S03]  /*3680*/  @!P2 IMAD.MOV R12, RZ, RZ, -R12 ;  /* 0x000000ffff0ca224 */ /* 0x000fc600078e0a0c */
[----:B------:R-:W-:Y:S01]  /*3690*/  ISETP.GT.U32.AND P2, PT, R27, R11, PT ;  /* 0x0000000b1b00720c */ /* 0x000fe20003f44070 */
[--C-:B------:R-:W-:Y:S01]  /*36a0*/  @!P5 IMAD.IADD R9, R9, 0x1, -R27.reuse ;  /* 0x000000010909d824 */ /* 0x100fe200078e0a1b */
[----:B------:R0:W-:Y:S05]  /*36b0*/  STL [R1+0x180], R3 ;  /* 0x0001800301007387 */ /* 0x0001ea0000100800 */
[----:B------:R-:W-:Y:S01]  /*36c0*/  @!P1 IMAD.IADD R8, R8, 0x1, -R27 ;  /* 0x0000000108089824 */ /* 0x000fe200078e0a1b */
[----:B0-----:R-:W3:Y:S03]  /*36d0*/  LDL.LU R3, [R1+0x3dc] ;  /* 0x0003dc0001037983 */ /* 0x001ee60000300800 */
[----:B------:R-:W-:-:S02]  /*36e0*/  @!P0 IMAD.MOV R8, RZ, RZ, -R8 ;  /* 0x000000ffff088224 */ /* 0x000fc400078e0a08 */
[----:B------:R-:W-:Y:S01]  /*36f0*/  @!P2 IMAD.IADD R11, R11, 0x1, -R27 ;  /* 0x000000010b0ba824 */ /* 0x000fe200078e0a1b */
[----:B------:R-:W3:Y:S01]  /*3700*/  LDL.LU R29, [R1+0x3e0] ;  /* 0x0003e000011d7983 */ /* 0x000ee20000300800 */
[----:B------:R-:W-:-:S03]  /*3710*/  ISETP.GE.AND P1, PT, R16, RZ, PT ;  /* 0x000000ff1000720c */ /* 0x000fc60003f26270 */
[----:B------:R-:W-:Y:S04]  /*3720*/  STL [R1+0x178], R13 ;  /* 0x0001780d01007387 */ /* 0x000fe80000100800 */
[----:B------:R-:W-:Y:S01]  /*3730*/  STL [R1+0x174], R12 ;  /* 0x0001740c01007387 */ /* 0x000fe20000100800 */
[----:B--2---:R-:W-:-:S05]  /*3740*/  IABS R5, R17 ;  /* 0x0000001100057213 */ /* 0x004fca0000000000 */
[----:B------:R-:W-:-:S04]  /*3750*/  IMAD.HI.U32 R0, R7, R5, RZ ;  /* 0x0000000507007227 */ /* 0x000fc800078e00ff */
[----:B------:R-:W-:-:S04]  /*3760*/  IMAD.MOV R6, RZ, RZ, -R0 ;  /* 0x000000ffff067224 */ /* 0x000fc800078e0a00 */
[----:B------:R-:W-:-:S05]  /*3770*/  IMAD R5, R27, R6, R5 ;  /* 0x000000061b057224 */ /* 0x000fca00078e0205 */
[----:B------:R-:W-:Y:S02]  /*3780*/  ISETP.GT.U32.AND P5, PT, R27, R5, PT ;  /* 0x000000051b00720c */ /* 0x000fe40003fa4070 */
[----:B------:R-:W-:Y:S02]  /*3790*/  ISETP.GE.AND P2, PT, R17, RZ, PT ;  /* 0x000000ff1100720c */ /* 0x000fe40003f46270 */
[----:B------:R-:W2:Y:S01]  /*37a0*/  LDL.LU R17, [R1+0x3e4] ;  /* 0x0003e40001117983 */ /* 0x000ea20000300800 */
[----:B----4-:R-:W-:-:S03]  /*37b0*/  IABS R2, R18 ;  /* 0x0000001200027213 */ /* 0x010fc60000000000 */
[----:B------:R-:W4:Y:S04]  /*37c0*/  LDL.LU R16, [R1+0x3ec] ;  /* 0x0003ec0001107983 */ /* 0x000f280000300800 */
[----:B------:R0:W-:Y:S01]  /*37d0*/  STL [R1+0x170], R8 ;  /* 0x0001700801007387 */ /* 0x0001e20000100800 */
[----:B------:R-:W-:Y:S01]  /*37e0*/  @!P5 IMAD.IADD R5, R5, 0x1, -R27 ;  /* 0x000000010505d824 */ /* 0x000fe200078e0a1b */
[----:B------:R-:W-:Y:S02]  /*37f0*/  ISETP.GE.AND P5, PT, R18, RZ, PT ;  /* 0x000000ff1200720c */ /* 0x000fe40003fa6270 */
[----:B------:R-:W4:Y:S01]  /*3800*/  LDL.LU R18, [R1+0x3e8] ;  /* 0x0003e80001127983 */ /* 0x000f220000300800 */
[----:B------:R-:W-:Y:S01]  /*3810*/  IMAD.MOV.U32 R0, RZ, RZ, R2 ;  /* 0x000000ffff007224 */ /* 0x000fe200078e0002 */
[----:B------:R-:W-:-:S03]  /*3820*/  ISETP.GT.U32.AND P6, PT, R27, R10, PT ;  /* 0x0000000a1b00720c */ /* 0x000fc60003fc4070 */
[----:B------:R-:W-:-:S04]  /*3830*/  IMAD.HI.U32 R4, R7, R0, RZ ;  /* 0x0000000007047227 */ /* 0x000fc800078e00ff */
[----:B------:R-:W-:-:S04]  /*3840*/  IMAD.MOV R4, RZ, RZ, -R4 ;  /* 0x000000ffff047224 */ /* 0x000fc800078e0a04 */
[----:B------:R-:W-:Y:S02]  /*3850*/  IMAD R0, R27, R4, R0 ;  /* 0x000000041b007224 */ /* 0x000fe400078e0200 */
[----:B------:R-:W-:-:S03]  /*3860*/  @!P6 IMAD.IADD R10, R10, 0x1, -R27 ;  /* 0x000000010a0ae824 */ /* 0x000fc600078e0a1b */
[C---:B------:R-:W-:Y:S02]  /*3870*/  ISETP.GT.U32.AND P6, PT, R27.reuse, R0, PT ;  /* 0x000000001b00720c */ /* 0x040fe40003fc4070 */
[----:B------:R-:W-:Y:S02]  /*3880*/  ISETP.GT.U32.AND P0, PT, R27, R5, PT ;  /* 0x000000051b00720c */ /* 0x000fe40003f04070 */
[----:B0-----:R-:W-:-:S09]  /*3890*/  MOV R8, R11 ;  /* 0x0000000b00087202 */ /* 0x001fd20000000f00 */
[----:B------:R-:W-:-:S05]  /*38a0*/  @!P6 IMAD.IADD R0, R0, 0x1, -R27 ;  /* 0x000000010000e824 */ /* 0x000fca00078e0a1b */
[----:B------:R-:W-:Y:S01]  /*38b0*/  ISETP.GT.U32.AND P6, PT, R27, R0, PT ;  /* 0x000000001b00720c */ /* 0x000fe20003fc4070 */
[----:B------:R-:W-:Y:S02]  /*38c0*/  @!P3 IMAD.MOV R9, RZ, RZ, -R9 ;  /* 0x000000ffff09b224 */ /* 0x000fe400078e0a09 */
[----:B------:R-:W-:Y:S02]  /*38d0*/  @!P4 IMAD.MOV R10, RZ, RZ, -R10 ;  /* 0x000000ffff0ac224 */ /* 0x000fe400078e0a0a */
[----:B------:R-:W-:Y:S01]  /*38e0*/  @!P1 IMAD.MOV R8, RZ, RZ, -R8 ;  /* 0x000000ffff089224 */ /* 0x000fe200078e0a08 */
[----:B------:R0:W-:Y:S01]  /*38f0*/  STL [R1+0x16c], R9 ;  /* 0x00016c0901007387 */ /* 0x0001e20000100800 */
[----:B------:R-:W-:-:S03]  /*3900*/  @!P0 IMAD.IADD R5, R5, 0x1, -R27 ;  /* 0x0000000105058824 */ /* 0x000fc600078e0a1b */
[----:B------:R-:W-:Y:S03]  /*3910*/  STL [R1+0x168], R10 ;  /* 0x0001680a01007387 */ /* 0x000fe60000100800 */
[----:B------:R-:W-:Y:S01]  /*3920*/  @!P6 IMAD.IADD R0, R0, 0x1, -R27 ;  /* 0x000000010000e824 */ /* 0x000fe200078e0a1b */
[----:B------:R1:W-:Y:S01]  /*3930*/  STL [R1+0x164], R8 ;  /* 0x0001640801007387 */ /* 0x0003e20000100800 */
[----:B0-----:R-:W-:-:S04]  /*3940*/  IMAD.MOV.U32 R9, RZ, RZ, R5 ;  /* 0x000000ffff097224 */ /* 0x001fc800078e0005 */
[----:B------:R-:W-:Y:S02]  /*3950*/  @!P2 IMAD.MOV R9, RZ, RZ, -R9 ;  /* 0x000000ffff09a224 */ /* 0x000fe400078e0a09 */
[----:B-1----:R-:W-:-:S04]  /*3960*/  IMAD.MOV.U32 R8, RZ, RZ, R0 ;  /* 0x000000ffff087224 */ /* 0x002fc800078e0000 */
[----:B------:R-:W-:Y:S01]  /*3970*/  @!P5 IMAD.MOV R8, RZ, RZ, -R8 ;  /* 0x000000ffff08d224 */ /* 0x000fe200078e0a08 */
[----:B---3--:R-:W-:Y:S02]  /*3980*/  IABS R2, R28 ;  /* 0x0000001c00027213 */ /* 0x008fe40000000000 */
[----:B------:R-:W-:Y:S02]  /*3990*/  ISETP.GE.AND P4, PT, R28, RZ, PT ;  /* 0x000000ff1c00720c */ /* 0x000fe40003f86270 */
[----:B------:R-:W3:Y:S01]  /*39a0*/  LDL R28, [R1+0x3f0] ;  /* 0x0003f000011c7983 */ /* 0x000ee20000100800 */
[----:B------:R-:W-:Y:S02]  /*39b0*/  IABS R12, R3 ;  /* 0x00000003000c7213 */ /* 0x000fe40000000000 */
[----:B------:R-:W-:Y:S02]  /*39c0*/  ISETP.GE.AND P1, PT, R3, RZ, PT ;  /* 0x000000ff0300720c */ /* 0x000fe40003f26270 */
[----:B------:R-:W3:Y:S01]  /*39d0*/  LDL R3, [R1+0x3f4] ;  /* 0x0003f40001037983 */ /* 0x000ee20000100800 */
[----:B------:R-:W-:-:S04]  /*39e0*/  IMAD.HI.U32 R13, R7, R12, RZ ;  /* 0x0000000c070d7227 */ /* 0x000fc800078e00ff */
[----:B------:R-:W-:Y:S01]  /*39f0*/  IMAD.MOV R13, RZ, RZ, -R13 ;  /* 0x000000ffff0d7224 */ /* 0x000fe200078e0a0d */
[----:B------:R3:W-:Y:S03]  /*3a00*/  STL [R1+0x160], R9 ;  /* 0x0001600901007387 */ /* 0x0007e60000100800 */
[----:B------:R-:W-:Y:S01]  /*3a10*/  IMAD R12, R27, R13, R12 ;  /* 0x0000000d1b0c7224 */ /* 0x000fe200078e020c */
[----:B------:R-:W-:Y:S01]  /*3a20*/  STL [R1+0x15c], R8 ;  /* 0x00015c0801007387 */ /* 0x000fe20000100800 */
[----:B--2---:R-:W-:Y:S02]  /*3a30*/  ISETP.GE.AND P2, PT, R17, RZ, PT ;  /* 0x000000ff1100720c */ /* 0x004fe40003f46270 */
[----:B------:R-:W-:Y:S02]  /*3a40*/  IABS R0, R17 ;  /* 0x0000001100007213 */ /* 0x000fe40000000000 */
[----:B------:R-:W2:Y:S01]  /*3a50*/  LDL.LU R17, [R1+0x3f8] ;  /* 0x0003f80001117983 */ /* 0x000ea20000300800 */
[----:B----4-:R-:W-:-:S02]  /*3a60*/  ISETP.GE.AND P5, PT, R18, RZ, PT ;  /* 0x000000ff1200720c */ /* 0x010fc40003fa6270 */
[----:B------:R-:W-:Y:S02]  /*3a70*/  IABS R13, R18 ;  /* 0x00000012000d7213 */ /* 0x000fe40000000000 */
[----:B------:R-:W4:Y:S01]  /*3a80*/  LDL.LU R18, [R1+0x3fc] ;  /* 0x0003fc0001127983 */ /* 0x000f220000300800 */
[----:B------:R-:W-:-:S04]  /*3a90*/  IMAD.HI.U32 R6, R7, R2, RZ ;  /* 0x0000000207067227 */ /* 0x000fc800078e00ff */
[----:B------:R-:W-:-:S04]  /*3aa0*/  IMAD.MOV R6, RZ, RZ, -R6 ;  /* 0x000000ffff067224 */ /* 0x000fc800078e0a06 */
[C---:B------:R-:W-:Y:S01]  /*3ab0*/  IMAD R2, R27.reuse, R6, R2 ;  /* 0x000000061b027224 */ /* 0x040fe200078e0202 */
[C---:B------:R-:W-:Y:S02]  /*3ac0*/  ISETP.GT.U32.AND P6, PT, R27.reuse, R12, PT ;  /* 0x0000000c1b00720c */ /* 0x040fe40003fc4070 */
[----:B------:R-:W-:Y:S02]  /*3ad0*/  IABS R4, R29 ;  /* 0x0000001d00047213 */ /* 0x000fe40000000000 */
[----:B------:R-:W-:-:S03]  /*3ae0*/  ISETP.GT.U32.AND P3, PT, R27, R2, PT ;  /* 0x000000021b00720c */ /* 0x000fc60003f64070 */
[----:B------:R-:W-:-:S04]  /*3af0*/  IMAD.HI.U32 R6, R7, R4, RZ ;  /* 0x0000000407067227 */ /* 0x000fc800078e00ff */
[----:B------:R-:W-:Y:S02]  /*3b00*/  IMAD.MOV R6, RZ, RZ, -R6 ;  /* 0x000000ffff067224 */ /* 0x000fe400078e0a06 */
[--C-:B------:R-:W-:Y:S02]  /*3b10*/  @!P6 IMAD.IADD R12, R12, 0x1, -R27.reuse ;  /* 0x000000010c0ce824 */ /* 0x100fe400078e0a1b */
[----:B------:R-:W-:Y:S02]  /*3b20*/  IMAD R5, R27, R6, R4 ;  /* 0x000000061b057224 */ /* 0x000fe400078e0204 */
[----:B------:R-:W-:Y:S02]  /*3b30*/  @!P3 IMAD.IADD R2, R2, 0x1, -R27 ;  /* 0x000000010202b824 */ /* 0x000fe400078e0a1b */
[----:B------:R-:W-:Y:S01]  /*3b40*/  IMAD.HI.U32 R4, R7, R0, RZ ;  /* 0x0000000007047227 */ /* 0x000fe200078e00ff */
[C---:B------:R-:W-:Y:S02]  /*3b50*/  ISETP.GT.U32.AND P6, PT, R27.reuse, R12, PT ;  /* 0x0000000c1b00720c */ /* 0x040fe40003fc4070 */
[----:B------:R-:W-:Y:S01]  /*3b60*/  ISETP.GT.U32.AND P3, PT, R27, R2, PT ;  /* 0x000000021b00720c */ /* 0x000fe20003f64070 */
[----:B------:R-:W-:-:S04]  /*3b70*/  IMAD.MOV R4, RZ, RZ, -R4 ;  /* 0x000000ffff047224 */ /* 0x000fc800078e0a04 */
[----:B------:R-:W-:Y:S02]  /*3b80*/  IMAD R0, R27, R4, R0 ;  /* 0x000000041b007224 */ /* 0x000fe400078e0200 */
[----:B------:R-:W-:-:S04]  /*3b90*/  IMAD.HI.U32 R14, R7, R13, RZ ;  /* 0x0000000d070e7227 */ /* 0x000fc800078e00ff */
[--C-:B------:R-:W-:Y:S02]  /*3ba0*/  @!P6 IMAD.IADD R12, R12, 0x1, -R27.reuse ;  /* 0x000000010c0ce824 */ /* 0x100fe400078e0a1b */
[----:B------:R-:W-:Y:S01]  /*3bb0*/  @!P3 IMAD.IADD R2, R2, 0x1, -R27 ;  /* 0x000000010202b824 */ /* 0x000fe200078e0a1b */
[C---:B------:R-:W-:Y:S01]  /*3bc0*/  ISETP.GT.U32.AND P3, PT, R27.reuse, R5, PT ;  /* 0x000000051b00720c */ /* 0x040fe20003f64070 */
[----:B------:R-:W-:Y:S02]  /*3bd0*/  IMAD.MOV R14, RZ, RZ, -R14 ;  /* 0x000000ffff0e7224 */ /* 0x000fe400078e0a0e */
[----:B------:R-:W-:Y:S02]  /*3be0*/  @!P4 IMAD.MOV R2, RZ, RZ, -R2 ;  /* 0x000000ffff02c224 */ /* 0x000fe400078e0a02 */
[----:B------:R-:W-:Y:S01]  /*3bf0*/  IMAD R13, R27, R14, R13 ;  /* 0x0000000e1b0d7224 */ /* 0x000fe200078e020d */
[----:B------:R-:W-:Y:S02]  /*3c00*/  ISETP.GE.AND P0, PT, R29, RZ, PT ;  /* 0x000000ff1d00720c */ /* 0x000fe40003f06270 */
[----:B------:R-:W2:Y:S01]  /*3c10*/  LDL.LU R29, [R1+0x404] ;  /* 0x00040400011d7983 */ /* 0x000ea20000300800 */
[----:B------:R-:W-:-:S03]  /*3c20*/  IABS R11, R16 ;  /* 0x00000010000b7213 */ /* 0x000fc60000000000 */
[----:B------:R-:W-:Y:S01]  /*3c30*/  STL [R1+0x158], R2 ;  /* 0x0001580201007387 */ /* 0x000fe20000100800 */
[----:B------:R-:W-:Y:S01]  /*3c40*/  @!P3 IMAD.IADD R5, R5, 0x1, -R27 ;  /* 0x000000010505b824 */ /* 0x000fe200078e0a1b */
[----:B------:R-:W-:Y:S02]  /*3c50*/  ISETP.GE.AND P3, PT, R16, RZ, PT ;  /* 0x000000ff1000720c */ /* 0x000fe40003f66270 */
[----:B---3--:R-:W-:-:S05]  /*3c60*/  IABS R9, R28 ;  /* 0x0000001c00097213 */ /* 0x008fca0000000000 */
[----:B------:R-:W-:Y:S01]  /*3c70*/  IMAD.HI.U32 R6, R7, R9, RZ ;  /* 0x0000000907067227 */ /* 0x000fe200078e00ff */
[----:B------:R-:W-:-:S03]  /*3c80*/  IABS R10, R3 ;  /* 0x00000003000a7213 */ /* 0x000fc60000000000 */
[----:B------:R-:W-:Y:S02]  /*3c90*/  IMAD.MOV R6, RZ, RZ, -R6 ;  /* 0x000000ffff067224 */ /* 0x000fe400078e0a06 */
[----:B------:R-:W-:-:S04]  /*3ca0*/  IMAD.HI.U32 R4, R7, R10, RZ ;  /* 0x0000000a07047227 */ /* 0x000fc800078e00ff */
[----:B------:R-:W-:Y:S02]  /*3cb0*/  IMAD.MOV R4, RZ, RZ, -R4 ;  /* 0x000000ffff047224 */ /* 0x000fe400078e0a04 */
[C---:B------:R-:W-:Y:S02]  /*3cc0*/  IMAD R9, R27.reuse, R6, R9 ;  /* 0x000000061b097224 */ /* 0x040fe400078e0209 */
[----:B------:R-:W-:Y:S01]  /*3cd0*/  IMAD R10, R27, R4, R10 ;  /* 0x000000041b0a7224 */ /* 0x000fe200078e020a */
[----:B------:R-:W-:Y:S01]  /*3ce0*/  IABS R4, R19 ;  /* 0x0000001300047213 */ /* 0x000fe20000000000 */
[----:B------:R-:W-:-:S04]  /*3cf0*/  IMAD.MOV.U32 R3, RZ, RZ, R12 ;  /* 0x000000ffff037224 */ /* 0x000fc800078e000c */
[----:B------:R-:W-:Y:S02]  /*3d00*/  @!P1 IMAD.MOV R3, RZ, RZ, -R3 ;  /* 0x000000ffff039224 */ /* 0x000fe400078e0a03 */
[----:B------:R-:W-:-:S03]  /*3d10*/  IMAD.HI.U32 R14, R7, R4, RZ ;  /* 0x00000004070e7227 */ /* 0x000fc600078e00ff */
[----:B------:R0:W-:Y:S01]  /*3d20*/  STL [R1+0x154], R3 ;  /* 0x0001540301007387 */ /* 0x0001e20000100800 */
[----:B------:R-:W-:-:S03]  /*3d30*/  IMAD.MOV R14, RZ, RZ, -R14 ;  /* 0x000000ffff0e7224 */ /* 0x000fc600078e0a0e */
[----:B------:R-:W3:Y:S01]  /*3d40*/  LDL.LU R28, [R1+0x408] ;  /* 0x00040800011c7983 */ /* 0x000ee20000300800 */
[----:B------:R-:W-:-:S03]  /*3d50*/  IMAD R4, R27, R14, R4 ;  /* 0x0000000e1b047224 */ /* 0x000fc600078e0204 */
[----:B0-----:R-:W3:Y:S04]  /*3d60*/  LDL.LU R3, [R1+0x40c] ;  /* 0x00040c0001037983 */ /* 0x001ee80000300800 */
[----:B------:R-:W3:Y:S01]  /*3d70*/  LDL.LU R16, [R1+0x410] ;  /* 0x0004100001107983 */ /* 0x000ee20000300800 */
[----:B----4-:R-:W-:-:S05]  /*3d80*/  IABS R6, R18 ;  /* 0x0000001200067213 */ /* 0x010fca0000000000 */
[----:B------:R-:W-:-:S04]  /*3d90*/  IMAD.HI.U32 R15, R7, R6, RZ ;  /* 0x00000006070f7227 */ /* 0x000fc800078e00ff */
[----:B------:R-:W-:-:S04]  /*3da0*/  IMAD.MOV R15, RZ, RZ, -R15 ;  /* 0x000000ffff0f7224 */ /* 0x000fc800078e0a0f */
[C---:B------:R-:W-:Y:S02]  /*3db0*/  IMAD R6, R27.reuse, R15, R6 ;  /* 0x0000000f1b067224 */ /* 0x040fe400078e0206 */
[----:B------:R-:W4:Y:S04]  /*3dc0*/  LDL.LU R15, [R1+0x3f4] ;  /* 0x0003f400010f7983 */ /* 0x000f280000300800 */
[----:B------:R-:W4:Y:S01]  /*3dd0*/  LDL.LU R14, [R1+0x3f0] ;  /* 0x0003f000010e7983 */ /* 0x000f220000300800 */
[----:B------:R-:W-:Y:S01]  /*3de0*/  ISETP.GT.U32.AND P6, PT, R27, R0, PT ;  /* 0x000000001b00720c */ /* 0x000fe20003fc4070 */
[----:B------:R-:W-:Y:S01]  /*3df0*/  IMAD.HI.U32 R8, R7, R11, RZ ;  /* 0x0000000b07087227 */ /* 0x000fe200078e00ff */
[----:B------:R-:W-:-:S03]  /*3e00*/  ISETP.GT.U32.AND P1, PT, R27, R13, PT ;  /* 0x0000000d1b00720c */ /* 0x000fc60003f24070 */
[----:B------:R-:W-:-:S08]  /*3e10*/  IMAD.MOV R8, RZ, RZ, -R8 ;  /* 0x000000ffff087224 */ /* 0x000fd000078e0a08 */
[----:B------:R-:W-:Y:S01]  /*3e20*/  @!P6 IMAD.IADD R0, R0, 0x1, -R27 ;  /* 0x000000010000e824 */ /* 0x000fe200078e0a1b */
[C---:B------:R-:W-:Y:S01]  /*3e30*/  ISETP.GT.U32.AND P6, PT, R27.reuse, R5, PT ;  /* 0x000000051b00720c */ /* 0x040fe20003fc4070 */
[----:B------:R-:W-:-:S03]  /*3e40*/  IMAD R11, R27, R8, R11 ;  /* 0x000000081b0b7224 */ /* 0x000fc600078e020b */
[----:B------:R-:W-:Y:S01]  /*3e50*/  ISETP.GT.U32.AND P4, PT, R27, R0, PT ;  /* 0x000000001b00720c */ /* 0x000fe20003f84070 */
[----:B------:R-:W-:Y:S01]  /*3e60*/  @!P1 IMAD.IADD R13, R13, 0x1, -R27 ;  /* 0x000000010d0d9824 */ /* 0x000fe200078e0a1b */
[----:B------:R-:W-:-:S07]  /*3e70*/  ISETP.GT.U32.AND P1, PT, R27, R10, PT ;  /* 0x0000000a1b00720c */ /* 0x000fce0003f24070 */
[----:B------:R-:W-:Y:S01]  /*3e80*/  @!P6 IMAD.IADD R5, R5, 0x1, -R27 ;  /* 0x000000010505e824 */ /* 0x000fe200078e0a1b */
[----:B------:R-:W-:-:S03]  /*3e90*/  ISETP.GT.U32.AND P6, PT, R27, R11, PT ;  /* 0x0000000b1b00720c */ /* 0x000fc60003fc4070 */
[--C-:B------:R-:W-:Y:S01]  /*3ea0*/  @!P4 IMAD.IADD R0, R0, 0x1, -R27.reuse ;  /* 0x000000010000c824 */ /* 0x100fe200078e0a1b */
[----:B------:R-:W-:Y:S01]  /*3eb0*/  ISETP.GT.U32.AND P4, PT, R27, R9, PT ;  /* 0x000000091b00720c */ /* 0x000fe20003f84070 */
[----:B------:R-:W-:-:S08]  /*3ec0*/  @!P1 IMAD.IADD R10, R10, 0x1, -R27 ;  /* 0x000000010a0a9824 */ /* 0x000fd000078e0a1b */
[----:B------:R-:W-:-:S04]  /*3ed0*/  @!P6 IMAD.IADD R11, R11, 0x1, -R27 ;  /* 0x000000010b0be824 */ /* 0x000fc800078e0a1b */
[----:B------:R-:W-:Y:S01]  /*3ee0*/  @!P4 IMAD.IADD R9, R9, 0x1, -R27 ;  /* 0x000000010909c824 */ /* 0x000fe200078e0a1b */
[C---:B------:R-:W-:Y:S02]  /*3ef0*/  ISETP.GT.U32.AND P1, PT, R27.reuse, R11, PT ;  /* 0x0000000b1b00720c */ /* 0x040fe40003f24070 */
[C---:B------:R-:W-:Y:S01]  /*3f00*/  ISETP.GT.U32.AND P4, PT, R27.reuse, R13, PT ;  /* 0x0000000d1b00720c */ /* 0x040fe20003f84070 */
[----:B------:R-:W-:Y:S01]  /*3f10*/  @!P0 IMAD.MOV R5, RZ, RZ, -R5 ;  /* 0x000000ffff058224 */ /* 0x000fe200078e0a05 */
[----:B------:R-:W-:-:S04]  /*3f20*/  ISETP.GT.U32.AND P0, PT, R27, R9, PT ;  /* 0x000000091b00720c */ /* 0x000fc80003f04070 */
[----:B------:R3:W-:Y:S05]  /*3f30*/  STL [R1+0x88], R5 ;  /* 0x0000880501007387 */ /* 0x0007ea0000100800 */
[--C-:B------:R-:W-:Y:S01]  /*3f40*/  @!P1 IMAD.IADD R11, R11, 0x1, -R27.reuse ;  /* 0x000000010b0b9824 */ /* 0x100fe200078e0a1b */
[----:B------:R-:W-:Y:S01]  /*3f50*/  ISETP.GT.U32.AND P1, PT, R27, R4, PT ;  /* 0x000000041b00720c */ /* 0x000fe20003f24070 */
[--C-:B------:R-:W-:Y:S01]  /*3f60*/  @!P4 IMAD.IADD R13, R13, 0x1, -R27.reuse ;  /* 0x000000010d0dc824 */ /* 0x100fe200078e0a1b */
[----:B------:R-:W-:Y:S01]  /*3f70*/  ISETP.GT.U32.AND P4, PT, R27, R6, PT ;  /* 0x000000061b00720c */ /* 0x000fe20003f84070 */
[----:B------:R-:W-:Y:S02]  /*3f80*/  @!P0 IMAD.IADD R9, R9, 0x1, -R27 ;  /* 0x0000000109098824 */ /* 0x000fe400078e0a1b */
[----:B------:R-:W-:-:S02]  /*3f90*/  @!P2 IMAD.MOV R0, RZ, RZ, -R0 ;  /* 0x000000ffff00a224 */ /* 0x000fc400078e0a00 */
[----:B------:R-:W-:Y:S02]  /*3fa0*/  @!P5 IMAD.MOV R13, RZ, RZ, -R13 ;  /* 0x000000ffff0dd224 */ /* 0x000fe400078e0a0d */
[----:B------:R-:W-:Y:S01]  /*3fb0*/  @!P3 IMAD.MOV R11, RZ, RZ, -R11 ;  /* 0x000000ffff0bb224 */ /* 0x000fe200078e0a0b */
[----:B------:R0:W-:Y:S03]  /*3fc0*/  STL [R1+0x5c], R0 ;  /* 0x00005c0001007387 */ /* 0x0001e60000100800 */
[--C-:B------:R-:W-:Y:S01]  /*3fd0*/  @!P1 IMAD.IADD R4, R4, 0x1, -R27.reuse ;  /* 0x0000000104049824 */ /* 0x100fe200078e0a1b */
[----:B------:R-:W-:Y:S01]  /*3fe0*/  ISETP.GE.AND P1, PT, R18, RZ, PT ;  /* 0x000000ff1200720c */ /* 0x000fe20003f26270 */
[----:B------:R-:W-:Y:S01]  /*3ff0*/  STL [R1+0x4c], R13 ;  /* 0x00004c0d01007387 */ /* 0x000fe20000100800 */
[----:B------:R-:W-:Y:S01]  /*4000*/  @!P4 IMAD.IADD R6, R6, 0x1, -R27 ;  /* 0x000000010606c824 */ /* 0x000fe200078e0a1b */
[----:B--2---:R-:W-:-:S02]  /*4010*/  IABS R8, R17 ;  /* 0x0000001100087213 */ /* 0x004fc40000000000 */
[----:B------:R-:W2:Y:S01]  /*4020*/  LDL.LU R18, [R1+0x418] ;  /* 0x0004180001127983 */ /* 0x000ea20000300800 */
[----:B------:R-:W-:-:S03]  /*4030*/  ISETP.GE.AND P4, PT, R17, RZ, PT ;  /* 0x000000ff1100720c */ /* 0x000fc60003f86270 */
[----:B------:R-:W-:Y:S04]  /*4040*/  STL [R1+0x38], R11 ;  /* 0x0000380b01007387 */ /* 0x000fe80000100800 */
[----:B------:R-:W2:Y:S01]  /*4050*/  LDL.LU R17, [R1+0x414] ;  /* 0x0004140001117983 */ /* 0x000ea20000300800 */
[----:B---3--:R-:W-:Y:S01]  /*4060*/  IABS R5, R28 ;  /* 0x0000001c00057213 */ /* 0x008fe20000000000 */
[----:B------:R-:W-:-:S04]  /*4070*/  IMAD.HI.U32 R12, R7, R8, RZ ;  /* 0x00000008070c7227 */ /* 0x000fc800078e00ff */
[----:B------:R-:W-:Y:S01]  /*4080*/  IMAD.MOV R12, RZ, RZ, -R12 ;  /* 0x000000ffff0c7224 */ /* 0x000fe200078e0a0c */
[----:B----4-:R-:W-:Y:S01]  /*4090*/  ISETP.GE.AND P0, PT, R14, RZ, PT ;  /* 0x000000ff0e00720c */ /* 0x010fe20003f06270 */
[----:B------:R-:W-:-:S04]  /*40a0*/  IMAD.HI.U32 R14, R7, R5, RZ ;  /* 0x00000005070e7227 */ /* 0x000fc800078e00ff */
[----:B------:R-:W-:-:S04]  /*40b0*/  IMAD.MOV R14, RZ, RZ, -R14 ;  /* 0x000000ffff0e7224 */ /* 0x000fc800078e0a0e */
[C---:B------:R-:W-:Y:S02]  /*40c0*/  IMAD R5, R27.reuse, R14, R5 ;  /* 0x0000000e1b057224 */ /* 0x040fe400078e0205 */
[----:B------:R-:W-:Y:S02]  /*40d0*/  IMAD.MOV.U32 R14, RZ, RZ, R19 ;  /* 0x000000ffff0e7224 */ /* 0x000fe400078e0013 */
[----:B------:R-:W3:Y:S01]  /*40e0*/  LDL.LU R19, [R1+0x41c] ;  /* 0x00041c0001137983 */ /* 0x000ee20000300800 */
[----:B------:R-:W-:-:S05]  /*40f0*/  IMAD R8, R27, R12, R8 ;  /* 0x0000000c1b087224 */ /* 0x000fca00078e0208 */
[----:B------:R-:W-:Y:S02]  /*4100*/  ISETP.GT.U32.AND P6, PT, R27, R8, PT ;  /* 0x000000081b00720c */ /* 0x000fe40003fc4070 */
[----:B------:R-:W-:-:S05]  /*4110*/  IABS R2, R29 ;  /* 0x0000001d00027213 */ /* 0x000fca0000000000 */
[----:B------:R-:W-:-:S06]  /*4120*/  IMAD.HI.U32 R12, R7, R2, RZ ;  /* 0x00000002070c7227 */ /* 0x000fcc00078e00ff */
[----:B------:R-:W-:Y:S01]  /*4130*/  @!P6 IMAD.IADD R8, R8, 0x1, -R27 ;  /* 0x000000010808e824 */ /* 0x000fe200078e0a1b */
[----:B------:R-:W-:Y:S01]  /*4140*/  ISETP.GT.U32.AND P6, PT, R27, R10, PT ;  /* 0x0000000a1b00720c */ /* 0x000fe20003fc4070 */
[----:B------:R-:W-:-:S03]  /*4150*/  IMAD.MOV R12, RZ, RZ, -R12 ;  /* 0x000000ffff0c7224 */ /* 0x000fc600078e0a0c */
[C---:B------:R-:W-:Y:S01]  /*4160*/  ISETP.GT.U32.AND P2, PT, R27.reuse, R8, PT ;  /* 0x000000081b00720c */ /* 0x040fe20003f44070 */
[----:B------:R-:W-:-:S08]  /*4170*/  IMAD R2, R27, R12, R2 ;  /* 0x0000000c1b027224 */ /* 0x000fd000078e0202 */
[----:B------:R-:W-:Y:S01]  /*4180*/  @!P6 IMAD.IADD R10, R10, 0x1, -R27 ;  /* 0x000000010a0ae824 */ /* 0x000fe200078e0a1b */
[----:B------:R-:W-:-:S03]  /*4190*/  ISETP.GT.U32.AND P6, PT, R27, R2, PT ;  /* 0x000000021b00720c */ /* 0x000fc60003fc4070 */
[----:B------:R-:W-:Y:S01]  /*41a0*/  @!P2 IMAD.IADD R8, R8, 0x1, -R27 ;  /* 0x000000010808a824 */ /* 0x000fe200078e0a1b */
[----:B------:R-:W-:Y:S01]  /*41b0*/  ISETP.GE.AND P2, PT, R15, RZ, PT ;  /* 0x000000ff0f00720c */ /* 0x000fe20003f46270 */
[----:B------:R-:W-:Y:S01]  /*41c0*/  @!P0 IMAD.MOV R9, RZ, RZ, -R9 ;  /* 0x000000ffff098224 */ /* 0x000fe200078e0a09 */
[C---:B------:R-:W-:Y:S02]  /*41d0*/  ISETP.GT.U32.AND P5, PT, R27.reuse, R4, PT ;  /* 0x000000041b00720c */ /* 0x040fe40003fa4070 */
[----:B0-----:R-:W-:Y:S02]  /*41e0*/  IABS R0, R3 ;  /* 0x0000000300007213 */ /* 0x001fe40000000000 */
[----:B------:R0:W-:Y:S03]  /*41f0*/  STL [R1+0x2c], R9 ;  /* 0x00002c0901007387 */ /* 0x0001e60000100800 */
[----:B------:R-:W-:Y:S01]  /*4200*/  @!P6 IMAD.IADD R2, R2, 0x1, -R27 ;  /* 0x000000010202e824 */ /* 0x000fe200078e0a1b */
[----:B------:R-:W-:Y:S01]  /*4210*/  ISETP.GT.U32.AND P6, PT, R27, R6, PT ;  /* 0x000000061b00720c */ /* 0x000fe20003fc4070 */
[----:B------:R-:W-:Y:S01]  /*4220*/  IMAD.HI.U32 R12, R7, R0, RZ ;  /* 0x00000000070c7227 */ /* 0x000fe200078e00ff */
[----:B0-----:R-:W-:-:S03]  /*4230*/  MOV R9, R8 ;  /* 0x0000000800097202 */ /* 0x001fc60000000f00 */
[----:B------:R-:W-:Y:S01]  /*4240*/  @!P2 IMAD.MOV R10, RZ, RZ, -R10 ;  /* 0x000000ffff0aa224 */ /* 0x000fe200078e0a0a */
[----:B------:R-:W-:Y:S01]  /*4250*/  ISETP.GT.U32.AND P0, PT, R27, R2, PT ;  /* 0x000000021b00720c */ /* 0x000fe20003f04070 */
[----:B------:R-:W-:-:S03]  /*4260*/  @!P4 IMAD.MOV R9, RZ, RZ, -R9 ;  /* 0x000000ffff09c224 */ /* 0x000fc600078e0a09 */
[----:B------:R-:W-:Y:S01]  /*4270*/  STL [R1+0x28], R10 ;  /* 0x0000280a01007387 */ /* 0x000fe20000100800 */
[----:B------:R-:W-:Y:S01]  /*4280*/  IMAD.MOV R15, RZ, RZ, -R12 ;  /* 0x000000ffff0f7224 */ /* 0x000fe200078e0a0c */
[----:B------:R-:W-:Y:S01]  /*4290*/  IABS R12, R16 ;  /* 0x00000010000c7213 */ /* 0x000fe20000000000 */
[----:B------:R-:W-:Y:S01]  /*42a0*/  @!P5 IMAD.IADD R4, R4, 0x1, -R27 ;  /* 0x000000010404d824 */ /* 0x000fe200078e0a1b */
[----:B------:R0:W-:Y:S01]  /*42b0*/  STL [R1+0x24], R9 ;  /* 0x0000240901007387 */ /* 0x0001e20000100800 */
[----:B------:R-:W-:-:S03]  /*42c0*/  ISETP.GE.AND P5, PT, R28, RZ, PT ;  /* 0x000000ff1c00720c */ /* 0x000fc60003fa6270 */
[----:B------:R-:W4:Y:S01]  /*42d0*/  LDL.LU R28, [R1+0x420] ;  /* 0x00042000011c7983 */ /* 0x000f220000300800 */
[----:B------:R-:W-:Y:S01]  /*42e0*/  ISETP.GE.AND P2, PT, R14, RZ, PT ;  /* 0x000000ff0e00720c */ /* 0x000fe20003f46270 */
[----:B------:R-:W-:Y:S01]  /*42f0*/  @!P6 IMAD.IADD R6, R6, 0x1, -R27 ;  /* 0x000000010606e824 */ /* 0x000fe200078e0a1b */
[----:B------:R-:W-:Y:S01]  /*4300*/  ISETP.GE.AND P6, PT, R29, RZ, PT ;  /* 0x000000ff1d00720c */ /* 0x000fe20003fc6270 */
[----:B------:R-:W-:Y:S01]  /*4310*/  IMAD.HI.U32 R8, R7, R12, RZ ;  /* 0x0000000c07087227 */ /* 0x000fe200078e00ff */
[----:B------:R-:W-:-:S03]  /*4320*/  ISETP.GT.U32.AND P3, PT, R27, R5, PT ;  /* 0x000000051b00720c */ /* 0x000fc60003f64070 */
[----:B------:R-:W-:Y:S02]  /*4330*/  IMAD.MOV R8, RZ, RZ, -R8 ;  /* 0x000000ffff087224 */ /* 0x000fe400078e0a08 */
[----:B------:R-:W-:Y:S01]  /*4340*/  @!P0 IMAD.IADD R2, R2, 0x1, -R27 ;  /* 0x0000000102028824 */ /* 0x000fe200078e0a1b */
[----:B------:R-:W-:Y:S01]  /*4350*/  ISETP.GE.AND P0, PT, R3, RZ, PT ;  /* 0x000000ff0300720c */ /* 0x000fe20003f06270 */
[----:B0-----:R-:W-:Y:S02]  /*4360*/  IMAD.MOV.U32 R9, RZ, RZ, R6 ;  /* 0x000000ffff097224 */ /* 0x001fe400078e0006 */
[----:B------:R-:W-:Y:S02]  /*4370*/  IMAD.MOV.U32 R3, RZ, RZ, R4 ;  /* 0x000000ffff037224 */ /* 0x000fe400078e0004 */
[----:B------:R-:W-:Y:S02]  /*4380*/  IMAD R6, R27, R8, R12 ;  /* 0x000000081b067224 */ /* 0x000fe400078e020c */
[----:B------:R-:W-:-:S02]  /*4390*/  IMAD.MOV.U32 R8, RZ, RZ, R2 ;  /* 0x000000ffff087224 */ /* 0x000fc400078e0002 */
[----:B------:R-:W-:Y:S02]  /*43a0*/  @!P1 IMAD.MOV R9, RZ, RZ, -R9 ;  /* 0x000000ffff099224 */ /* 0x000fe400078e0a09 */
[----:B------:R-:W-:Y:S02]  /*43b0*/  @!P2 IMAD.MOV R3, RZ, RZ, -R3 ;  /* 0x000000ffff03a224 */ /* 0x000fe400078e0a03 */
[----:B------:R-:W-:Y:S01]  /*43c0*/  @!P6 IMAD.MOV R8, RZ, RZ, -R8 ;  /* 0x000000ffff08e224 */ /* 0x000fe200078e0a08 */
[----:B------:R-:W-:Y:S01]  /*43d0*/  STL [R1+0x20], R9 ;  /* 0x0000200901007387 */ /* 0x000fe20000100800 */
[----:B------:R-:W-:Y:S01]  /*43e0*/  @!P3 IMAD.IADD R5, R5, 0x1, -R27 ;  /* 0x000000010505b824 */ /* 0x000fe200078e0a1b */
[----:B------:R-:W-:Y:S02]  /*43f0*/  ISETP.GE.AND P3, PT, R16, RZ, PT ;  /* 0x000000ff1000720c */ /* 0x000fe40003f66270 */
[----:B------:R0:W-:Y:S04]  /*4400*/  STL [R1+0x11c], R3 ;  /* 0x00011c0301007387 */ /* 0x0001e80000100800 */
[----:B0-----:R-:W4:Y:S04]  /*4410*/  LDL.LU R3, [R1+0x424] ;  /* 0x0004240001037983 */ /* 0x001f280000300800 */
[----:B------:R0:W-:Y:S04]  /*4420*/  STL [R1+0x120], R8 ;  /* 0x0001200801007387 */ /* 0x0001e80000100800 */
[----:B------:R-:W4:Y:S04]  /*4430*/  LDL.LU R16, [R1+0x428] ;  /* 0x0004280001107983 */ /* 0x000f280000300800 */
[----:B------:R-:W4:Y:S01]  /*4440*/  LDL.LU R29, [R1+0x42c] ;  /* 0x00042c00011d7983 */ /* 0x000f220000300800 */
[----:B------:R-:W-:-:S05]  /*4450*/  IMAD R0, R27, R15, R0 ;  /* 0x0000000f1b007224 */ /* 0x000fca00078e0200 */
[C---:B------:R-:W-:Y:S02]  /*4460*/  ISETP.GT.U32.AND P4, PT, R27.reuse, R0, PT ;  /* 0x000000001b00720c */ /* 0x040fe40003f84070 */
[----:B------:R-:W-:-:S11]  /*4470*/  ISETP.GT.U32.AND P1, PT, R27, R5, PT ;  /* 0x000000051b00720c */ /* 0x000fd60003f24070 */
[--C-:B------:R-:W-:Y:S02]  /*4480*/  @!P4 IMAD.IADD R0, R0, 0x1, -R27.reuse ;  /* 0x000000010000c824 */ /* 0x100fe400078e0a1b */
[----:B------:R-:W-:-:S03]  /*4490*/  @!P1 IMAD.IADD R5, R5, 0x1, -R27 ;  /* 0x0000000105059824 */ /* 0x000fc600078e0a1b */
[----:B------:R-:W-:Y:S01]  /*44a0*/  ISETP.GT.U32.AND P2, PT, R27, R0, PT ;  /* 0x000000001b00720c */ /* 0x000fe20003f44070 */
[----:B------:R-:W-:-:S04]  /*44b0*/  IMAD.MOV.U32 R11, RZ, RZ, R5 ;  /* 0x000000ffff0b7224 */ /* 0x000fc800078e0005 */
[----:B------:R-:W-:Y:S01]  /*44c0*/  @!P5 IMAD.MOV R11, RZ, RZ, -R11 ;  /* 0x000000ffff0bd224 */ /* 0x000fe200078e0a0b */
[----:B--2---:R-:W-:Y:S02]  /*44d0*/  ISETP.GE.AND P4, PT, R17, RZ, PT ;  /* 0x000000ff1100720c */ /* 0x004fe40003f86270 */
[----:B------:R-:W-:Y:S02]  /*44e0*/  IABS R4, R17 ;  /* 0x0000001100047213 */ /* 0x000fe40000000000 */
[----:B------:R1:W-:Y:S03]  /*44f0*/  STL [R1+0x148], R11 ;  /* 0x0001480b01007387 */ /* 0x0003e60000100800 */
[----:B------:R-:W-:Y:S01]  /*4500*/  @!P2 IMAD.IADD R0, R0, 0x1, -R27 ;  /* 0x000000010000a824 */ /* 0x000fe200078e0a1b */
[----:B------:R-:W2:Y:S01]  /*4510*/  LDL.LU R17, [R1+0x430] ;  /* 0x0004300001117983 */ /* 0x000ea20000300800 */
[----:B------:R-:W-:-:S02]  /*4520*/  IABS R13, R18 ;  /* 0x00000012000d7213 */ /* 0x000fc40000000000 */
[----:B------:R-:W-:Y:S02]  /*4530*/  ISETP.GE.AND P1, PT, R18, RZ, PT ;  /* 0x000000ff1200720c */ /* 0x000fe40003f26270 */
[----:B---3--:R-:W-:Y:S02]  /*4540*/  IABS R12, R19 ;  /* 0x00000013000c7213 */ /* 0x008fe40000000000 */
[----:B------:R-:W-:Y:S01]  /*4550*/  ISETP.GE.AND P2, PT, R19, RZ, PT ;  /* 0x000000ff1300720c */ /* 0x000fe20003f46270 */
[----:B------:R-:W-:Y:S02]  /*4560*/  IMAD.MOV.U32 R19, RZ, RZ, R20 ;  /* 0x000000ffff137224 */ /* 0x000fe400078e0014 */
[----:B------:R-:W3:Y:S04]  /*4570*/  LDL.LU R20, [R1+0x434] ;  /* 0x0004340001147983 */ /* 0x000ee80000300800 */
[----:B------:R-:W3:Y:S01]  /*4580*/  LDL.LU R18, [R1+0x438] ;  /* 0x0004380001127983 */ /* 0x000ee20000300800 */
[----:B------:R-:W-:Y:S01]  /*4590*/  IMAD.MOV.U32 R2, RZ, RZ, R4 ;  /* 0x000000ffff027224 */ /* 0x000fe200078e0004 */
[----:B------:R-:W-:-:S03]  /*45a0*/  ISETP.GT.U32.AND P6, PT, R27, R6, PT ;  /* 0x000000061b00720c */ /* 0x000fc60003fc4070 */
[----:B------:R-:W-:-:S04]  /*45b0*/  IMAD.HI.U32 R10, R7, R2, RZ ;  /* 0x00000002070a7227 */ /* 0x000fc800078e00ff */
[----:B------:R-:W-:Y:S02]  /*45c0*/  IMAD.MOV R10, RZ, RZ, -R10 ;  /* 0x000000ffff0a7224 */ /* 0x000fe400078e0a0a */
[----:B------:R-:W-:-:S04]  /*45d0*/  IMAD.HI.U32 R9, R7, R13, RZ ;  /* 0x0000000d07097227 */ /* 0x000fc800078e00ff */
[C---:B------:R-:W-:Y:S02]  /*45e0*/  IMAD R2, R27.reuse, R10, R2 ;  /* 0x0000000a1b027224 */ /* 0x040fe400078e0202 */
[----:B------:R-:W-:Y:S02]  /*45f0*/  IMAD.MOV R9, RZ, RZ, -R9 ;  /* 0x000000ffff097224 */ /* 0x000fe400078e0a09 */
[----:B------:R-:W-:Y:S01]  /*4600*/  @!P6 IMAD.IADD R6, R6, 0x1, -R27 ;  /* 0x000000010606e824 */ /* 0x000fe200078e0a1b */
[C---:B------:R-:W-:Y:S01]  /*4610*/  ISETP.GT.U32.AND P5, PT, R27.reuse, R2, PT ;  /* 0x000000021b00720c */ /* 0x040fe20003fa4070 */
[C---:B------:R-:W-:Y:S02]  /*4620*/  IMAD R13, R27.reuse, R9, R13 ;  /* 0x000000091b0d7224 */ /* 0x040fe400078e020d */
[----:B------:R-:W-:Y:S01]  /*4630*/  @!P0 IMAD.MOV R0, RZ, RZ, -R0 ;  /* 0x000000ffff008224 */ /* 0x000fe200078e0a00 */
[C---:B------:R-:W-:Y:S02]  /*4640*/  ISETP.GT.U32.AND P6, PT, R27.reuse, R6, PT ;  /* 0x000000061b00720c */ /* 0x040fe40003fc4070 */
[----:B------:R-:W-:Y:S01]  /*4650*/  ISETP.GT.U32.AND P0, PT, R27, R13, PT ;  /* 0x0000000d1b00720c */ /* 0x000fe20003f04070 */
[----:B0-----:R-:W-:-:S06]  /*4660*/  IMAD.HI.U32 R8, R7, R12, RZ ;  /* 0x0000000c07087227 */ /* 0x001fcc00078e00ff */
[----:B------:R-:W-:Y:S02]  /*4670*/  @!P5 IMAD.IADD R2, R2, 0x1, -R27 ;  /* 0x000000010202d824 */ /* 0x000fe400078e0a1b */
[----:B------:R-:W-:Y:S01]  /*4680*/  IMAD.MOV R8, RZ, RZ, -R8 ;  /* 0x000000ffff087224 */ /* 0x000fe200078e0a08 */
[----:B----4-:R-:W-:-:S05]  /*4690*/  IABS R4, R28 ;  /* 0x0000001c00047213 */ /* 0x010fca0000000000 */
[----:B------:R-:W-:-:S04]  /*46a0*/  IMAD.HI.U32 R5, R7, R4, RZ ;  /* 0x0000000407057227 */ /* 0x000fc800078e00ff */
[----:B------:R-:W-:-:S04]  /*46b0*/  IMAD.MOV R5, RZ, RZ, -R5 ;  /* 0x000000ffff057224 */ /* 0x000fc800078e0a05 */
[----:B------:R-:W-:-:S05]  /*46c0*/  IMAD R5, R27, R5, R4 ;  /* 0x000000051b057224 */ /* 0x000fca00078e0204 */
[----:B------:R-:W-:Y:S01]  /*46d0*/  ISETP.GT.U32.AND P5, PT, R27, R5, PT ;  /* 0x000000051b00720c */ /* 0x000fe20003fa4070 */
[--C-:B------:R-:W-:Y:S02]  /*46e0*/  @!P6 IMAD.IADD R6, R6, 0x1, -R27.reuse ;  /* 0x000000010606e824 */ /* 0x100fe400078e0a1b */
[----:B------:R-:W-:Y:S01]  /*46f0*/  @!P0 IMAD.IADD R13, R13, 0x1, -R27 ;  /* 0x000000010d0d8824 */ /* 0x000fe200078e0a1b */
[C---:B------:R-:W-:Y:S01]  /*4700*/  ISETP.GT.U32.AND P0, PT, R27.reuse, R2, PT ;  /* 0x000000021b00720c */ /* 0x040fe20003f04070 */
[----:B------:R-:W-:Y:S01]  /*4710*/  IMAD R12, R27, R8, R12 ;  /* 0x000000081b0c7224 */ /* 0x000fe200078e020c */
[----:B------:R0:W-:Y:S01]  /*4720*/  STL [R1+0x150], R0 ;  /* 0x0001500001007387 */ /* 0x0001e20000100800 */
[----:B------:R-:W-:-:S03]  /*4730*/  IMAD.MOV.U32 R8, RZ, RZ, R6 ;  /* 0x000000ffff087224 */ /* 0x000fc600078e0006 */
[----:B------:R-:W-:Y:S01]  /*4740*/  ISETP.GT.U32.AND P6, PT, R27, R12, PT ;  /* 0x0000000c1b00720c */ /* 0x000fe20003fc4070 */
[----:B------:R-:W-:Y:S01]  /*4750*/  @!P3 IMAD.MOV R8, RZ, RZ, -R8 ;  /* 0x000000ffff08b224 */ /* 0x000fe200078e0a08 */
[----:B-1----:R-:W-:-:S05]  /*4760*/  IABS R11, R3 ;  /* 0x00000003000b7213 */ /* 0x002fca0000000000 */
[----:B------:R-:W-:Y:S01]  /*4770*/  IMAD.HI.U32 R4, R7, R11, RZ ;  /* 0x0000000b07047227 */ /* 0x000fe200078e00ff */
[----:B------:R-:W-:-:S03]  /*4780*/  IABS R9, R16 ;  /* 0x0000001000097213 */ /* 0x000fc60000000000 */
[----:B------:R-:W-:Y:S02]  /*4790*/  IMAD.MOV R4, RZ, RZ, -R4 ;  /* 0x000000ffff047224 */ /* 0x000fe400078e0a04 */
[----:B0-----:R-:W-:Y:S01]  /*47a0*/  IMAD.HI.U32 R0, R7, R9, RZ ;  /* 0x0000000907007227 */ /* 0x001fe200078e00ff */
[----:B------:R-:W-:Y:S02]  /*47b0*/  IABS R10, R29 ;  /* 0x0000001d000a7213 */ /* 0x000fe40000000000 */
[----:B------:R-:W-:Y:S01]  /*47c0*/  ISETP.GT.U32.AND P3, PT, R27, R13, PT ;  /* 0x0000000d1b00720c */ /* 0x000fe20003f64070 */
[----:B------:R-:W-:Y:S02]  /*47d0*/  @!P5 IMAD.IADD R5, R5, 0x1, -R27 ;  /* 0x000000010505d824 */ /* 0x000fe400078e0a1b */
[----:B------:R-:W-:Y:S02]  /*47e0*/  IMAD.MOV R0, RZ, RZ, -R0 ;  /* 0x000000ffff007224 */ /* 0x000fe400078e0a00 */
[C---:B------:R-:W-:Y:S01]  /*47f0*/  IMAD R11, R27.reuse, R4, R11 ;  /* 0x000000041b0b7224 */ /* 0x040fe200078e020b */
[C---:B------:R-:W-:Y:S01]  /*4800*/  ISETP.GT.U32.AND P5, PT, R27.reuse, R5, PT ;  /* 0x000000051b00720c */ /* 0x040fe20003fa4070 */
[----:B------:R-:W-:-:S02]  /*4810*/  IMAD R9, R27, R0, R9 ;  /* 0x000000001b097224 */ /* 0x000fc400078e0209 */
[----:B------:R-:W-:-:S04]  /*4820*/  IMAD.HI.U32 R0, R7, R10, RZ ;  /* 0x0000000a07007227 */ /* 0x000fc800078e00ff */
[--C-:B------:R-:W-:Y:S01]  /*4830*/  @!P0 IMAD.IADD R2, R2, 0x1, -R27.reuse ;  /* 0x0000000102028824 */ /* 0x100fe200078e0a1b */
[----:B------:R-:W-:Y:S01]  /*4840*/  ISETP.GT.U32.AND P0, PT, R27, R11, PT ;  /* 0x0000000b1b00720c */ /* 0x000fe20003f04070 */
[----:B------:R-:W-:Y:S02]  /*4850*/  IMAD.MOV R0, RZ, RZ, -R0 ;  /* 0x000000ffff007224 */ /* 0x000fe400078e0a00 */
[--C-:B------:R-:W-:Y:S02]  /*4860*/  @!P6 IMAD.IADD R12, R12, 0x1, -R27.reuse ;  /* 0x000000010c0ce824 */ /* 0x100fe400078e0a1b */
[--C-:B------:R-:W-:Y:S01]  /*4870*/  @!P3 IMAD.IADD R13, R13, 0x1, -R27.reuse ;  /* 0x000000010d0db824 */ /* 0x100fe200078e0a1b */
[C---:B------:R-:W-:Y:S01]  /*4880*/  ISETP.GT.U32.AND P3, PT, R27.reuse, R9, PT ;  /* 0x000000091b00720c */ /* 0x040fe20003f64070 */
[C---:B------:R-:W-:Y:S01]  /*4890*/  IMAD R10, R27.reuse, R0, R10 ;  /* 0x000000001b0a7224 */ /* 0x040fe200078e020a */
[----:B------:R-:W-:Y:S01]  /*48a0*/  ISETP.GT.U32.AND P6, PT, R27, R12, PT ;  /* 0x0000000c1b00720c */ /* 0x000fe20003fc4070 */
[----:B------:R-:W-:-:S03]  /*48b0*/  @!P5 IMAD.IADD R5, R5, 0x1, -R27 ;  /* 0x000000010505d824 */ /* 0x000fc600078e0a1b */
[----:B------:R-:W-:Y:S01]  /*48c0*/  ISETP.GT.U32.AND P5, PT, R27, R10, PT ;  /* 0x0000000a1b00720c */ /* 0x000fe20003fa4070 */
[----:B------:R-:W-:Y:S02]  /*48d0*/  @!P0 IMAD.IADD R11, R11, 0x1, -R27 ;  /* 0x000000010b0b8824 */ /* 0x000fe400078e0a1b */
[----:B------:R-:W-:-:S04]  /*48e0*/  IMAD.MOV.U32 R14, RZ, RZ, R2 ;  /* 0x000000ffff0e7224 */ /* 0x000fc800078e0002 */
[----:B------:R-:W-:Y:S01]  /*48f0*/  @!P4 IMAD.MOV R14, RZ, RZ, -R14 ;  /* 0x000000ffff0ec224 */ /* 0x000fe200078e0a0e */
[----:B------:R-:W-:Y:S01]  /*4900*/  ISETP.GT.U32.AND P4, PT, R27, R11, PT ;  /* 0x0000000b1b00720c */ /* 0x000fe20003f84070 */
[--C-:B------:R-:W-:Y:S02]  /*4910*/  @!P3 IMAD.IADD R9, R9, 0x1, -R27.reuse ;  /* 0x000000010909b824 */ /* 0x100fe400078e0a1b */
[--C-:B------:R-:W-:Y:S01]  /*4920*/  @!P6 IMAD.IADD R12, R12, 0x1, -R27.reuse ;  /* 0x000000010c0ce824 */ /* 0x100fe200078e0a1b */
[----:B------:R-:W-:Y:S01]  /*4930*/  ISETP.GE.AND P6, PT, R28, RZ, PT ;  /* 0x000000ff1c00720c */ /* 0x000fe20003fc6270 */
[----:B------:R-:W-:Y:S01]  /*4940*/  @!P5 IMAD.IADD R10, R10, 0x1, -R27 ;  /* 0x000000010a0ad824 */ /* 0x000fe200078e0a1b */
[----:B------:R-:W-:Y:S01]  /*4950*/  ISETP.GT.U32.AND P5, PT, R27, R9, PT ;  /* 0x000000091b00720c */ /* 0x000fe20003fa4070 */
[----:B------:R-:W-:Y:S01]  /*4960*/  @!P1 IMAD.MOV R13, RZ, RZ, -R13 ;  /* 0x000000ffff0d9224 */ /* 0x000fe200078e0a0d */
[----:B------:R-:W-:Y:S01]  /*4970*/  ISETP.GE.AND P0, PT, R3, RZ, PT ;  /* 0x000000ff0300720c */ /* 0x000fe20003f06270 */
[----:B------:R-:W-:Y:S01]  /*4980*/  STL [R1+0x14c], R8 ;  /* 0x00014c0801007387 */ /* 0x000fe20000100800 */
[----:B------:R-:W-:-:S02]  /*4990*/  ISETP.GE.AND P3, PT, R16, RZ, PT ;  /* 0x000000ff1000720c */ /* 0x000fc40003f66270 */
[----:B------:R-:W-:Y:S01]  /*49a0*/  ISETP.GT.U32.AND P1, PT, R27, R10, PT ;  /* 0x0000000a1b00720c */ /* 0x000fe20003f24070 */
[----:B------:R-:W4:Y:S01]  /*49b0*/  LDL.LU R28, [R1+0x43c] ;  /* 0x00043c00011c7983 */ /* 0x000f220000300800 */
[----:B------:R-:W-:-:S03]  /*49c0*/  @!P4 IADD3 R11, PT, PT, R11, -R27, RZ ;  /* 0x8000001b0b0bc210 */ /* 0x000fc60007ffe0ff */
[----:B------:R-:W4:Y:S04]  /*49d0*/  LDL.LU R3, [R1+0x440] ;  /* 0x0004400001037983 */ /* 0x000f280000300800 */
[----:B------:R-:W4:Y:S01]  /*49e0*/  LDL.LU R16, [R1+0x444] ;  /* 0x0004440001107983 */ /* 0x000f220000300800 */
[----:B------:R-:W-:-:S03]  /*49f0*/  @!P2 IMAD.MOV R12, RZ, RZ, -R12 ;  /* 0x000000ffff0ca224 */ /* 0x000fc600078e0a0c */
[----:B------:R-:W-:Y:S01]  /*4a00*/  STL [R1+0x144], R14 ;  /* 0x0001440e01007387 */ /* 0x000fe20000100800 */
[----:B------:R-:W-:-:S03]  /*4a10*/  @!P6 IMAD.MOV R5, RZ, RZ, -R5 ;  /* 0x000000ffff05e224 */ /* 0x000fc600078e0a05 */
[----:B------:R0:W-:Y:S01]  /*4a20*/  STL [R1+0x124], R13 ;  /* 0x0001240d01007387 */ /* 0x0001e20000100800 */
[--C-:B------:R-:W-:Y:S02]  /*4a30*/  @!P5 IMAD.IADD R9, R9, 0x1, -R27.reuse ;  /* 0x000000010909d824 */ /* 0x100fe400078e0a1b */
[----:B------:R-:W-:Y:S01]  /*4a40*/  @!P1 IMAD.IADD R10, R10, 0x1, -R27 ;  /* 0x000000010a0a9824 */ /* 0x000fe200078e0a1b */
[----:B------:R-:W-:Y:S01]  /*4a50*/  STL [R1+0x134], R12 ;  /* 0x0001340c01007387 */ /* 0x000fe20000100800 */
[----:B0-----:R-:W-:-:S03]  /*4a60*/  IMAD.MOV.U32 R13, RZ, RZ, R11 ;  /* 0x000000ffff0d7224 */ /* 0x001fc600078e000b */
[----:B------:R-:W-:Y:S01]  /*4a70*/  STL [R1+0x140], R5 ;  /* 0x0001400501007387 */ /* 0x000fe20000100800 */
[----:B------:R-:W-:Y:S02]  /*4a80*/  @!P3 IMAD.MOV R9, RZ, RZ, -R9 ;  /* 0x000000ffff09b224 */ /* 0x000fe400078e0a09 */
[----:B------:R-:W-:Y:S01]  /*4a90*/  @!P0 IMAD.MOV R13, RZ, RZ, -R13 ;  /* 0x000000ffff0d8224 */ /* 0x000fe200078e0a0d */
[----:B--2---:R-:W-:Y:S02]  /*4aa0*/  IABS R8, R17 ;  /* 0x0000001100087213 */ /* 0x004fe40000000000 */
[----:B------:R-:W-:Y:S02]  /*4ab0*/  ISETP.GE.AND P4, PT, R17, RZ, PT ;  /* 0x000000ff1100720c */ /* 0x000fe40003f86270 */
[----:B---3--:R-:W-:Y:S02]  /*4ac0*/  IABS R6, R20 ;  /* 0x0000001400067213 */ /* 0x008fe40000000000 */
[----:B------:R-:W-:-:S02]  /*4ad0*/  ISETP.GE.AND P1, PT, R20, RZ, PT ;  /* 0x000000ff1400720c */ /* 0x000fc40003f26270 */
[----:B------:R-:W-:Y:S01]  /*4ae0*/  IABS R0, R18 ;  /* 0x0000001200007213 */ /* 0x000fe20000000000 */
[----:B------:R-:W2:Y:S01]  /*4af0*/  LDL.LU R20, [R1+0x448] ;  /* 0x0004480001147983 */ /* 0x000ea20000300800 */
[----:B------:R-:W-:Y:S01]  /*4b00*/  ISETP.GE.AND P0, PT, R18, RZ, PT ;  /* 0x000000ff1200720c */ /* 0x000fe20003f06270 */
[----:B------:R-:W-:Y:S02]  /*4b10*/  IMAD.MOV.U32 R18, RZ, RZ, R19 ;  /* 0x000000ffff127224 */ /* 0x000fe400078e0013 */
[----:B------:R0:W-:Y:S04]  /*4b20*/  STL [R1+0x13c], R13 ;  /* 0x00013c0d01007387 */ /* 0x0001e80000100800 */
[----:B------:R-:W3:Y:S04]  /*4b30*/  LDL.LU R19, [R1+0x44c] ;  /* 0x00044c0001137983 */ /* 0x000ee80000300800 */
[----:B------:R-:W-:Y:S04]  /*4b40*/  STL [R1+0x138], R9 ;  /* 0x0001380901007387 */ /* 0x000fe80000100800 */
[----:B------:R-:W2:Y:S01]  /*4b50*/  LDL R17, [R1+0x454] ;  /* 0x0004540001117983 */ /* 0x000ea20000100800 */
[----:B------:R-:W-:-:S04]  /*4b60*/  IMAD.HI.U32 R4, R7, R8, RZ ;  /* 0x0000000807047227 */ /* 0x000fc800078e00ff */
[----:B------:R-:W-:-:S04]  /*4b70*/  IMAD.MOV R4, RZ, RZ, -R4 ;  /* 0x000000ffff047224 */ /* 0x000fc800078e0a04 */
[----:B------:R-:W-:Y:S02]  /*4b80*/  IMAD R8, R27, R4, R8 ;  /* 0x000000041b087224 */ /* 0x000fe400078e0208 */
[----:B------:R-:W-:-:S03]  /*4b90*/  IMAD.HI.U32 R4, R7, R6, RZ ;  /* 0x0000000607047227 */ /* 0x000fc600078e00ff */
[----:B------:R-:W-:Y:S01]  /*4ba0*/  ISETP.GT.U32.AND P6, PT, R27, R8, PT ;  /* 0x000000081b00720c */ /* 0x000fe20003fc4070 */
[----:B------:R-:W-:Y:S02]  /*4bb0*/  IMAD.MOV R4, RZ, RZ, -R4 ;  /* 0x000000ffff047224 */ /* 0x000fe400078e0a04 */
[----:B------:R-:W-:-:S04]  /*4bc0*/  IMAD.HI.U32 R2, R7, R0, RZ ;  /* 0x0000000007027227 */ /* 0x000fc800078e00ff */
[----:B------:R-:W-:Y:S02]  /*4bd0*/  IMAD R6, R27, R4, R6 ;  /* 0x000000041b067224 */ /* 0x000fe400078e0206 */
[----:B------:R-:W-:-:S03]  /*4be0*/  IMAD.MOV R2, RZ, RZ, -R2 ;  /* 0x000000ffff027224 */ /* 0x000fc600078e0a02 */
[C---:B------:R-:W-:Y:S01]  /*4bf0*/  ISETP.GT.U32.AND P5, PT, R27.reuse, R6, PT ;  /* 0x000000061b00720c */ /* 0x040fe20003fa4070 */
[----:B------:R-:W-:Y:S02]  /*4c00*/  IMAD R0, R27, R2, R0 ;  /* 0x000000021b007224 */ /* 0x000fe400078e0200 */
[----:B------:R-:W-:-:S03]  /*4c10*/  @!P6 IMAD.IADD R8, R8, 0x1, -R27 ;  /* 0x000000010808e824 */ /* 0x000fc600078e0a1b */
[----:B------:R-:W-:-:S07]  /*4c20*/  ISETP.GT.U32.AND P6, PT, R27, R0, PT ;  /* 0x000000001b00720c */ /* 0x000fce0003fc4070 */
[----:B------:R-:W-:Y:S01]  /*4c30*/  @!P5 IMAD.IADD R6, R6, 0x1, -R27 ;  /* 0x000000010606d824 */ /* 0x000fe200078e0a1b */
[----:B------:R-:W-:-:S05]  /*4c40*/  ISETP.GT.U32.AND P5, PT, R27, R8, PT ;  /* 0x000000081b00720c */ /* 0x000fca0003fa4070 */
[----:B------:R-:W-:Y:S01]  /*4c50*/  @!P6 IMAD.IADD R0, R0, 0x1, -R27 ;  /* 0x000000010000e824 */ /* 0x000fe200078e0a1b */
[----:B------:R-:W-:Y:S02]  /*4c60*/  ISETP.GT.U32.AND P6, PT, R27, R6, PT ;  /* 0x000000061b00720c */ /* 0x000fe40003fc4070 */
[----:B------:R-:W-:-:S05]  /*4c70*/  ISETP.GE.AND P2, PT, R29, RZ, PT ;  /* 0x000000ff1d00720c */ /* 0x000fca0003f46270 */
[----:B------:R-:W-:-:S04]  /*4c80*/  @!P5 IMAD.IADD R8, R8, 0x1, -R27 ;  /* 0x000000010808d824 */ /* 0x000fc800078e0a1b */
[----:B0-----:R-:W-:Y:S02]  /*4c90*/  IMAD.MOV.U32 R13, RZ, RZ, R8 ;  /* 0x000000ffff0d7224 */ /* 0x001fe400078e0008 */
[----:B------:R-:W-:Y:S02]  /*4ca0*/  @!P6 IMAD.IADD R6, R6, 0x1, -R27 ;  /* 0x000000010606e824 */ /* 0x000fe400078e0a1b */
[----:B------:R-:W-:Y:S02]  /*4cb0*/  @!P4 IMAD.MOV R13, RZ, RZ, -R13 ;  /* 0x000000ffff0dc224 */ /* 0x000fe400078e0a0d */
[----:B------:R-:W-:-:S05]  /*4cc0*/  @!P2 IMAD.MOV R10, RZ, RZ, -R10 ;  /* 0x000000ffff0aa224 */ /* 0x000fca00078e0a0a */
[----:B------:R2:W-:Y:S04]  /*4cd0*/  STL [R1+0x128], R10 ;  /* 0x0001280a01007387 */ /* 0x0005e80000100800 */
[----:B------:R0:W-:Y:S04]  /*4ce0*/  STL [R1+0x12c], R13 ;  /* 0x00012c0d01007387 */ /* 0x0001e80000100800 */
[----:B------:R-:W3:Y:S04]  /*4cf0*/  LDL R14, [R1+0x458] ;  /* 0x00045800010e7983 */ /* 0x000ee80000100800 */
[----:B------:R-:W3:Y:S01]  /*4d00*/  LDL.LU R29, [R1+0x464] ;  /* 0x00046400011d7983 */ /* 0x000ee20000300800 */
[----:B----4-:R-:W-:-:S02]  /*4d10*/  IABS R4, R3 ;  /* 0x0000000300047213 */ /* 0x010fc40000000000 */
[----:B------:R-:W-:Y:S01]  /*4d20*/  ISETP.GE.AND P4, PT, R3, RZ, PT ;  /* 0x000000ff0300720c */ /* 0x000fe20003f86270 */
[----:B------:R-:W-:-:S04]  /*4d30*/  IMAD.MOV.U32 R3, RZ, RZ, R6 ;  /* 0x000000ffff037224 */ /* 0x000fc800078e0006 */
[----:B------:R-:W-:Y:S01]  /*4d40*/  @!P1 IMAD.MOV R3, RZ, RZ, -R3 ;  /* 0x000000ffff039224 */ /* 0x000fe200078e0a03 */
[----:B------:R-:W-:Y:S02]  /*4d50*/  IABS R5, R16 ;  /* 0x0000001000057213 */ /* 0x000fe40000000000 */
[----:B------:R-:W-:Y:S02]  /*4d60*/  ISETP.GE.AND P1, PT, R16, RZ, PT ;  /* 0x000000ff1000720c */ /* 0x000fe40003f26270 */
[----:B------:R1:W-:Y:S04]  /*4d70*/  STL [R1+0x130], R3 ;  /* 0x0001300301007387 */ /* 0x0003e80000100800 */
[----:B------:R-:W4:Y:S01]  /*4d80*/  LDL R16, [R1+0x45c] ;  /* 0x00045c0001107983 */ /* 0x000f220000100800 */
[----:B--2---:R-:W-:-:S03]  /*4d90*/  IABS R10, R17 ;  /* 0x00000011000a7213 */ /* 0x004fc60000000000 */
[----:B------:R-:W2:Y:S01]  /*4da0*/  LDL R17, [R1+0x460] ;  /* 0x0004600001117983 */ /* 0x000ea20000100800 */
[----:B------:R-:W-:Y:S01]  /*4db0*/  IABS R2, R28 ;  /* 0x0000001c00027213 */ /* 0x000fe20000000000 */
[----:B------:R-:W-:-:S04]  /*4dc0*/  IMAD.HI.U32 R9, R7, R5, RZ ;  /* 0x0000000507097227 */ /* 0x000fc800078e00ff */
[----:B------:R-:W-:Y:S01]  /*4dd0*/  IMAD.HI.U32 R11, R7, R2, RZ ;  /* 0x00000002070b7227 */ /* 0x000fe200078e00ff */
[----:B------:R-:W-:-:S03]  /*4de0*/  ISETP.GT.U32.AND P3, PT, R27, R0, PT ;  /* 0x000000001b00720c */ /* 0x000fc60003f64070 */
[----:B------:R-:W-:Y:S02]  /*4df0*/  IMAD.MOV R11, RZ, RZ, -R11 ;  /* 0x000000ffff0b7224 */ /* 0x000fe400078e0a0b */
[----:B------:R-:W-:-:S04]  /*4e00*/  IMAD.HI.U32 R12, R7, R4, RZ ;  /* 0x00000004070c7227 */ /* 0x000fc800078e00ff */
[----:B------:R-:W-:Y:S02]  /*4e10*/  IMAD.MOV R9, RZ, RZ, -R9 ;  /* 0x000000ffff097224 */ /* 0x000fe400078e0a09 */
[C---:B------:R-:W-:Y:S02]  /*4e20*/  IMAD R2, R27.reuse, R11, R2 ;  /* 0x0000000b1b027224 */ /* 0x040fe400078e0202 */
[----:B------:R-:W-:Y:S02]  /*4e30*/  IMAD.MOV R12, RZ, RZ, -R12 ;  /* 0x000000ffff0c7224 */ /* 0x000fe400078e0a0c */
[C---:B------:R-:W-:Y:S01]  /*4e40*/  IMAD R5, R27.reuse, R9, R5 ;  /* 0x000000091b057224 */ /* 0x040fe200078e0205 */
[----:B------:R-:W-:Y:S02]  /*4e50*/  IABS R9, R20 ;  /* 0x0000001400097213 */ /* 0x000fe40000000000 */
[C---:B------:R-:W-:Y:S01]  /*4e60*/  ISETP.GT.U32.AND P5, PT, R27.reuse, R2, PT ;  /* 0x000000021b00720c */ /* 0x040fe20003fa4070 */
[----:B------:R-:W-:-:S02]  /*4e70*/  IMAD R4, R27, R12, R4 ;  /* 0x0000000c1b047224 */ /* 0x000fc400078e0204 */
[----:B------:R-:W-:Y:S02]  /*4e80*/  IMAD.MOV.U32 R6, RZ, RZ, R9 ;  /* 0x000000ffff067224 */ /* 0x000fe400078e0009 */
[--C-:B------:R-:W-:Y:S01]  /*4e90*/  @!P3 IMAD.IADD R0, R0, 0x1, -R27.reuse ;  /* 0x000000010000b824 */ /* 0x100fe200078e0a1b */
[----:B------:R-:W-:Y:S01]  /*4ea0*/  ISETP.GT.U32.AND P6, PT, R27, R4, PT ;  /* 0x000000041b00720c */ /* 0x000fe20003fc4070 */
[----:B------:R-:W-:Y:S01]  /*4eb0*/  IMAD.HI.U32 R12, R7, R6, RZ ;  /* 0x00000006070c7227 */ /* 0x000fe200078e00ff */
[----:B------:R-:W-:Y:S02]  /*4ec0*/  ISETP.GT.U32.AND P3, PT, R27, R5, PT ;  /* 0x000000051b00720c */ /* 0x000fe40003f64070 */
[----:B------:R-:W-:Y:S01]  /*4ed0*/  IABS R9, R18 ;  /* 0x0000001200097213 */ /* 0x000fe20000000000 */
[----:B------:R-:W-:Y:S02]  /*4ee0*/  IMAD.MOV R12, RZ, RZ, -R12 ;  /* 0x000000ffff0c7224 */ /* 0x000fe400078e0a0c */
[----:B------:R-:W-:-:S02]  /*4ef0*/  @!P5 IMAD.IADD R2, R2, 0x1, -R27 ;  /* 0x000000010202d824 */ /* 0x000fc400078e0a1b */
[----:B------:R-:W-:Y:S02]  /*4f00*/  IMAD R6, R27, R12, R6 ;  /* 0x0000000c1b067224 */ /* 0x000fe400078e0206 */
[----:B0-----:R-:W-:Y:S01]  /*4f10*/  IMAD.HI.U32 R13, R7, R9, RZ ;  /* 0x00000009070d7227 */ /* 0x001fe200078e00ff */
[----:B------:R-:W-:-:S03]  /*4f20*/  ISETP.GT.U32.AND P5, PT, R27, R2, PT ;  /* 0x000000021b00720c */ /* 0x000fc60003fa4070 */
[----:B------:R-:W-:Y:S01]  /*4f30*/  IMAD.HI.U32 R12, R7, R10, RZ ;  /* 0x0000000a070c7227 */ /* 0x000fe200078e00ff */
[----:B---3--:R-:W-:-:S03]  /*4f40*/  IABS R8, R19 ;  /* 0x0000001300087213 */ /* 0x008fc60000000000 */
[----:B------:R-:W-:Y:S02]  /*4f50*/  @!P6 IMAD.IADD R4, R4, 0x1, -R27 ;  /* 0x000000010404e824 */ /* 0x000fe400078e0a1b */
[----:B------:R-:W-:Y:S02]  /*4f60*/  IMAD.MOV R13, RZ, RZ, -R13 ;  /* 0x000000ffff0d7224 */ /* 0x000fe400078e0a0d */
[----:B------:R-:W-:Y:S02]  /*4f70*/  @!P3 IMAD.IADD R5, R5, 0x1, -R27 ;  /* 0x000000010505b824 */ /* 0x000fe400078e0a1b */
[----:B------:R-:W-:Y:S01]  /*4f80*/  IMAD.MOV R12, RZ, RZ, -R12 ;  /* 0x000000ffff0c7224 */ /* 0x000fe200078e0a0c */
[----:B------:R-:W-:Y:S01]  /*4f90*/  ISETP.GT.U32.AND P6, PT, R27, R4, PT ;  /* 0x000000041b00720c */ /* 0x000fe20003fc4070 */
[----:B------:R-:W-:Y:S01]  /*4fa0*/  IMAD.HI.U32 R11, R7, R8, RZ ;  /* 0x00000008070b7227 */ /* 0x000fe200078e00ff */
[----:B------:R-:W-:-:S03]  /*4fb0*/  ISETP.GT.U32.AND P3, PT, R27, R5, PT ;  /* 0x000000051b00720c */ /* 0x000fc60003f64070 */
[C---:B------:R-:W-:Y:S02]  /*4fc0*/  IMAD R9, R27.reuse, R13, R9 ;  /* 0x0000000d1b097224 */ /* 0x040fe400078e0209 */
[C---:B------:R-:W-:Y:S02]  /*4fd0*/  IMAD R10, R27.reuse, R12, R10 ;  /* 0x0000000c1b0a7224 */ /* 0x040fe400078e020a */
[----:B------:R-:W-:Y:S01]  /*4fe0*/  IMAD.MOV R11, RZ, RZ, -R11 ;  /* 0x000000ffff0b7224 */ /* 0x000fe200078e0a0b */
[----:B------:R-:W-:Y:S01]  /*4ff0*/  ISETP.GE.AND P2, PT, R28, RZ, PT ;  /* 0x000000ff1c00720c */ /* 0x000fe20003f46270 */
[----:B------:R-:W-:Y:S01]  /*5000*/  @!P5 IMAD.IADD R2, R2, 0x1, -R27 ;  /* 0x000000010202d824 */ /* 0x000fe200078e0a1b */
[----:B------:R-:W3:Y:S01]  /*5010*/  LDL.LU R28, [R1+0x468] ;  /* 0x00046800011c7983 */ /* 0x000ee20000300800 */
[----:B------:R-:W-:Y:S01]  /*5020*/  ISETP.GE.AND P5, PT, R20, RZ, PT ;  /* 0x000000ff1400720c */ /* 0x000fe20003fa6270 */
[----:B------:R-:W-:Y:S02]  /*5030*/  IMAD R8, R27, R11, R8 ;  /* 0x0000000b1b087224 */ /* 0x000fe400078e0208 */
[----:B-1----:R-:W3:Y:S01]  /*5040*/  LDL.LU R3, [R1+0x46c] ;  /* 0x00046c0001037983 */ /* 0x002ee20000300800 */
[----:B------:R-:W-:-:S03]  /*5050*/  IABS R11, R14 ;  /* 0x0000000e000b7213 */ /* 0x000fc60000000000 */
[----:B------:R-:W3:Y:S01]  /*5060*/  LDL.LU R20, [R1+0x470] ;  /* 0x0004700001147983 */ /* 0x000ee20000300800 */
[----:B------:R-:W-:-:S03]  /*5070*/  IABS R14, R29 ;  /* 0x0000001d000e7213 */ /* 0x000fc60000000000 */
[----:B------:R0:W-:Y:S01]  /*5080*/  STL [R1+0x2ac4], R29 ;  /* 0x002ac41d01007387 */ /* 0x0001e20000100800 */
[----:B------:R-:W-:Y:S02]  /*5090*/  @!P0 IMAD.MOV R0, RZ, RZ, -R0 ;  /* 0x000000ffff008224 */ /* 0x000fe400078e0a00 */
[--C-:B------:R-:W-:Y:S02]  /*50a0*/  @!P6 IMAD.IADD R4, R4, 0x1, -R27.reuse ;  /* 0x000000010404e824 */ /* 0x100fe400078e0a1b */
[----:B------:R-:W-:Y:S02]  /*50b0*/  @!P3 IMAD.IADD R5, R5, 0x1, -R27 ;  /* 0x000000010505b824 */ /* 0x000fe400078e0a1b */
[----:B0-----:R-:W-:Y:S02]  /*50c0*/  IMAD.MOV.U32 R29, RZ, RZ, R18 ;  /* 0x000000ffff1d7224 */ /* 0x001fe400078e0012 */
[----:B------:R-:W-:-:S04]  /*50d0*/  IMAD.HI.U32 R18, R7, R14, RZ ;  /* 0x0000000e07127227 */ /* 0x000fc800078e00ff */
[----:B------:R-:W-:-:S04]  /*50e0*/  IMAD.MOV R18, RZ, RZ, -R18 ;  /* 0x000000ffff127224 */ /* 0x000fc800078e0a12 */
[----:B------:R-:W-:Y:S01]  /*50f0*/  IMAD R14, R27, R18, R14 ;  /* 0x000000121b0e7224 */ /* 0x000fe200078e020e */
[----:B----4-:R-:W-:-:S05]  /*5100*/  IABS R12, R16 ;  /* 0x00000010000c7213 */ /* 0x010fca0000000000 */
[----:B------:R-:W-:-:S04]  /*5110*/  IMAD.HI.U32 R16, R7, R12, RZ ;  /* 0x0000000c07107227 */ /* 0x000fc800078e00ff */
[----:B------:R-:W-:-:S04]  /*5120*/  IMAD.MOV R16, RZ, RZ, -R16 ;  /* 0x000000ffff107224 */ /* 0x000fc800078e0a10 */
[----:B------:R-:W-:Y:S02]  /*5130*/  IMAD R12, R27, R16, R12 ;  /* 0x000000101b0c7224 */ /* 0x000fe400078e020c */
[----:B------:R-:W4:Y:S04]  /*5140*/  LDL.LU R16, [R1+0x478] ;  /* 0x0004780001107983 */ /* 0x000f280000300800 */
[----:B------:R0:W-:Y:S02]  /*5150*/  STL [R1+0x118], R0 ;  /* 0x0001180001007387 */ /* 0x0001e40000100800 */
[----:B0-----:R-:W-:-:S04]  /*5160*/  IMAD.MOV.U32 R0, RZ, RZ, R5 ;  /* 0x000000ffff007224 */ /* 0x001fc800078e0005 */
[----:B------:R-:W-:Y:S01]  /*5170*/  @!P1 IMAD.MOV R0, RZ, RZ, -R0 ;  /* 0x000000ffff009224 */ /* 0x000fe200078e0a00 */
[----:B--2---:R-:W-:-:S05]  /*5180*/  IABS R13, R17 ;  /* 0x00000011000d7213 */ /* 0x004fca0000000000 */
[----:B------:R-:W-:-:S04]  /*5190*/  IMAD.HI.U32 R17, R7, R13, RZ ;  /* 0x0000000d07117227 */ /* 0x000fc800078e00ff */
[----:B------:R-:W-:-:S04]  /*51a0*/  IMAD.MOV R17, RZ, RZ, -R17 ;  /* 0x000000ffff117224 */ /* 0x000fc800078e0a11 */
[----:B------:R-:W-:Y:S02]  /*51b0*/  IMAD R13, R27, R17, R13 ;  /* 0x000000111b0d7224 */ /* 0x000fe400078e020d */
[----:B------:R-:W-:Y:S02]  /*51c0*/  IMAD.MOV.U32 R17, RZ, RZ, R29 ;  /* 0x000000ffff117224 */ /* 0x000fe400078e001d */
[----:B------:R-:W-:Y:S02]  /*51d0*/  IMAD.MOV.U32 R29, RZ, RZ, R2 ;  /* 0x000000ffff1d7224 */ /* 0x000fe400078e0002 */
[----:B------:R-:W-:Y:S02]  /*51e0*/  IMAD.MOV.U32 R2, RZ, RZ, R4 ;  /* 0x000000ffff027224 */ /* 0x000fe400078e0004 */
[----:B------:R-:W-:Y:S02]  /*51f0*/  @!P2 IMAD.MOV R29, RZ, RZ, -R29 ;  /* 0x000000ffff1da224 */ /* 0x000fe400078e0a1d */
[----:B------:R-:W-:-:S03]  /*5200*/  @!P4 IMAD.MOV R2, RZ, RZ, -R2 ;  /* 0x000000ffff02c224 */ /* 0x000fc600078e0a02 */
[----:B------:R0:W-:Y:S04]  /*5210*/  STL [R1+0x114], R29 ;  /* 0x0001141d01007387 */ /* 0x0001e80000100800 */
[----:B------:R-:W2:Y:S04]  /*5220*/  LDL.LU R18, [R1+0x454] ;  /* 0x0004540001127983 */ /* 0x000ea80000300800 */
[----:B------:R1:W-:Y:S04]  /*5230*/  STL [R1+0x110], R2 ;  /* 0x0001100201007387 */ /* 0x0003e80000100800 */
[----:B------:R-:W-:Y:S04]  /*5240*/  STL [R1+0x10c], R0 ;  /* 0x00010c0001007387 */ /* 0x000fe80000100800 */
[----:B0-----:R-:W4:Y:S01]  /*5250*/  LDL.LU R29, [R1+0x458] ;  /* 0x00045800011d7983 */ /* 0x001f220000300800 */
[----:B------:R-:W-:-:S02]  /*5260*/  ISETP.GT.U32.AND P6, PT, R27, R6, PT ;  /* 0x000000061b00720c */ /* 0x000fc40003fc4070 */
[----:B------:R-:W-:Y:S01]  /*5270*/  ISETP.GT.U32.AND P3, PT, R27, R8, PT ;  /* 0x000000081b00720c */ /* 0x000fe20003f64070 */
[----:B------:R-:W-:-:S10]  /*5280*/  IMAD.HI.U32 R15, R7, R11, RZ ;  /* 0x0000000b070f7227 */ /* 0x000fd400078e00ff */
[--C-:B------:R-:W-:Y:S02]  /*5290*/  @!P6 IMAD.IADD R6, R6, 0x1, -R27.reuse ;  /* 0x000000010606e824 */ /* 0x100fe400078e0a1b */
[----:B------:R-:W-:-:S03]  /*52a0*/  @!P3 IMAD.IADD R8, R8, 0x1, -R27 ;  /* 0x000000010808b824 */ /* 0x000fc600078e0a1b */
[C---:B------:R-:W-:Y:S02]  /*52b0*/  ISETP.GT.U32.AND P0, PT, R27.reuse, R6, PT ;  /* 0x000000061b00720c */ /* 0x040fe40003f04070 */
[C---:B------:R-:W-:Y:S02]  /*52c0*/  ISETP.GT.U32.AND P2, PT, R27.reuse, R8, PT ;  /* 0x000000081b00720c */ /* 0x040fe40003f44070 */
[----:B------:R-:W-:Y:S01]  /*52d0*/  ISETP.GT.U32.AND P3, PT, R27, R10, PT ;  /* 0x0000000a1b00720c */ /* 0x000fe20003f64070 */
[----:B------:R-:W-:-:S04]  /*52e0*/  IMAD.MOV R15, RZ, RZ, -R15 ;  /* 0x000000ffff0f7224 */ /* 0x000fc800078e0a0f */
[----:B------:R-:W-:Y:S01]  /*52f0*/  IMAD R11, R27, R15, R11 ;  /* 0x0000000f1b0b7224 */ /* 0x000fe200078e020b */
[----:B---3--:R-:W-:-:S03]  /*5300*/  IABS R15, R28 ;  /* 0x0000001c000f7213 */ /* 0x008fc60000000000 */
[----:B------:R-:W-:Y:S02]  /*5310*/  @!P0 IADD3 R6, PT, PT, R6, -R27, RZ ;  /* 0x8000001b06068210 */ /* 0x000fe40007ffe0ff */
[C---:B------:R-:W-:Y:S01]  /*5320*/  ISETP.GT.U32.AND P0, PT, R27.reuse, R12, PT ;  /* 0x0000000c1b00720c */ /* 0x040fe20003f04070 */
[--C-:B------:R-:W-:Y:S01]  /*5330*/  @!P2 IMAD.IADD R8, R8, 0x1, -R27.reuse ;  /* 0x000000010808a824 */ /* 0x100fe200078e0a1b */
[----:B------:R-:W-:Y:S01]  /*5340*/  ISETP.GT.U32.AND P2, PT, R27, R13, PT ;  /* 0x0000000d1b00720c */ /* 0x000fe20003f44070 */
[----:B------:R-:W-:Y:S01]  /*5350*/  @!P3 IMAD.IADD R10, R10, 0x1, -R27 ;  /* 0x000000010a0ab824 */ /* 0x000fe200078e0a1b */
[----:B------:R-:W-:Y:S01]  /*5360*/  ISETP.GE.AND P3, PT, R19, RZ, PT ;  /* 0x000000ff1300720c */ /* 0x000fe20003f66270 */
[----:B------:R-:W-:-:S04]  /*5370*/  IMAD.HI.U32 R19, R7, R15, RZ ;  /* 0x0000000f07137227 */ /* 0x000fc800078e00ff */
[----:B------:R-:W-:Y:S02]  /*5380*/  IMAD.MOV R19, RZ, RZ, -R19 ;  /* 0x000000ffff137224 */ /* 0x000fe400078e0a13 */
[----:B------:R-:W-:Y:S02]  /*5390*/  IMAD.MOV.U32 R4, RZ, RZ, R17 ;  /* 0x000000ffff047224 */ /* 0x000fe400078e0011 */
[----:B------:R-:W3:Y:S01]  /*53a0*/  LDL.LU R17, [R1+0x474] ;  /* 0x0004740001117983 */ /* 0x000ee20000300800 */
[----:B------:R-:W-:Y:S02]  /*53b0*/  IMAD R15, R27, R19, R15 ;  /* 0x000000131b0f7224 */ /* 0x000fe400078e020f */
[--C-:B------:R-:W-:Y:S01]  /*53c0*/  @!P0 IMAD.IADD R12, R12, 0x1, -R27.reuse ;  /* 0x000000010c0c8824 */ /* 0x100fe200078e0a1b */
[----:B------:R-:W3:Y:S01]  /*53d0*/  LDL.LU R19, [R1+0x45c] ;  /* 0x00045c0001137983 */ /* 0x000ee20000300800 */
[----:B------:R-:W-:Y:S01]  /*53e0*/  @!P2 IMAD.IADD R13, R13, 0x1, -R27 ;  /* 0x000000010d0da824 */ /* 0x000fe200078e0a1b */
[----:B------:R-:W-:-:S02]  /*53f0*/  ISETP.GT.U32.AND P6, PT, R27, R9, PT ;  /* 0x000000091b00720c */ /* 0x000fc40003fc4070 */
[----:B--2---:R-:W-:Y:S02]  /*5400*/  ISETP.GE.AND P0, PT, R18, RZ, PT ;  /* 0x000000ff1200720c */ /* 0x004fe40003f06270 */
[----:B------:R-:W2:Y:S01]  /*5410*/  LDL.LU R18, [R1+0x460] ;  /* 0x0004600001127983 */ /* 0x000ea20000300800 */
[----:B----4-:R-:W-:-:S03]  /*5420*/  ISETP.GE.AND P2, PT, R29, RZ, PT ;  /* 0x000000ff1d00720c */ /* 0x010fc60003f46270 */
[----:B------:R-:W4:Y:S05]  /*5430*/  LDL.LU R29, [R1+0x2ac4] ;  /* 0x002ac400011d7983 */ /* 0x000f2a0000300800 */
[----:B------:R-:W-:Y:S01]  /*5440*/  @!P6 IMAD.IADD R9, R9, 0x1, -R27 ;  /* 0x000000010909e824 */ /* 0x000fe200078e0a1b */
[----:B------:R-:W-:-:S13]  /*5450*/  ISETP.GT.U32.AND P6, PT, R27, R11, PT ;  /* 0x0000000b1b00720c */ /* 0x000fda0003fc4070 */
[----:B------:R-:W-:-:S05]  /*5460*/  @!P6 IMAD.IADD R11, R11, 0x1, -R27 ;  /* 0x000000010b0be824 */ /* 0x000fca00078e0a1b */
[C---:B------:R-:W-:Y:S02]  /*5470*/  ISETP.GT.U32.AND P6, PT, R27.reuse, R11, PT ;  /* 0x0000000b1b00720c */ /* 0x040fe40003fc4070 */
[C---:B------:R-:W-:Y:S02]  /*5480*/  ISETP.GT.U32.AND P1, PT, R27.reuse, R10, PT ;  /* 0x0000000a1b00720c */ /* 0x040fe40003f24070 */
[----:B------:R-:W-:Y:S02]  /*5490*/  ISETP.GT.U32.AND P4, PT, R27, R9, PT ;  /* 0x000000091b00720c */ /* 0x000fe40003f84070 */
[----:B-1----:R-:W-:-:S07]  /*54a0*/  IABS R2, R3 ;  /* 0x0000000300027213 */ /* 0x002fce0000000000 */
[--C-:B------:R-:W-:Y:S01]  /*54b0*/  @!P6 IMAD.IADD R11, R11, 0x1, -R27.reuse ;  /* 0x000000010b0be824 */ /* 0x100fe200078e0a1b */
[----:B------:R-:W-:Y:S01]  /*54c0*/  ISETP.GT.U32.AND P6, PT, R27, R15, PT ;  /* 0x0000000f1b00720c */ /* 0x000fe20003fc4070 */
[----:B------:R-:W-:Y:S01]  /*54d0*/  @!P1 IMAD.IADD R10, R10, 0x1, -R27 ;  /* 0x000000010a0a9824 */ /* 0x000fe200078e0a1b */
[----:B------:R-:W-:Y:S01]  /*54e0*/  ISETP.GE.AND P1, PT, R4, RZ, PT ;  /* 0x000000ff0400720c */ /* 0x000fe20003f26270 */
[----:B------:R-:W-:-:S04]  /*54f0*/  IMAD.HI.U32 R5, R7, R2, RZ ;  /* 0x0000000207057227 */ /* 0x000fc800078e00ff */
[----:B------:R-:W-:Y:S02]  /*5500*/  @!P5 IMAD.MOV R6, RZ, RZ, -R6 ;  /* 0x000000ffff06d224 */ /* 0x000fe400078e0a06 */
[----:B------:R-:W-:-:S04]  /*5510*/  IMAD.MOV R5, RZ, RZ, -R5 ;  /* 0x000000ffff057224 */ /* 0x000fc800078e0a05 */
[--C-:B------:R-:W-:Y:S01]  /*5520*/  @!P6 IMAD.IADD R15, R15, 0x1, -R27.reuse ;  /* 0x000000010f0fe824 */ /* 0x100fe200078e0a1b */
[----:B------:R-:W-:Y:S01]  /*5530*/  ISETP.GT.U32.AND P6, PT, R27, R13, PT ;  /* 0x0000000d1b00720c */ /* 0x000fe20003fc4070 */
[----:B------:R-:W-:Y:S01]  /*5540*/  @!P4 IMAD.IADD R9, R9, 0x1, -R27 ;  /* 0x000000010909c824 */ /* 0x000fe200078e0a1b */
[----:B------:R0:W-:Y:S01]  /*5550*/  STL [R1+0x108], R6 ;  /* 0x0001080601007387 */ /* 0x0001e20000100800 */
[----:B------:R-:W-:Y:S02]  /*5560*/  IMAD R2, R27, R5, R2 ;  /* 0x000000051b027224 */ /* 0x000fe400078e0202 */
[----:B------:R-:W-:Y:S02]  /*5570*/  IMAD.MOV.U32 R5, RZ, RZ, R11 ;  /* 0x000000ffff057224 */ /* 0x000fe400078e000b */
[----:B------:R-:W-:Y:S02]  /*5580*/  @!P3 IMAD.MOV R8, RZ, RZ, -R8 ;  /* 0x000000ffff08b224 */ /* 0x000fe400078e0a08 */
[----:B------:R-:W-:-:S02]  /*5590*/  @!P1 IMAD.MOV R9, RZ, RZ, -R9 ;  /* 0x000000ffff099224 */ /* 0x000fc400078e0a09 */
[----:B0-----:R-:W-:Y:S02]  /*55a0*/  IMAD.MOV.U32 R6, RZ, RZ, R10 ;  /* 0x000000ffff067224 */ /* 0x001fe400078e000a */
[----:B------:R-:W-:Y:S02]  /*55b0*/  @!P2 IMAD.MOV R5, RZ, RZ, -R5 ;  /* 0x000000ffff05a224 */ /* 0x000fe400078e0a05 */
[----:B------:R-:W-:Y:S01]  /*55c0*/  @!P0 IMAD.MOV R6, RZ, RZ, -R6 ;  /* 0x000000ffff068224 */ /* 0x000fe200078e0a06 */
[----:B------:R-:W-:Y:S01]  /*55d0*/  STL [R1+0x104], R8 ;  /* 0x0001040801007387 */ /* 0x000fe20000100800 */
[----:B------:R-:W-:Y:S01]  /*55e0*/  ISETP.GT.U32.AND P4, PT, R27, R14, PT ;  /* 0x0000000e1b00720c */ /* 0x000fe20003f84070 */
[--C-:B------:R-:W-:Y:S02]  /*55f0*/  @!P6 IMAD.IADD R13, R13, 0x1, -R27.reuse ;  /* 0x000000010d0de824 */ /* 0x100fe400078e0a1b */
[----:B------:R-:W-:Y:S04]  /*5600*/  STL [R1+0x100], R9 ;  /* 0x0001000901007387 */ /* 0x000fe80000100800 */
[----:B------:R-:W-:Y:S04]  /*5610*/  STL [R1+0xfc], R6 ;  /* 0x0000fc0601007387 */ /* 0x000fe80000100800 */
[----:B------:R-:W-:Y:S02]  /*5620*/  STL [R1+0xf8], R5 ;  /* 0x0000f80501007387 */ /* 0x000fe40000100800 */
[----:B------:R-:W-:Y:S01]  /*5630*/  @!P4 IMAD.IADD R14, R14, 0x1, -R27 ;  /* 0x000000010e0ec824 */ /* 0x000fe200078e0a1b */
[----:B------:R-:W-:-:S04]  /*5640*/  ISETP.GT.U32.AND P0, PT, R27, R2, PT ;  /* 0x000000021b00720c */ /* 0x000fc80003f04070 */
[----:B------:R-:W-:Y:S02]  /*5650*/  ISETP.GT.U32.AND P3, PT, R27, R14, PT ;  /* 0x0000000e1b00720c */ /* 0x000fe40003f64070 */
[----:B------:R-:W-:-:S07]  /*5660*/  IABS R0, R20 ;  /* 0x0000001400007213 */ /* 0x000fce0000000000 */
[----:B------:R-:W-:Y:S01]  /*5670*/  @!P0 IMAD.IADD R2, R2, 0x1, -R27 ;  /* 0x0000000102028824 */ /* 0x000fe200078e0a1b */
[----:B------:R-:W-:-:S03]  /*5680*/  ISETP.GE.AND P0, PT, R20, RZ, PT ;  /* 0x000000ff1400720c */ /* 0x000fc60003f06270 */
[----:B------:R-:W-:Y:S01]  /*5690*/  @!P3 IMAD.IADD R14, R14, 0x1, -R27 ;  /* 0x000000010e0eb824 */ /* 0x000fe200078e0a1b */
[----:B------:R-:W-:Y:S02]  /*56a0*/  ISETP.GE.AND P3, PT, R28, RZ, PT ;  /* 0x000000ff1c00720c */ /* 0x000fe40003f66270 */
[----:B----4-:R-:W-:Y:S02]  /*56b0*/  ISETP.GE.AND P6, PT, R29, RZ, PT ;  /* 0x000000ff1d00720c */ /* 0x010fe40003fc6270 */
[----:B------:R-:W4:Y:S04]  /*56c0*/  LDL.LU R29, [R1+0x47c] ;  /* 0x00047c00011d7983 */ /* 0x000f280000300800 */
[----:B------:R-:W4:Y:S04]  /*56d0*/  LDL.LU R28, [R1+0x480] ;  /* 0x00048000011c7983 */ /* 0x000f280000300800 */
[----:B------:R-:W4:Y:S01]  /*56e0*/  LDL.LU R20, [R1+0x484] ;  /* 0x0004840001147983 */ /* 0x000f220000300800 */
[----:B------:R-:W-:-:S02]  /*56f0*/  ISETP.GT.U32.AND P5, PT, R27, R12, PT ;  /* 0x0000000c1b00720c */ /* 0x000fc40003fa4070 */
[----:B------:R-:W-:Y:S02]  /*5700*/  ISETP.GT.U32.AND P1, PT, R27, R15, PT ;  /* 0x0000000f1b00720c */ /* 0x000fe40003f24070 */
[----:B---3--:R-:W-:-:S09]  /*5710*/  ISETP.GE.AND P4, PT, R19, RZ, PT ;  /* 0x000000ff1300720c */ /* 0x008fd20003f86270 */
[--C-:B------:R-:W-:Y:S02]  /*5720*/  @!P5 IMAD.IADD R12, R12, 0x1, -R27.reuse ;  /* 0x000000010c0cd824 */ /* 0x100fe400078e0a1b */
[----:B------:R-:W-:Y:S01]  /*5730*/  @!P1 IMAD.IADD R15, R15, 0x1, -R27 ;  /* 0x000000010f0f9824 */ /* 0x000fe200078e0a1b */
[----:B------:R-:W-:Y:S01]  /*5740*/  ISETP.GE.AND P1, PT, R3, RZ, PT ;  /* 0x000000ff0300720c */ /* 0x000fe20003f26270 */
[----:B------:R-:W-:-:S04]  /*5750*/  IMAD.MOV.U32 R3, RZ, RZ, R12 ;  /* 0x000000ffff037224 */ /* 0x000fc800078e000c */
[----:B------:R-:W-:-:S05]  /*5760*/  @!P4 IMAD.MOV R3, RZ, RZ, -R3 ;  /* 0x000000ffff03c224 */ /* 0x000fca00078e0a03 */
[----:B------:R0:W-:Y:S04]  /*5770*/  STL [R1+0xf4], R3 ;  /* 0x0000f40301007387 */ /* 0x0001e80000100800 */
[----:B0-----:R-:W3:Y:S01]  /*5780*/  LDL.LU R3, [R1+0x488] ;  /* 0x0004880001037983 */ /* 0x001ee20000300800 */
[----:B------:R-:W-:Y:S01]  /*5790*/  IMAD.HI.U32 R4, R7, R0, RZ ;  /* 0x0000000007047227 */ /* 0x000fe200078e00ff */
[----:B--2---:R-:W-:-:S03]  /*57a0*/  ISETP.GE.AND P2, PT, R18, RZ, PT ;  /* 0x000000ff1200720c */ /* 0x004fc60003f46270 */
[----:B------:R-:W-:Y:S02]  /*57b0*/  IMAD.MOV R4, RZ, RZ, -R4 ;  /* 0x000000ffff047224 */ /* 0x000fe400078e0a04 */
[----:B------:R-:W-:Y:S02]  /*57c0*/  IMAD.MOV.U32 R9, RZ, RZ, R13 ;  /* 0x000000ffff097224 */ /* 0x000fe400078e000d */
[C---:B------:R-:W-:Y:S01]  /*57d0*/  IMAD R0, R27.reuse, R4, R0 ;  /* 0x000000041b007224 */ /* 0x040fe200078e0200 */
[----:B------:R-:W-:Y:S02]  /*57e0*/  IABS R4, R17 ;  /* 0x0000001100047213 */ /* 0x000fe40000000000 */
[----:B------:R-:W-:-:S03]  /*57f0*/  ISETP.GT.U32.AND P4, PT, R27, R2, PT ;  /* 0x000000021b00720c */ /* 0x000fc60003f84070 */
[----:B------:R-:W-:Y:S02]  /*5800*/  @!P2 IMAD.MOV R9, RZ, RZ, -R9 ;  /* 0x000000ffff09a224 */ /* 0x000fe400078e0a09 */
[----:B------:R-:W-:Y:S01]  /*5810*/  IMAD.HI.U32 R6, R7, R4, RZ ;  /* 0x0000000407067227 */ /* 0x000fe200078e00ff */
[----:B------:R-:W-:Y:S02]  /*5820*/  ISETP.GT.U32.AND P5, PT, R27, R0, PT ;  /* 0x000000001b00720c */ /* 0x000fe40003fa4070 */
[----:B------:R-:W-:Y:S01]  /*5830*/  IABS R5, R16 ;  /* 0x0000001000057213 */ /* 0x000fe20000000000 */
[----:B------:R-:W-:Y:S01]  /*5840*/  IMAD.MOV.U32 R8, RZ, RZ, R14 ;  /* 0x000000ffff087224 */ /* 0x000fe200078e000e */
[----:B------:R0:W-:Y:S01]  /*5850*/  STL [R1+0xf0], R9 ;  /* 0x0000f00901007387 */ /* 0x0001e20000100800 */
[----:B------:R-:W-:Y:S02]  /*5860*/  IMAD.MOV R6, RZ, RZ, -R6 ;  /* 0x000000ffff067224 */ /* 0x000fe400078e0a06 */
[----:B------:R-:W-:-:S02]  /*5870*/  @!P6 IMAD.MOV R8, RZ, RZ, -R8 ;  /* 0x000000ffff08e224 */ /* 0x000fc400078e0a08 */
[----:B------:R-:W-:Y:S02]  /*5880*/  IMAD R4, R27, R6, R4 ;  /* 0x000000061b047224 */ /* 0x000fe400078e0204 */
[----:B0-----:R-:W-:Y:S02]  /*5890*/  IMAD.MOV.U32 R9, RZ, RZ, R15 ;  /* 0x000000ffff097224 */ /* 0x001fe400078e000f */
[----:B------:R-:W-:Y:S01]  /*58a0*/  IMAD.HI.U32 R6, R7, R5, RZ ;  /* 0x0000000507067227 */ /* 0x000fe200078e00ff */
[----:B------:R-:W-:-:S03]  /*58b0*/  ISETP.GE.AND P6, PT, R17, RZ, PT ;  /* 0x000000ff1100720c */ /* 0x000fc60003fc6270 */
[----:B------:R-:W-:Y:S01]  /*58c0*/  @!P3 IMAD.MOV R9, RZ, RZ, -R9 ;  /* 0x000000ffff09b224 */ /* 0x000fe200078e0a09 */
[----:B------:R0:W-:Y:S01]  /*58d0*/  STL [R1+0x1c], R8 ;  /* 0x00001c0801007387 */ /* 0x0001e20000100800 */
[----:B------:R-:W-:-:S03]  /*58e0*/  @!P4 IMAD.IADD R2, R2, 0x1, -R27 ;  /* 0x000000010202c824 */ /* 0x000fc600078e0a1b */
[----:B------:R-:W2:Y:S01]  /*58f0*/  LDL.LU R17, [R1+0x48c] ;  /* 0x00048c0001117983 */ /* 0x000ea20000300800 */
[----:B------:R-:W-:-:S03]  /*5900*/  @!P5 IMAD.IADD R0, R0, 0x1, -R27 ;  /* 0x000000010000d824 */ /* 0x000fc600078e0a1b */
[----:B------:R1:W-:Y:S01]  /*5910*/  STL [R1+0xec], R9 ;  /* 0x0000ec0901007387 */ /* 0x0003e20000100800 */
[----:B0-----:R-:W-:Y:S01]  /*5920*/  IMAD.MOV R8, RZ, RZ, -R6 ;  /* 0x000000ffff087224 */ /* 0x001fe200078e0a06 */
[----:B------:R-:W-:Y:S01]  /*5930*/  ISETP.GT.U32.AND P2, PT, R27, R0, PT ;  /* 0x000000001b00720c */ /* 0x000fe20003f44070 */
[----:B-1----:R-:W-:-:S04]  /*5940*/  IMAD.MOV.U32 R9, RZ, RZ, R2 ;  /* 0x000000ffff097224 */ /* 0x002fc800078e0002 */
[----:B------:R-:W-:-:S08]  /*5950*/  @!P1 IMAD.MOV R9, RZ, RZ, -R9 ;  /* 0x000000ffff099224 */ /* 0x000fd000078e0a09 */
[----:B------:R-:W-:Y:S01]  /*5960*/  @!P2 IMAD.IADD R0, R0, 0x1, -R27 ;  /* 0x000000010000a824 */ /* 0x000fe200078e0a1b */
[C---:B------:R-:W-:Y:S01]  /*5970*/  ISETP.GT.U32.AND P5, PT, R27.reuse, R4, PT ;  /* 0x000000041b00720c */ /* 0x040fe20003fa4070 */
[----:B------:R-:W-:Y:S01]  /*5980*/  IMAD R5, R27, R8, R5 ;  /* 0x000000081b057224 */ /* 0x000fe200078e0205 */
[----:B----4-:R-:W-:Y:S02]  /*5990*/  IABS R6, R29 ;  /* 0x0000001d00067213 */ /* 0x010fe40000000000 */
[----:B------:R-:W-:Y:S02]  /*59a0*/  ISETP.GE.AND P4, PT, R29, RZ, PT ;  /* 0x000000ff1d00720c */ /* 0x000fe40003f86270 */
[----:B------:R-:W4:Y:S04]  /*59b0*/  LDL.LU R29, [R1+0x490] ;  /* 0x00049000011d7983 */ /* 0x000f280000300800 */
[----:B------:R0:W-:Y:S01]  /*59c0*/  STL [R1+0xd8], R9 ;  /* 0x0000d80901007387 */ /* 0x0001e20000100800 */
[----:B------:R-:W-:Y:S01]  /*59d0*/  IABS R12, R20 ;  /* 0x00000014000c7213 */ /* 0x000fe20000000000 */
[----:B0-----:R-:W-:-:S04]  /*59e0*/  IMAD.MOV.U32 R9, RZ, RZ, R0 ;  /* 0x000000ffff097224 */ /* 0x001fc800078e0000 */
[----:B------:R-:W-:Y:S01]  /*59f0*/  @!P0 IMAD.MOV R9, RZ, RZ, -R9 ;  /* 0x000000ffff098224 */ /* 0x000fe200078e0a09 */
[----:B------:R-:W-:-:S04]  /*5a00*/  ISETP.GE.AND P0, PT, R20, RZ, PT ;  /* 0x000000ff1400720c */ /* 0x000fc80003f06270 */
[----:B------:R-:W-:Y:S04]  /*5a10*/  STL [R1+0xe8], R9 ;  /* 0x0000e80901007387 */ /* 0x000fe80000100800 */
[----:B------:R-:W4:Y:S01]  /*5a20*/  LDL.LU R20, [R1+0x494] ;  /* 0x0004940001147983 */ /* 0x000f220000300800 */
[----:B------:R-:W-:Y:S01]  /*5a30*/  @!P5 IMAD.IADD R4, R4, 0x1, -R27 ;  /* 0x000000010404d824 */ /* 0x000fe200078e0a1b */
[----:B------:R-:W-:Y:S01]  /*5a40*/  ISETP.GT.U32.AND P5, PT, R27, R5, PT ;  /* 0x000000051b00720c */ /* 0x000fe20003fa4070 */
[----:B------:R-:W-:Y:S01]  /*5a50*/  IMAD.HI.U32 R8, R7, R6, RZ ;  /* 0x0000000607087227 */ /* 0x000fe200078e00ff */
[----:B------:R-:W-:Y:S01]  /*5a60*/  IABS R2, R28 ;  /* 0x0000001c00027213 */ /* 0x000fe20000000000 */
[----:B------:R-:W4:Y:S01]  /*5a70*/  LDL.LU R15, [R1+0x498] ;  /* 0x00049800010f7983 */ /* 0x000f220000300800 */
[----:B------:R-:W-:Y:S01]  /*5a80*/  ISETP.GT.U32.AND P1, PT, R27, R4, PT ;  /* 0x000000041b00720c */ /* 0x000fe20003f24070 */
[----:B------:R-:W-:-:S02]  /*5a90*/  IMAD.MOV R8, RZ, RZ, -R8 ;  /* 0x000000ffff087224 */ /* 0x000fc400078e0a08 */
[----:B------:R-:W-:Y:S02]  /*5aa0*/  IMAD.MOV.U32 R0, RZ, RZ, R2 ;  /* 0x000000ffff007224 */ /* 0x000fe400078e0002 */
[----:B------:R-:W-:Y:S01]  /*5ab0*/  IMAD R2, R27, R8, R6 ;  /* 0x000000081b027224 */ /* 0x000fe200078e0206 */
[----:B------:R-:W-:Y:S02]  /*5ac0*/  ISETP.GE.AND P3, PT, R16, RZ, PT ;  /* 0x000000ff1000720c */ /* 0x000fe40003f66270 */
[----:B------:R-:W4:Y:S01]  /*5ad0*/  LDL.LU R16, [R1+0x49c] ;  /* 0x00049c0001107983 */ /* 0x000f220000300800 */
[----:B------:R-:W-:-:S04]  /*5ae0*/  @!P5 IMAD.IADD R5, R5, 0x1, -R27 ;  /* 0x000000010505d824 */ /* 0x000fc800078e0a1b */
[----:B------:R-:W-:Y:S01]  /*5af0*/  @!P1 IMAD.IADD R4, R4, 0x1, -R27 ;  /* 0x0000000104049824 */ /* 0x000fe200078e0a1b */
[C---:B------:R-:W-:Y:S02]  /*5b00*/  ISETP.GT.U32.AND P1, PT, R27.reuse, R2, PT ;  /* 0x000000021b00720c */ /* 0x040fe40003f24070 */
[----:B------:R-:W-:Y:S01]  /*5b10*/  ISETP.GT.U32.AND P5, PT, R27, R5, PT ;  /* 0x000000051b00720c */ /* 0x000fe20003fa4070 */
[----:B------:R-:W-:-:S10]  /*5b20*/  IMAD.MOV.U32 R18, RZ, RZ, R4 ;  /* 0x000000ffff127224 */ /* 0x000fd400078e0004 */
[--C-:B------:R-:W-:Y:S02]  /*5b30*/  @!P1 IMAD.IADD R2, R2, 0x1, -R27.reuse ;  /* 0x0000000102029824 */ /* 0x100fe400078e0a1b */
[----:B------:R-:W-:-:S03]  /*5b40*/  @!P5 IMAD.IADD R5, R5, 0x1, -R27 ;  /* 0x000000010505d824 */ /* 0x000fc600078e0a1b */
[----:B------:R-:W-:Y:S02]  /*5b50*/  ISETP.GT.U32.AND P1, PT, R27, R2, PT ;  /* 0x000000021b00720c */ /* 0x000fe40003f24070 */
[----:B------:R-:W-:Y:S01]  /*5b60*/  MOV R14, R5 ;  /* 0x00000005000e7202 */ /* 0x000fe20000000f00 */
[----:B------:R-:W-:Y:S01]  /*5b70*/  @!P6 IMAD.MOV R18, RZ, RZ, -R18 ;  /* 0x000000ffff12e224 */ /* 0x000fe200078e0a12 */
[----:B------:R-:W-:Y:S02]  /*5b80*/  ISETP.GE.AND P2, PT, R28, RZ, PT ;  /* 0x000000ff1c00720c */ /* 0x000fe40003f46270 */
[----:B------:R-:W4:Y:S01]  /*5b90*/  LDL.LU R28, [R1+0x4a0] ;  /* 0x0004a000011c7983 */ /* 0x000f220000300800 */
[----:B------:R-:W-:Y:S01]  /*5ba0*/  @!P3 IMAD.MOV R14, RZ, RZ, -R14 ;  /* 0x000000ffff0eb224 */ /* 0x000fe200078e0a0e */
[----:B---3--:R-:W-:Y:S02]  /*5bb0*/  IABS R11, R3 ;  /* 0x00000003000b7213 */ /* 0x008fe40000000000 */
[----:B------:R0:W-:Y:S03]  /*5bc0*/  STL [R1+0xdc], R18 ;  /* 0x0000dc1201007387 */ /* 0x0001e60000100800 */
[----:B------:R-:W-:Y:S01]  /*5bd0*/  @!P1 IMAD.IADD R2, R2, 0x1, -R27 ;  /* 0x0000000102029824 */ /* 0x000fe200078e0a1b */
[----:B------:R-:W-:Y:S01]  /*5be0*/  STL [R1+0xe4], R14 ;  /* 0x0000e40e01007387 */ /* 0x000fe20000100800 */
[----:B------:R-:W-:-:S03]  /*5bf0*/  ISETP.GE.AND P1, PT, R3, RZ, PT ;  /* 0x000000ff0300720c */ /* 0x000fc60003f26270 */
[----:B------:R-:W3:Y:S04]  /*5c00*/  LDL.LU R19, [R1+0x4a4] ;  /* 0x0004a40001137983 */ /* 0x000ee80000300800 */
[----:B------:R-:W3:Y:S01]  /*5c10*/  LDL.LU R3, [R1+0x4a8] ;  /* 0x0004a80001037983 */ /* 0x000ee20000300800 */
[----:B------:R-:W-:-:S04]  /*5c20*/  IMAD.HI.U32 R13, R7, R12, RZ ;  /* 0x0000000c070d7227 */ /* 0x000fc800078e00ff */
[----:B------:R-:W-:Y:S02]  /*5c30*/  IMAD.MOV R13, RZ, RZ, -R13 ;  /* 0x000000ffff0d7224 */ /* 0x000fe400078e0a0d */
[----:B------:R-:W-:-:S04]  /*5c40*/  IMAD.HI.U32 R6, R7, R0, RZ ;  /* 0x0000000007067227 */ /* 0x000fc800078e00ff */
[----:B------:R-:W-:Y:S02]  /*5c50*/  IMAD R12, R27, R13, R12 ;  /* 0x0000000d1b0c7224 */ /* 0x000fe400078e020c */
[----:B------:R-:W-:Y:S02]  /*5c60*/  IMAD.MOV.U32 R13, RZ, RZ, R2 ;  /* 0x000000ffff0d7224 */ /* 0x000fe400078e0002 */
[----:B------:R-:W-:Y:S02]  /*5c70*/  IMAD.MOV R6, RZ, RZ, -R6 ;  /* 0x000000ffff067224 */ /* 0x000fe400078e0a06 */
[----:B------:R-:W-:Y:S02]  /*5c80*/  @!P4 IMAD.MOV R13, RZ, RZ, -R13 ;  /* 0x000000ffff0dc224 */ /* 0x000fe400078e0a0d */
[----:B------:R-:W-:-:S04]  /*5c90*/  IMAD.HI.U32 R10, R7, R11, RZ ;  /* 0x0000000b070a7227 */ /* 0x000fc800078e00ff */
[----:B------:R-:W-:Y:S01]  /*5ca0*/  IMAD R0, R27, R6, R0 ;  /* 0x000000061b007224 */ /* 0x000fe200078e0200 */
[----:B------:R1:W-:Y:S01]  /*5cb0*/  STL [R1+0xe0], R13 ;  /* 0x0000e00d01007387 */ /* 0x0003e20000100800 */
[----:B------:R-:W-:-:S03]  /*5cc0*/  IMAD.MOV R10, RZ, RZ, -R10 ;  /* 0x000000ffff0a7224 */ /* 0x000fc600078e0a0a */
[----:B0-----:R-:W3:Y:S01]  /*5cd0*/  LDL.LU R18, [R1+0x4ac] ;  /* 0x0004ac0001127983 */ /* 0x001ee20000300800 */
[C---:B------:R-:W-:Y:S01]  /*5ce0*/  ISETP.GT.U32.AND P5, PT, R27.reuse, R0, PT ;  /* 0x000000001b00720c */ /* 0x040fe20003fa4070 */
[C---:B------:R-:W-:Y:S01]  /*5cf0*/  IMAD R11, R27.reuse, R10, R11 ;  /* 0x0000000a1b0b7224 */ /* 0x040fe200078e020b */
[----:B------:R-:W-:-:S04]  /*5d00*/  ISETP.GT.U32.AND P6, PT, R27, R12, PT ;  /* 0x0000000c1b00720c */ /* 0x000fc80003fc4070 */
[----:B------:R-:W-:-:S07]  /*5d10*/  ISETP.GT.U32.AND P3, PT, R27, R11, PT ;  /* 0x0000000b1b00720c */ /* 0x000fce0003f64070 */
[--C-:B------:R-:W-:Y:S02]  /*5d20*/  @!P5 IMAD.IADD R0, R0, 0x1, -R27.reuse ;  /* 0x000000010000d824 */ /* 0x100fe400078e0a1b */
[----:B------:R-:W-:-:S03]  /*5d30*/  @!P6 IMAD.IADD R12, R12, 0x1, -R27 ;  /* 0x000000010c0ce824 */ /* 0x000fc600078e0a1b */
[----:B------:R-:W-:Y:S01]  /*5d40*/  ISETP.GT.U32.AND P6, PT, R27, R0, PT ;  /* 0x000000001b00720c */ /* 0x000fe20003fc4070 */
[----:B------:R-:W-:Y:S01]  /*5d50*/  @!P3 IMAD.IADD R11, R11, 0x1, -R27 ;  /* 0x000000010b0bb824 */ /* 0x000fe200078e0a1b */
[----:B------:R-:W-:Y:S02]  /*5d60*/  ISETP.GT.U32.AND P3, PT, R27, R12, PT ;  /* 0x0000000c1b00720c */ /* 0x000fe40003f64070 */
[----:B--2---:R-:W-:-:S09]  /*5d70*/  IABS R9, R17 ;  /* 0x0000001100097213 */ /* 0x004fd20000000000 */
[--C-:B------:R-:W-:Y:S02]  /*5d80*/  @!P6 IMAD.IADD R0, R0, 0x1, -R27.reuse ;  /* 0x000000010000e824 */ /* 0x100fe400078e0a1b */
[----:B------:R-:W-:Y:S01]  /*5d90*/  @!P3 IMAD.IADD R12, R12, 0x1, -R27 ;  /* 0x000000010c0cb824 */ /* 0x000fe200078e0a1b */
[----:B------:R-:W-:Y:S01]  /*5da0*/  ISETP.GE.AND P3, PT, R17, RZ, PT ;  /* 0x000000ff1100720c */ /* 0x000fe20003f66270 */
[----:B------:R-:W-:Y:S02]  /*5db0*/  IMAD.MOV.U32 R17, RZ, RZ, R0 ;  /* 0x000000ffff117224 */ /* 0x000fe400078e0000 */
[----:B------:R-:W-:Y:S02]  /*5dc0*/  @!P0 IMAD.MOV R12, RZ, RZ, -R12 ;  /* 0x000000ffff0c8224 */ /* 0x000fe400078e0a0c */
[----:B------:R-:W-:-:S05]  /*5dd0*/  @!P2 IMAD.MOV R17, RZ, RZ, -R17 ;  /* 0x000000ffff11a224 */ /* 0x000fca00078e0a11 */
[----:B------:R0:W-:Y:S04]  /*5de0*/  STL [R1+0xc4], R17 ;  /* 0x0000c41101007387 */ /* 0x0001e80000100800 */
[----:B------:R2:W-:Y:S01]  /*5df0*/  STL [R1+0xc8], R12 ;  /* 0x0000c80c01007387 */ /* 0x0005e20000100800 */
[----:B----4-:R-:W-:-:S05]  /*5e00*/  IABS R6, R29 ;  /* 0x0000001d00067213 */ /* 0x010fca0000000000 */
[----:B------:R-:W-:-:S04]  /*5e10*/  IMAD.HI.U32 R4, R7, R6, RZ ;  /* 0x0000000607047227 */ /* 0x000fc800078e00ff */
[----:B------:R-:W-:-:S04]  /*5e20*/  IMAD.MOV R4, RZ, RZ, -R4 ;  /* 0x000000ffff047224 */ /* 0x000fc800078e0a04 */
[----:B------:R-:W-:-:S05]  /*5e30*/  IMAD R6, R27, R4, R6 ;  /* 0x000000041b067224 */ /* 0x000fca00078e0206 */
[----:B------:R-:W-:Y:S02]  /*5e40*/  ISETP.GT.U32.AND P6, PT, R27, R6, PT ;  /* 0x000000061b00720c */ /* 0x000fe40003fc4070 */
[----:B------:R-:W-:-:S11]  /*5e50*/  IABS R5, R20 ;  /* 0x0000001400057213 */ /* 0x000fd60000000000 */
[----:B------:R-:W-:Y:S01]  /*5e60*/  @!P6 IMAD.IADD R6, R6, 0x1, -R27 ;  /* 0x000000010606e824 */ /* 0x000fe200078e0a1b */
[----:B------:R-:W-:Y:S01]  /*5e70*/  ISETP.GE.AND P6, PT, R20, RZ, PT ;  /* 0x000000ff1400720c */ /* 0x000fe20003fc6270 */
[----:B------:R-:W-:Y:S02]  /*5e80*/  IMAD.MOV.U32 R20, RZ, RZ, R21 ;  /* 0x000000ffff147224 */ /* 0x000fe400078e0015 */
[----:B------:R-:W4:Y:S01]  /*5e90*/  LDL.LU R21, [R1+0x4b0] ;  /* 0x0004b00001157983 */ /* 0x000f220000300800 */
[----:B------:R-:W-:-:S04]  /*5ea0*/  IMAD.HI.U32 R8, R7, R9, RZ ;  /* 0x0000000907087227 */ /* 0x000fc800078e00ff */
[----:B------:R-:W-:-:S04]  /*5eb0*/  IMAD.MOV R8, RZ, RZ, -R8 ;  /* 0x000000ffff087224 */ /* 0x000fc800078e0a08 */
[----:B------:R-:W-:-:S05]  /*5ec0*/  IMAD R9, R27, R8, R9 ;  /* 0x000000081b097224 */ /* 0x000fca00078e0209 */
[----:B------:R-:W-:Y:S01]  /*5ed0*/  ISETP.GT.U32.AND P5, PT, R27, R9, PT ;  /* 0x000000091b00720c */ /* 0x000fe20003fa4070 */
[----:B------:R-:W-:Y:S01]  /*5ee0*/  IMAD.HI.U32 R2, R7, R5, RZ ;  /* 0x0000000507027227 */ /* 0x000fe200078e00ff */
[----:B------:R-:W-:-:S11]  /*5ef0*/  ISETP.GT.U32.AND P4, PT, R27, R11, PT ;  /* 0x0000000b1b00720c */ /* 0x000fd60003f84070 */
[----:B------:R-:W-:-:S05]  /*5f00*/  @!P5 IMAD.IADD R9, R9, 0x1, -R27 ;  /* 0x000000010909d824 */ /* 0x000fca00078e0a1b */
[----:B------:R-:W-:Y:S01]  /*5f10*/  ISETP.GT.U32.AND P5, PT, R27, R9, PT ;  /* 0x000000091b00720c */ /* 0x000fe20003fa4070 */
[----:B------:R-:W-:Y:S01]  /*5f20*/  IMAD.MOV R2, RZ, RZ, -R2 ;  /* 0x000000ffff027224 */ /* 0x000fe200078e0a02 */
[----:B------:R-:W-:-:S03]  /*5f30*/  IABS R4, R16 ;  /* 0x0000001000047213 */ /* 0x000fc60000000000 */
[----:B------:R-:W-:Y:S02]  /*5f40*/  IMAD R5, R27, R2, R5 ;  /* 0x000000021b057224 */ /* 0x000fe400078e0205 */
[----:B-1----:R-:W-:-:S06]  /*5f50*/  IMAD.HI.U32 R13, R7, R4, RZ ;  /* 0x00000004070d7227 */ /* 0x002fcc00078e00ff */
[--C-:B------:R-:W-:Y:S01]  /*5f60*/  @!P5 IMAD.IADD R9, R9, 0x1, -R27.reuse ;  /* 0x000000010909d824 */ /* 0x100fe200078e0a1b */
[----:B------:R-:W-:Y:S02]  /*5f70*/  ISETP.GE.AND P5, PT, R29, RZ, PT ;  /* 0x000000ff1d00720c */ /* 0x000fe40003fa6270 */
[----:B------:R-:W4:Y:S01]  /*5f80*/  LDL.LU R29, [R1+0x4b4] ;  /* 0x0004b400011d7983 */ /* 0x000f220000300800 */
[----:B------:R-:W-:Y:S01]  /*5f90*/  @!P4 IMAD.IADD R11, R11, 0x1, -R27 ;  /* 0x000000010b0bc824 */ /* 0x000fe200078e0a1b */
[C---:B------:R-:W-:Y:S01]  /*5fa0*/  ISETP.GT.U32.AND P4, PT, R27.reuse, R5, PT ;  /* 0x000000051b00720c */ /* 0x040fe20003f84070 */
[----:B------:R-:W-:Y:S01]  /*5fb0*/  IMAD.MOV R13, RZ, RZ, -R13 ;  /* 0x000000ffff0d7224 */ /* 0x000fe200078e0a0d */
[----:B0-----:R-:W4:Y:S01]  /*5fc0*/  LDL.LU R17, [R1+0x4b8] ;  /* 0x0004b80001117983 */ /* 0x001f220000300800 */
[----:B------:R-:W-:Y:S01]  /*5fd0*/  IABS R10, R15 ;  /* 0x0000000f000a7213 */ /* 0x000fe20000000000 */
[----:B--2---:R-:W-:Y:S01]  /*5fe0*/  IMAD.MOV.U32 R12, RZ, RZ, R11 ;  /* 0x000000ffff0c7224 */ /* 0x004fe200078e000b */
[C---:B------:R-:W-:Y:S01]  /*5ff0*/  ISETP.GT.U32.AND P2, PT, R27.reuse, R6, PT ;  /* 0x000000061b00720c */ /* 0x040fe20003f44070 */
[----:B------:R-:W-:-:S02]  /*6000*/  IMAD R4, R27, R13, R4 ;  /* 0x0000000d1b047224 */ /* 0x000fc400078e0204 */
[----:B------:R-:W-:-:S04]  /*6010*/  IMAD.HI.U32 R14, R7, R10, RZ ;  /* 0x0000000a070e7227 */ /* 0x000fc800078e00ff */
[----:B------:R-:W-:Y:S01]  /*6020*/  @!P1 IMAD.MOV R12, RZ, RZ, -R12 ;  /* 0x000000ffff0c9224 */ /* 0x000fe200078e0a0c */
[----:B------:R-:W-:Y:S01]  /*6030*/  ISETP.GT.U32.AND P1, PT, R27, R4, PT ;  /* 0x000000041b00720c */ /* 0x000fe20003f24070 */
[----:B------:R-:W-:Y:S02]  /*6040*/  IMAD.MOV R14, RZ, RZ, -R14 ;  /* 0x000000ffff0e7224 */ /* 0x000fe400078e0a0e */
[--C-:B------:R-:W-:Y:S02]  /*6050*/  @!P4 IMAD.IADD R5, R5, 0x1, -R27.reuse ;  /* 0x000000010505c824 */ /* 0x100fe400078e0a1b */
[C---:B------:R-:W-:Y:S02]  /*6060*/  IMAD R10, R27.reuse, R14, R10 ;  /* 0x0000000e1b0a7224 */ /* 0x040fe400078e020a */
[----:B------:R-:W-:Y:S01]  /*6070*/  @!P2 IMAD.IADD R6, R6, 0x1, -R27 ;  /* 0x000000010606a824 */ /* 0x000fe200078e0a1b */
[C---:B------:R-:W-:Y:S01]  /*6080*/  ISETP.GT.U32.AND P4, PT, R27.reuse, R5, PT ;  /* 0x000000051b00720c */ /* 0x040fe20003f84070 */
[----:B------:R0:W-:Y:S01]  /*6090*/  STL [R1+0xcc], R12 ;  /* 0x0000cc0c01007387 */ /* 0x0001e20000100800 */
[----:B------:R-:W-:Y:S01]  /*60a0*/  ISETP.GT.U32.AND P0, PT, R27, R10, PT ;  /* 0x0000000a1b00720c */ /* 0x000fe20003f04070 */
[----:B------:R-:W-:Y:S01]  /*60b0*/  @!P3 IMAD.MOV R9, RZ, RZ, -R9 ;  /* 0x000000ffff09b224 */ /* 0x000fe200078e0a09 */
[----:B---3--:R-:W-:Y:S01]  /*60c0*/  IABS R0, R3 ;  /* 0x0000000300007213 */ /* 0x008fe20000000000 */
[----:B------:R-:W-:-:S02]  /*60d0*/  @!P1 IMAD.IADD R4, R4, 0x1, -R27 ;  /* 0x0000000104049824 */ /* 0x000fc400078e0a1b */
[----:B0-----:R-:W-:Y:S01]  /*60e0*/  IMAD.MOV.U32 R12, RZ, RZ, R6 ;  /* 0x000000ffff0c7224 */ /* 0x001fe200078e0006 */
[----:B------:R0:W-:Y:S03]  /*60f0*/  STL [R1+0xd4], R9 ;  /* 0x0000d40901007387 */ /* 0x0001e60000100800 */
[----:B------:R-:W-:Y:S01]  /*6100*/  @!P5 IMAD.MOV R12, RZ, RZ, -R12 ;  /* 0x000000ffff0cd224 */ /* 0x000fe200078e0a0c */
[----:B------:R-:W-:Y:S01]  /*6110*/  ISETP.GT.U32.AND P5, PT, R27, R4, PT ;  /* 0x000000041b00720c */ /* 0x000fe20003fa4070 */
[----:B------:R-:W-:Y:S02]  /*6120*/  @!P4 IMAD.IADD R5, R5, 0x1, -R27 ;  /* 0x000000010505c824 */ /* 0x000fe400078e0a1b */
[----:B0-----:R-:W-:Y:S01]  /*6130*/  IMAD.HI.U32 R9, R7, R0, RZ ;  /* 0x0000000007097227 */ /* 0x001fe200078e00ff */
[----:B------:R-:W-:Y:S01]  /*6140*/  ISETP.GE.AND P4, PT, R16, RZ, PT ;  /* 0x000000ff1000720c */ /* 0x000fe20003f86270 */
[----:B------:R-:W-:Y:S02]  /*6150*/  STL [R1+0xd0], R12 ;  /* 0x0000d00c01007387 */ /* 0x000fe40000100800 */
[----:B------:R-:W-:-:S02]  /*6160*/  IMAD.MOV R9, RZ, RZ, -R9 ;  /* 0x000000ffff097224 */ /* 0x000fc400078e0a09 */
[--C-:B------:R-:W-:Y:S01]  /*6170*/  @!P0 IMAD.IADD R10, R10, 0x1, -R27.reuse ;  /* 0x000000010a0a8824 */ /* 0x100fe200078e0a1b */
[----:B------:R-:W2:Y:S01]  /*6180*/  LDL.LU R16, [R1+0x4bc] ;  /* 0x0004bc0001107983 */ /* 0x000ea20000300800 */
[C---:B------:R-:W-:Y:S02]  /*6190*/  IMAD R0, R27.reuse, R9, R0 ;  /* 0x000000091b007224 */ /* 0x040fe400078e0200 */
[----:B------:R-:W-:Y:S01]  /*61a0*/  @!P5 IMAD.IADD R4, R4, 0x1, -R27 ;  /* 0x000000010404d824 */ /* 0x000fe200078e0a1b */
[C---:B------:R-:W-:Y:S02]  /*61b0*/  ISETP.GT.U32.AND P1, PT, R27.reuse, R10, PT ;  /* 0x0000000a1b00720c */ /* 0x040fe40003f24070 */
[----:B------:R-:W-:Y:S02]  /*61c0*/  ISETP.GT.U32.AND P5, PT, R27, R0, PT ;  /* 0x000000001b00720c */ /* 0x000fe40003fa4070 */
[----:B------:R-:W-:Y:S02]  /*61d0*/  ISETP.GE.AND P3, PT, R15, RZ, PT ;  /* 0x000000ff0f00720c */ /* 0x000fe40003f66270 */
[----:B------:R-:W-:-:S02]  /*61e0*/  IABS R8, R28 ;  /* 0x0000001c00087213 */ /* 0x000fc40000000000 */
[----:B------:R-:W-:Y:S02]  /*61f0*/  ISETP.GE.AND P0, PT, R28, RZ, PT ;  /* 0x000000ff1c00720c */ /* 0x000fe40003f06270 */
[----:B------:R-:W3:Y:S01]  /*6200*/  LDL.LU R28, [R1+0x4c0] ;  /* 0x0004c000011c7983 */ /* 0x000ee20000300800 */
[----:B------:R-:W-:-:S04]  /*6210*/  IMAD.HI.U32 R2, R7, R8, RZ ;  /* 0x0000000807027227 */ /* 0x000fc800078e00ff */
[--C-:B------:R-:W-:Y:S02]  /*6220*/  @!P1 IMAD.IADD R10, R10, 0x1, -R27.reuse ;  /* 0x000000010a0a9824 */ /* 0x100fe400078e0a1b */
[----:B------:R-:W-:Y:S01]  /*6230*/  @!P5 IMAD.IADD R0, R0, 0x1, -R27 ;  /* 0x000000010000d824 */ /* 0x000fe200078e0a1b */
[----:B------:R-:W-:Y:S01]  /*6240*/  ISETP.GE.AND P5, PT, R3, RZ, PT ;  /* 0x000000ff0300720c */ /* 0x000fe20003fa6270 */
[----:B------:R-:W-:Y:S02]  /*6250*/  IMAD.MOV.U32 R3, RZ, RZ, R10 ;  /* 0x000000ffff037224 */ /* 0x000fe400078e000a */
[----:B------:R-:W-:Y:S02]  /*6260*/  IMAD.MOV R2, RZ, RZ, -R2 ;  /* 0x000000ffff027224 */ /* 0x000fe400078e0a02 */
[----:B------:R-:W-:Y:S02]  /*6270*/  @!P6 IMAD.MOV R5, RZ, RZ, -R5 ;  /* 0x000000ffff05e224 */ /* 0x000fe400078e0a05 */
[----:B------:R-:W-:-:S02]  /*6280*/  @!P3 IMAD.MOV R3, RZ, RZ, -R3 ;  /* 0x000000ffff03b224 */ /* 0x000fc400078e0a03 */
[----:B------:R-:W-:Y:S01]  /*6290*/  IMAD R8, R27, R2, R8 ;  /* 0x000000021b087224 */ /* 0x000fe200078e0208 */
[----:B------:R-:W-:Y:S01]  /*62a0*/  IABS R2, R19 ;  /* 0x0000001300027213 */ /* 0x000fe20000000000 */
[----:B------:R-:W-:Y:S04]  /*62b0*/  STL [R1+0xc0], R5 ;  /* 0x0000c00501007387 */ /* 0x000fe80000100800 */
[----:B------:R0:W-:Y:S01]  /*62c0*/  STL [R1+0xbc], R3 ;  /* 0x0000bc0301007387 */ /* 0x0001e20000100800 */
[----:B------:R-:W-:-:S03]  /*62d0*/  IMAD.HI.U32 R11, R7, R2, RZ ;  /* 0x00000002070b7227 */ /* 0x000fc600078e00ff */
[----:B0-----:R-:W3:Y:S01]  /*62e0*/  LDL.LU R3, [R1+0x4c4] ;  /* 0x0004c40001037983 */ /* 0x001ee20000300800 */
[----:B------:R-:W-:Y:S01]  /*62f0*/  IMAD.MOV R11, RZ, RZ, -R11 ;  /* 0x000000ffff0b7224 */ /* 0x000fe200078e0a0b */
[----:B------:R-:W-:-:S03]  /*6300*/  IABS R6, R18 ;  /* 0x0000001200067213 */ /* 0x000fc60000000000 */
[----:B------:R-:W-:Y:S02]  /*6310*/  IMAD R2, R27, R11, R2 ;  /* 0x0000000b1b027224 */ /* 0x000fe400078e0202 */
[----:B------:R-:W-:-:S03]  /*6320*/  IMAD.HI.U32 R14, R7, R6, RZ ;  /* 0x00000006070e7227 */ /* 0x000fc600078e00ff */
[C---:B------:R-:W-:Y:S01]  /*6330*/  ISETP.GT.U32.AND P1, PT, R27.reuse, R2, PT ;  /* 0x000000021b00720c */ /* 0x040fe20003f24070 */
[----:B------:R-:W-:Y:S01]  /*6340*/  IMAD.MOV R14, RZ, RZ, -R14 ;  /* 0x000000ffff0e7224 */ /* 0x000fe200078e0a0e */
[----:B------:R-:W-:-:S03]  /*6350*/  ISETP.GT.U32.AND P2, PT, R27, R8, PT ;  /* 0x000000081b00720c */ /* 0x000fc60003f44070 */
[----:B------:R-:W-:-:S08]  /*6360*/  IMAD R6, R27, R14, R6 ;  /* 0x0000000e1b067224 */ /* 0x000fd000078e0206 */
[--C-:B------:R-:W-:Y:S01]  /*6370*/  @!P1 IMAD.IADD R2, R2, 0x1, -R27.reuse ;  /* 0x0000000102029824 */ /* 0x100fe200078e0a1b */
[----:B------:R-:W-:Y:S01]  /*6380*/  ISETP.GT.U32.AND P1, PT, R27, R6, PT ;  /* 0x000000061b00720c */ /* 0x000fe20003f24070 */
[----:B------:R-:W-:-:S05]  /*6390*/  @!P2 IMAD.IADD R8, R8, 0x1, -R27 ;  /* 0x000000010808a824 */ /* 0x000fca00078e0a1b */
[----:B------:R-:W-:-:S07]  /*63a0*/  ISETP.GT.U32.AND P2, PT, R27, R8, PT ;  /* 0x000000081b00720c */ /* 0x000fce0003f44070 */
[----:B------:R-:W-:-:S05]  /*63b0*/  @!P1 IMAD.IADD R6, R6, 0x1, -R27 ;  /* 0x0000000106069824 */ /* 0x000fca00078e0a1b */
[----:B------:R-:W-:Y:S01]  /*63c0*/  ISETP.GT.U32.AND P3, PT, R27, R6, PT ;  /* 0x000000061b00720c */ /* 0x000fe20003f64070 */
[----:B------:R-:W-:Y:S02]  /*63d0*/  @!P2 IMAD.IADD R8, R8, 0x1, -R27 ;  /* 0x000000010808a824 */ /* 0x000fe400078e0a1b */
[----:B------:R-:W-:Y:S02]  /*63e0*/  @!P4 IMAD.MOV R4, RZ, RZ, -R4 ;  /* 0x000000ffff04c224 */ /* 0x000fe400078e0a04 */
[----:B------:R-:W-:-:S03]  /*63f0*/  @!P0 IMAD.MOV R8, RZ, RZ, -R8 ;  /* 0x000000ffff088224 */ /* 0x000fc600078e0a08 */
[----:B------:R-:W-:Y:S04]  /*6400*/  STL [R1+0xb8], R4 ;  /* 0x0000b80401007387 */ /* 0x000fe80000100800 */
[----:B------:R0:W-:Y:S01]  /*6410*/  STL [R1+0xb4], R8 ;  /* 0x0000b40801007387 */ /* 0x0001e20000100800 */
[----:B------:R-:W-:Y:S01]  /*6420*/  @!P3 IMAD.IADD R6, R6, 0x1, -R27 ;  /* 0x000000010606b824 */ /* 0x000fe200078e0a1b */
[----:B----4-:R-:W-:Y:S02]  /*6430*/  IABS R13, R21 ;  /* 0x00000015000d7213 */ /* 0x010fe40000000000 */
[----:B------:R-:W-:Y:S02]  /*6440*/  ISETP.GE.AND P3, PT, R21, RZ, PT ;  /* 0x000000ff1500720c */ /* 0x000fe40003f66270 */
[----:B------:R-:W4:Y:S01]  /*6450*/  LDL.LU R21, [R1+0x4c8] ;  /* 0x0004c80001157983 */ /* 0x000f220000300800 */
[----:B------:R-:W-:Y:S01]  /*6460*/  IMAD.HI.U32 R12, R7, R13, RZ ;  /* 0x0000000d070c7227 */ /* 0x000fe200078e00ff */
[----:B------:R-:W-:-:S03]  /*6470*/  ISETP.GT.U32.AND P1, PT, R27, R2, PT ;  /* 0x000000021b00720c */ /* 0x000fc60003f24070 */
[----:B------:R-:W-:Y:S01]  /*6480*/  IMAD.MOV R12, RZ, RZ, -R12 ;  /* 0x000000ffff0c7224 */ /* 0x000fe200078e0a0c */
[----:B------:R-:W-:-:S03]  /*6490*/  ISETP.GE.AND P2, PT, R19, RZ, PT ;  /* 0x000000ff1300720c */ /* 0x000fc60003f46270 */
[----:B------:R-:W-:-:S05]  /*64a0*/  IMAD R12, R27, R12, R13 ;  /* 0x0000000c1b0c7224 */ /* 0x000fca00078e020d */
[C---:B------:R-:W-:Y:S02]  /*64b0*/  ISETP.GT.U32.AND P4, PT, R27.reuse, R12, PT ;  /* 0x0000000c1b00720c */ /* 0x040fe40003f84070 */
[----:B------:R-:W-:Y:S02]  /*64c0*/  @!P1 IADD3 R2, PT, PT, R2, -R27, RZ ;  /* 0x8000001b02029210 */ /* 0x000fe40007ffe0ff */
[----:B------:R-:W-:-:S03]  /*64d0*/  ISETP.GT.U32.AND P6, PT, R27, R0, PT ;  /* 0x000000001b00720c */ /* 0x000fc60003fc4070 */
[----:B------:R-:W-:Y:S01]  /*64e0*/  @!P2 IMAD.MOV R2, RZ, RZ, -R2 ;  /* 0x000000ffff02a224 */ /* 0x000fe200078e0a02 */
[----:B------:R-:W-:-:S05]  /*64f0*/  IABS R9, R17 ;  /* 0x0000001100097213 */ /* 0x000fca0000000000 */
[----:B------:R-:W-:-:S04]  /*6500*/  IMAD.HI.U32 R14, R7, R9, RZ ;  /* 0x00000009070e7227 */ /* 0x000fc800078e00ff */
[----:B------:R-:W-:-:S04]  /*6510*/  IMAD.MOV R14, RZ, RZ, -R14 ;  /* 0x000000ffff0e7224 */ /* 0x000fc800078e0a0e */
[----:B------:R-:W-:-:S05]  /*6520*/  IMAD R9, R27, R14, R9 ;  /* 0x0000000e1b097224 */ /* 0x000fca00078e0209 */
[----:B------:R-:W-:Y:S01]  /*6530*/  ISETP.GT.U32.AND P1, PT, R27, R9, PT ;  /* 0x000000091b00720c */ /* 0x000fe20003f24070 */
[----:B------:R-:W-:Y:S01]  /*6540*/  @!P4 IMAD.IADD R12, R12, 0x1, -R27 ;  /* 0x000000010c0cc824 */ /* 0x000fe200078e0a1b */
[----:B------:R-:W-:Y:S01]  /*6550*/  IABS R11, R29 ;  /* 0x0000001d000b7213 */ /* 0x000fe20000000000 */
[----:B------:R1:W-:Y:S01]  /*6560*/  STL [R1+0xb0], R2 ;  /* 0x0000b00201007387 */ /* 0x0003e20000100800 */
[----:B------:R-:W-:-:S03]  /*6570*/  ISETP.GE.AND P4, PT, R29, RZ, PT ;  /* 0x000000ff1d00720c */ /* 0x000fc60003f86270 */
[----:B------:R-:W4:Y:S01]  /*6580*/  LDL.LU R29, [R1+0x4cc] ;  /* 0x0004cc00011d7983 */ /* 0x000f220000300800 */
[----:B------:R-:W-:Y:S01]  /*6590*/  @!P6 IMAD.IADD R0, R0, 0x1, -R27 ;  /* 0x000000010000e824 */ /* 0x000fe200078e0a1b */
[----:B------:R-:W-:-:S04]  /*65a0*/  ISETP.GE.AND P6, PT, R18, RZ, PT ;  /* 0x000000ff1200720c */ /* 0x000fc80003fc6270 */
[----:B------:R-:W-:-:S05]  /*65b0*/  @!P1 IMAD.IADD R9, R9, 0x1, -R27 ;  /* 0x0000000109099824 */ /* 0x000fca00078e0a1b */
[----:B------:R-:W-:Y:S01]  /*65c0*/  ISETP.GT.U32.AND P2, PT, R27, R9, PT ;  /* 0x000000091b00720c */ /* 0x000fe20003f44070 */
[----:B0-----:R-:W-:Y:S02]  /*65d0*/  IMAD.MOV.U32 R8, RZ, RZ, R0 ;  /* 0x000000ffff087224 */ /* 0x001fe400078e0000 */
[----:B-1----:R-:W-:Y:S01]  /*65e0*/  IMAD.MOV.U32 R2, RZ, RZ, R6 ;  /* 0x000000ffff027224 */ /* 0x002fe200078e0006 */
[----:B--2---:R-:W-:Y:S01]  /*65f0*/  IABS R13, R16 ;  /* 0x00000010000d7213 */ /* 0x004fe20000000000 */
[----:B------:R-:W-:-:S04]  /*6600*/  @!P5 IMAD.MOV R8, RZ, RZ, -R8 ;  /* 0x000000ffff08d224 */ /* 0x000fc800078e0a08 */
[----:B------:R-:W-:-:S04]  /*6610*/  IMAD.HI.U32 R4, R7, R13, RZ ;  /* 0x0000000d07047227 */ /* 0x000fc800078e00ff */
[----:B------:R-:W-:Y:S02]  /*6620*/  IMAD.MOV R4, RZ, RZ, -R4 ;  /* 0x000000ffff047224 */ /* 0x000fe400078e0a04 */
[----:B------:R-:W-:Y:S01]  /*6630*/  @!P6 IMAD.MOV R2, RZ, RZ, -R2 ;  /* 0x000000ffff02e224 */ /* 0x000fe200078e0a02 */
[----:B------:R0:W-:Y:S01]  /*6640*/  STL [R1+0xac], R8 ;  /* 0x0000ac0801007387 */ /* 0x0001e20000100800 */
[----:B------:R-:W-:Y:S01]  /*6650*/  IMAD R4, R27, R4, R13 ;  /* 0x000000041b047224 */ /* 0x000fe200078e020d */
[----:B---3--:R-:W-:Y:S01]  /*6660*/  IABS R14, R28 ;  /* 0x0000001c000e7213 */ /* 0x008fe20000000000 */
[----:B------:R-:W-:Y:S01]  /*6670*/  @!P2 IMAD.IADD R9, R9, 0x1, -R27 ;  /* 0x000000010909a824 */ /* 0x000fe200078e0a1b */
[----:B------:R1:W-:Y:S01]  /*6680*/  STL [R1+0xa8], R2 ;  /* 0x0000a80201007387 */ /* 0x0003e20000100800 */
[----:B------:R-:W-:-:S03]  /*6690*/  ISETP.GE.AND P2, PT, R28, RZ, PT ;  /* 0x000000ff1c00720c */ /* 0x000fc60003f46270 */
[----:B------:R-:W2:Y:S01]  /*66a0*/  LDL.LU R28, [R1+0x4d0] ;  /* 0x0004d000011c7983 */ /* 0x000ea20000300800 */
[----:B------:R-:W-:Y:S01]  /*66b0*/  ISETP.GT.U32.AND P5, PT, R27, R4, PT ;  /* 0x000000041b00720c */ /* 0x000fe20003fa4070 */
[----:B------:R-:W-:-:S12]  /*66c0*/  IMAD.HI.U32 R15, R7, R11, RZ ;  /* 0x0000000b070f7227 */ /* 0x000fd800078e00ff */
[----:B------:R-:W-:Y:S02]  /*66d0*/  @!P5 IMAD.IADD R4, R4, 0x1, -R27 ;  /* 0x000000010404d824 */ /* 0x000fe400078e0a1b */
[----:B------:R-:W-:Y:S01]  /*66e0*/  IMAD.MOV R15, RZ, RZ, -R15 ;  /* 0x000000ffff0f7224 */ /* 0x000fe200078e0a0f */
[----:B------:R-:W-:Y:S02]  /*66f0*/  IABS R0, R3 ;  /* 0x0000000300007213 */ /* 0x000fe40000000000 */
[----:B------:R-:W-:Y:S02]  /*6700*/  ISETP.GE.AND P5, PT, R3, RZ, PT ;  /* 0x000000ff0300720c */ /* 0x000fe40003fa6270 */
[----:B------:R-:W3:Y:S01]  /*6710*/  LDL.LU R3, [R1+0x4d4] ;  /* 0x0004d40001037983 */ /* 0x000ee20000300800 */
[----:B------:R-:W-:-:S05]  /*6720*/  IMAD R11, R27, R15, R11 ;  /* 0x0000000f1b0b7224 */ /* 0x000fca00078e020b */
[----:B------:R-:W-:-:S13]  /*6730*/  ISETP.GT.U32.AND P0, PT, R27, R11, PT ;  /* 0x0000000b1b00720c */ /* 0x000fda0003f04070 */
[----:B------:R-:W-:Y:S01]  /*6740*/  @!P0 IMAD.IADD R11, R11, 0x1, -R27 ;  /* 0x000000010b0b8824 */ /* 0x000fe200078e0a1b */
[----:B------:R-:W-:-:S04]  /*6750*/  ISETP.GT.U32.AND P0, PT, R27, R12, PT ;  /* 0x0000000c1b00720c */ /* 0x000fc80003f04070 */
[----:B------:R-:W-:Y:S02]  /*6760*/  ISETP.GT.U32.AND P1, PT, R27, R11, PT ;  /* 0x0000000b1b00720c */ /* 0x000fe40003f24070 */
[----:B------:R-:W-:-:S07]  /*6770*/  ISETP.GE.AND P6, PT, R17, RZ, PT ;  /* 0x000000ff1100720c */ /* 0x000fce0003fc6270 */
[----:B------:R-:W-:-:S04]  /*6780*/  @!P0 IMAD.IADD R12, R12, 0x1, -R27 ;  /* 0x000000010c0c8824 */ /* 0x000fc800078e0a1b */
[----:B------:R-:W-:Y:S02]  /*6790*/  @!P1 IMAD.IADD R11, R11, 0x1, -R27 ;  /* 0x000000010b0b9824 */ /* 0x000fe400078e0a1b */
[----:B0-----:R-:W-:Y:S02]  /*67a0*/  IMAD.MOV.U32 R8, RZ, RZ, R12 ;  /* 0x000000ffff087224 */ /* 0x001fe400078e000c */
[----:B------:R-:W-:Y:S02]  /*67b0*/  IMAD.MOV.U32 R10, RZ, RZ, R11 ;  /* 0x000000ffff0a7224 */ /* 0x000fe400078e000b */
[----:B------:R-:W-:Y:S02]  /*67c0*/  @!P3 IMAD.MOV R8, RZ, RZ, -R8 ;  /* 0x000000ffff08b224 */ /* 0x000fe400078e0a08 */
[----:B------:R-:W-:Y:S02]  /*67d0*/  @!P4 IMAD.MOV R10, RZ, RZ, -R10 ;  /* 0x000000ffff0ac224 */ /* 0x000fe400078e0a0a */
[----:B------:R-:W-:Y:S01]  /*67e0*/  IMAD.MOV.U32 R6, RZ, RZ, R0 ;  /* 0x000000ffff067224 */ /* 0x000fe200078e0000 */
[----:B------:R-:W-:Y:S01]  /*67f0*/  STL [R1+0xa4], R8 ;  /* 0x0000a40801007387 */ /* 0x000fe20000100800 */
[----:B------:R-:W-:-:S03]  /*6800*/  @!P6 IMAD.MOV R9, RZ, RZ, -R9 ;  /* 0x000000ffff09e224 */ /* 0x000fc600078e0a09 */
[----:B------:R-:W-:Y:S01]  /*6810*/  STL [R1+0x18], R10 ;  /* 0x0000180a01007387 */ /* 0x000fe20000100800 */
[----:B----4-:R-:W-:Y:S02]  /*6820*/  IABS R0, R21 ;  /* 0x0000001500007213 */ /* 0x010fe40000000000 */
[----:B------:R-:W-:Y:S02]  /*6830*/  ISETP.GE.AND P6, PT, R21, RZ, PT ;  /* 0x000000ff1500720c */ /* 0x000fe40003fc6270 */
[----:B------:R-:W4:Y:S01]  /*6840*/  LDL.LU R21, [R1+0x4dc] ;  /* 0x0004dc0001157983 */ /* 0x000f220000300800 */
[----:B------:R-:W-:-:S04]  /*6850*/  IMAD.HI.U32 R5, R7, R14, RZ ;  /* 0x0000000e07057227 */ /* 0x000fc800078e00ff */
[----:B------:R-:W-:-:S04]  /*6860*/  IMAD.MOV R5, RZ, RZ, -R5 ;  /* 0x000000ffff057224 */ /* 0x000fc800078e0a05 */
[----:B------:R-:W-:-:S05]  /*6870*/  IMAD R5, R27, R5, R14 ;  /* 0x000000051b057224 */ /* 0x000fca00078e020e */
[C---:B------:R-:W-:Y:S02]  /*6880*/  ISETP.GT.U32.AND P0, PT, R27.reuse, R5, PT ;  /* 0x000000051b00720c */ /* 0x040fe40003f04070 */
[----:B------:R-:W-:Y:S01]  /*6890*/  ISETP.GT.U32.AND P3, PT, R27, R4, PT ;  /* 0x000000041b00720c */ /* 0x000fe20003f64070 */
[----:B-1----:R-:W-:Y:S01]  /*68a0*/  IMAD.HI.U32 R2, R7, R6, RZ ;  /* 0x0000000607027227 */ /* 0x002fe200078e00ff */
[----:B------:R-:W-:-:S03]  /*68b0*/  ISETP.GE.AND P1, PT, R16, RZ, PT ;  /* 0x000000ff1000720c */ /* 0x000fc60003f26270 */
[----:B------:R-:W-:Y:S01]  /*68c0*/  IMAD.MOV R2, RZ, RZ, -R2 ;  /* 0x000000ffff027224 */ /* 0x000fe200078e0a02 */
[----:B------:R0:W-:Y:S05]  /*68d0*/  STL [R1+0x14], R9 ;  /* 0x0000140901007387 */ /* 0x0001ea0000100800 */
[----:B------:R-:W-:Y:S01]  /*68e0*/  @!P0 IMAD.IADD R5, R5, 0x1, -R27 ;  /* 0x0000000105058824 */ /* 0x000fe200078e0a1b */
[----:B------:R-:W4:Y:S01]  /*68f0*/  LDL.LU R16, [R1+0x4d8] ;  /* 0x0004d80001107983 */ /* 0x000f220000300800 */
[----:B------:R-:W-:Y:S02]  /*6900*/  IMAD R6, R27, R2, R6 ;  /* 0x000000021b067224 */ /* 0x000fe400078e0206 */
[----:B------:R-:W-:Y:S01]  /*6910*/  IMAD.HI.U32 R2, R7, R0, RZ ;  /* 0x0000000007027227 */ /* 0x000fe200078e00ff */
[----:B------:R-:W-:-:S03]  /*6920*/  ISETP.GT.U32.AND P0, PT, R27, R5, PT ;  /* 0x000000051b00720c */ /* 0x000fc60003f04070 */
[----:B------:R-:W-:Y:S02]  /*6930*/  @!P3 IMAD.IADD R4, R4, 0x1, -R27 ;  /* 0x000000010404b824 */ /* 0x000fe400078e0a1b */
[----:B------:R-:W-:Y:S02]  /*6940*/  IMAD.MOV R2, RZ, RZ, -R2 ;  /* 0x000000ffff027224 */ /* 0x000fe400078e0a02 */
[----:B------:R-:W-:Y:S02]  /*6950*/  IMAD.MOV.U32 R11, RZ, RZ, R4 ;  /* 0x000000ffff0b7224 */ /* 0x000fe400078e0004 */
[C---:B0-----:R-:W-:Y:S02]  /*6960*/  IMAD R9, R27.reuse, R2, R0 ;  /* 0x000000021b097224 */ /* 0x041fe400078e0200 */
[----:B------:R-:W-:Y:S01]  /*6970*/  @!P1 IMAD.MOV R11, RZ, RZ, -R11 ;  /* 0x000000ffff0b9224 */ /* 0x000fe200078e0a0b */
[----:B------:R-:W-:Y:S01]  /*6980*/  ISETP.GT.U32.AND P4, PT, R27, R6, PT ;  /* 0x000000061b00720c */ /* 0x000fe20003f84070 */
[----:B------:R-:W-:-:S03]  /*6990*/  @!P0 IMAD.IADD R5, R5, 0x1, -R27 ;  /* 0x0000000105058824 */ /* 0x000fc600078e0a1b */
[----:B------:R0:W-:Y:S01]  /*69a0*/  STL [R1+0x98], R11 ;  /* 0x0000980b01007387 */ /* 0x0001e20000100800 */
[----:B------:R-:W-:-:S05]  /*69b0*/  IABS R8, R29 ;  /* 0x0000001d00087213 */ /* 0x000fca0000000000 */
[----:B------:R-:W-:Y:S01]  /*69c0*/  IMAD.MOV.U32 R0, RZ, RZ, R8 ;  /* 0x000000ffff007224 */ /* 0x000fe200078e0008 */
[----:B------:R-:W-:Y:S02]  /*69d0*/  ISETP.GE.AND P3, PT, R29, RZ, PT ;  /* 0x000000ff1d00720c */ /* 0x000fe40003f66270 */
[----:B------:R-:W4:Y:S01]  /*69e0*/  LDL.LU R29, [R1+0x4e0] ;  /* 0x0004e000011d7983 */ /* 0x000f220000300800 */
[----:B------:R-:W-:-:S04]  /*69f0*/  IMAD.HI.U32 R2, R7, R0, RZ ;  /* 0x0000000007027227 */ /* 0x000fc800078e00ff */
[----:B------:R-:W-:Y:S02]  /*6a00*/  IMAD.MOV R4, RZ, RZ, -R2 ;  /* 0x000000ffff047224 */ /* 0x000fe400078e0a02 */
[----:B------:R-:W-:-:S04]  /*6a10*/  IMAD.MOV.U32 R2, RZ, RZ, R5 ;  /* 0x000000ffff027224 */ /* 0x000fc800078e0005 */
[----:B------:R-:W-:Y:S02]  /*6a20*/  @!P2 IMAD.MOV R2, RZ, RZ, -R2 ;  /* 0x000000ffff02a224 */ /* 0x000fe400078e0a02 */
[----:B------:R-:W-:-:S03]  /*6a30*/  @!P4 IMAD.IADD R6, R6, 0x1, -R27 ;  /* 0x000000010606c824 */ /* 0x000fc600078e0a1b */
[----:B------:R1:W-:Y:S02]  /*6a40*/  STL [R1+0x94], R2 ;  /* 0x0000940201007387 */ /* 0x0003e40000100800 */
[C---:B------:R-:W-:Y:S02]  /*6a50*/  ISETP.GT.U32.AND P4, PT, R27.reuse, R6, PT ;  /* 0x000000061b00720c */ /* 0x040fe40003f84070 */
[----:B------:R-:W-:Y:S02]  /*6a60*/  ISETP.GT.U32.AND P0, PT, R27, R9, PT ;  /* 0x000000091b00720c */ /* 0x000fe40003f04070 */
[----:B--2---:R-:W-:Y:S02]  /*6a70*/  IABS R8, R28 ;  /* 0x0000001c00087213 */ /* 0x004fe40000000000 */
[----:B------:R-:W-:Y:S02]  /*6a80*/  ISETP.GE.AND P1, PT, R28, RZ, PT ;  /* 0x000000ff1c00720c */ /* 0x000fe40003f26270 */
[----:B------:R-:W2:Y:S05]  /*6a90*/  LDL.LU R28, [R1+0x4e4] ;  /* 0x0004e400011c7983 */ /* 0x000eaa0000300800 */
[----:B------:R-:W-:-:S02]  /*6aa0*/  @!P4 IMAD.IADD R6, R6, 0x1, -R27 ;  /* 0x000000010606c824 */ /* 0x000fc400078e0a1b */
[----:B------:R-:W-:Y:S02]  /*6ab0*/  @!P0 IMAD.IADD R9, R9, 0x1, -R27 ;  /* 0x0000000109098824 */ /* 0x000fe400078e0a1b */
[----:B------:R-:W-:Y:S02]  /*6ac0*/  IMAD R4, R27, R4, R0 ;  /* 0x000000041b047224 */ /* 0x000fe400078e0200 */
[----:B0-----:R-:W-:Y:S01]  /*6ad0*/  IMAD.HI.U32 R11, R7, R8, RZ ;  /* 0x00000008070b7227 */ /* 0x001fe200078e00ff */
[C---:B------:R-:W-:Y:S02]  /*6ae0*/  ISETP.GT.U32.AND P0, PT, R27.reuse, R9, PT ;  /* 0x000000091b00720c */ /* 0x040fe40003f04070 */
[----:B------:R-:W-:Y:S02]  /*6af0*/  ISETP.GT.U32.AND P2, PT, R27, R4, PT ;  /* 0x000000041b00720c */ /* 0x000fe40003f44070 */
[----:B---3--:R-:W-:Y:S02]  /*6b00*/  IABS R10, R3 ;  /* 0x00000003000a7213 */ /* 0x008fe40000000000 */
[----:B------:R-:W-:-:S02]  /*6b10*/  ISETP.GE.AND P4, PT, R3, RZ, PT ;  /* 0x000000ff0300720c */ /* 0x000fc40003f86270 */
[----:B------:R-:W3:Y:S01]  /*6b20*/  LDL.LU R3, [R1+0x4e8] ;  /* 0x0004e80001037983 */ /* 0x000ee20000300800 */
[----:B------:R-:W-:-:S04]  /*6b30*/  IMAD.MOV R11, RZ, RZ, -R11 ;  /* 0x000000ffff0b7224 */ /* 0x000fc800078e0a0b */
[----:B------:R-:W-:Y:S02]  /*6b40*/  IMAD R8, R27, R11, R8 ;  /* 0x0000000b1b087224 */ /* 0x000fe400078e0208 */
[--C-:B------:R-:W-:Y:S02]  /*6b50*/  @!P0 IMAD.IADD R9, R9, 0x1, -R27.reuse ;  /* 0x0000000109098824 */ /* 0x100fe400078e0a1b */
[----:B------:R-:W-:Y:S01]  /*6b60*/  @!P2 IMAD.IADD R4, R4, 0x1, -R27 ;  /* 0x000000010404a824 */ /* 0x000fe200078e0a1b */
[----:B------:R-:W-:-:S04]  /*6b70*/  ISETP.GT.U32.AND P0, PT, R27, R8, PT ;  /* 0x000000081b00720c */ /* 0x000fc80003f04070 */
[----:B------:R-:W-:Y:S01]  /*6b80*/  ISETP.GT.U32.AND P2, PT, R27, R4, PT ;  /* 0x000000041b00720c */ /* 0x000fe20003f44070 */
[----:B------:R-:W-:-:S08]  /*6b90*/  IMAD.MOV.U32 R13, RZ, RZ, R6 ;  /* 0x000000ffff0d7224 */ /* 0x000fd000078e0006 */
[----:B------:R-:W-:-:S04]  /*6ba0*/  @!P0 IMAD.IADD R8, R8, 0x1, -R27 ;  /* 0x0000000108088824 */ /* 0x000fc800078e0a1b */
[----:B------:R-:W-:Y:S01]  /*6bb0*/  @!P2 IMAD.IADD R4, R4, 0x1, -R27 ;  /* 0x000000010404a824 */ /* 0x000fe200078e0a1b */
[----:B------:R-:W-:Y:S01]  /*6bc0*/  ISETP.GT.U32.AND P0, PT, R27, R8, PT ;  /* 0x000000081b00720c */ /* 0x000fe20003f04070 */
[----:B------:R-:W-:Y:S02]  /*6bd0*/  IMAD.MOV.U32 R12, RZ, RZ, R9 ;  /* 0x000000ffff0c7224 */ /* 0x000fe400078e0009 */
[----:B------:R-:W-:Y:S02]  /*6be0*/  IMAD.MOV.U32 R11, RZ, RZ, R4 ;  /* 0x000000ffff0b7224 */ /* 0x000fe400078e0004 */
[----:B------:R-:W-:Y:S02]  /*6bf0*/  @!P5 IMAD.MOV R13, RZ, RZ, -R13 ;  /* 0x000000ffff0dd224 */ /* 0x000fe400078e0a0d */
[----:B------:R-:W-:Y:S01]  /*6c00*/  @!P6 IMAD.MOV R12, RZ, RZ, -R12 ;  /* 0x000000ffff0ce224 */ /* 0x000fe200078e0a0c */
[----:B------:R-:W-:Y:S02]  /*6c10*/  @!P3 IADD3 R11, PT, PT, -R11, RZ, RZ ;  /* 0x000000ff0b0bb210 */ /* 0x000fe40007ffe1ff */
[----:B------:R-:W-:Y:S03]  /*6c20*/  STL [R1+0x10], R13 ;  /* 0x0000100d01007387 */ /* 0x000fe60000100800 */
[----:B------:R-:W-:Y:S01]  /*6c30*/  @!P0 IMAD.IADD R8, R8, 0x1, -R27 ;  /* 0x0000000108088824 */ /* 0x000fe200078e0a1b */
[----:B------:R0:W-:Y:S04]  /*6c40*/  STL [R1], R12 ;  /* 0x0000000c01007387 */ /* 0x0001e80000100800 */
[----:B------:R0:W-:Y:S01]  /*6c50*/  STL [R1+0x90], R11 ;  /* 0x0000900b01007387 */ /* 0x0001e20000100800 */
[----:B----4-:R-:W-:-:S02]  /*6c60*/  IABS R0, R21 ;  /* 0x0000001500007213 */ /* 0x010fc40000000000 */
[----:B------:R-:W-:Y:S02]  /*6c70*/  ISETP.GE.AND P0, PT, R21, RZ, PT ;  /* 0x000000ff1500720c */ /* 0x000fe40003f06270 */
[----:B------:R-:W4:Y:S01]  /*6c80*/  LDL.LU R21, [R1+0x4f4] ;  /* 0x0004f40001157983 */ /* 0x000f220000300800 */
[----:B------:R-:W-:-:S04]  /*6c90*/  IMAD.HI.U32 R5, R7, R10, RZ ;  /* 0x0000000a07057227 */ /* 0x000fc800078e00ff */
[----:B------:R-:W-:Y:S02]  /*6ca0*/  IMAD.MOV R5, RZ, RZ, -R5 ;  /* 0x000000ffff057224 */ /* 0x000fe400078e0a05 */
[----:B------:R-:W-:-:S04]  /*6cb0*/  IMAD.HI.U32 R6, R7, R0, RZ ;  /* 0x0000000007067227 */ /* 0x000fc800078e00ff */
[----:B------:R-:W-:Y:S02]  /*6cc0*/  IMAD R10, R27, R5, R10 ;  /* 0x000000051b0a7224 */ /* 0x000fe400078e020a */
[----:B------:R-:W-:-:S03]  /*6cd0*/  IMAD.MOV R6, RZ, RZ, -R6 ;  /* 0x000000ffff067224 */ /* 0x000fc600078e0a06 */
[C---:B------:R-:W-:Y:S02]  /*6ce0*/  ISETP.GT.U32.AND P5, PT, R27.reuse, R10, PT ;  /* 0x0000000a1b00720c */ /* 0x040fe40003fa4070 */
[----:B-1----:R-:W-:Y:S01]  /*6cf0*/  IABS R2, R16 ;  /* 0x0000001000027213 */ /* 0x002fe20000000000 */
[----:B------:R-:W-:-:S04]  /*6d00*/  IMAD R0, R27, R6, R0 ;  /* 0x000000061b007224 */ /* 0x000fc800078e0200 */
[----:B------:R-:W-:-:S04]  /*6d10*/  IMAD.HI.U32 R5, R7, R2, RZ ;  /* 0x0000000207057227 */ /* 0x000fc800078e00ff */
[----:B------:R-:W-:Y:S01]  /*6d20*/  IMAD.MOV R5, RZ, RZ, -R5 ;  /* 0x000000ffff057224 */ /* 0x000fe200078e0a05 */
[----:B------:R-:W-:-:S03]  /*6d30*/  ISETP.GT.U32.AND P3, PT, R27, R0, PT ;  /* 0x000000001b00720c */ /* 0x000fc60003f64070 */
[----:B------:R-:W-:Y:S02]  /*6d40*/  IMAD R2, R27, R5, R2 ;  /* 0x000000051b027224 */ /* 0x000fe400078e0202 */
[----:B------:R-:W-:-:S03]  /*6d50*/  @!P5 IMAD.IADD R10, R10, 0x1, -R27 ;  /* 0x000000010a0ad824 */ /* 0x000fc600078e0a1b */
[C---:B------:R-:W-:Y:S02]  /*6d60*/  ISETP.GT.U32.AND P2, PT, R27.reuse, R2, PT ;  /* 0x000000021b00720c */ /* 0x040fe40003f44070 */
[----:B------:R-:W-:-:S03]  /*6d70*/  ISETP.GT.U32.AND P5, PT, R27, R10, PT ;  /* 0x0000000a1b00720c */ /* 0x000fc60003fa4070 */
[----:B------:R-:W-:-:S05]  /*6d80*/  @!P3 IMAD.IADD R0, R0, 0x1, -R27 ;  /* 0x000000010000b824 */ /* 0x000fca00078e0a1b */
[----:B------:R-:W-:Y:S02]  /*6d90*/  ISETP.GT.U32.AND P3, PT, R27, R0, PT ;  /* 0x000000001b00720c */ /* 0x000fe40003f64070 */
[----:B------:R-:W-:-:S05]  /*6da0*/  IABS R5, R29 ;  /* 0x0000001d00057213 */ /* 0x000fca0000000000 */
[----:B------:R-:W-:-:S04]  /*6db0*/  IMAD.MOV.U32 R6, RZ, RZ, R5 ;  /* 0x000000ffff067224 */ /* 0x000fc800078e0005 */
[----:B------:R-:W-:-:S04]  /*6dc0*/  IMAD.HI.U32 R9, R7, R6, RZ ;  /* 0x0000000607097227 */ /* 0x000fc800078e00ff */
[----:B------:R-:W-:-:S04]  /*6dd0*/  IMAD.MOV R9, RZ, RZ, -R9 ;  /* 0x000000ffff097224 */ /* 0x000fc800078e0a09 */
[C---:B------:R-:W-:Y:S02]  /*6de0*/  IMAD R6, R27.reuse, R9, R6 ;  /* 0x000000091b067224 */ /* 0x040fe400078e0206 */
[--C-:B------:R-:W-:Y:S02]  /*6df0*/  @!P5 IMAD.IADD R10, R10, 0x1, -R27.reuse ;  /* 0x000000010a0ad824 */ /* 0x100fe400078e0a1b */
[----:B------:R-:W-:Y:S01]  /*6e00*/  @!P2 IMAD.IADD R2, R2, 0x1, -R27 ;  /* 0x000000010202a824 */ /* 0x000fe200078e0a1b */
[----:B------:R-:W-:Y:S02]  /*6e10*/  ISETP.GT.U32.AND P5, PT, R27, R6, PT ;  /* 0x000000061b00720c */ /* 0x000fe40003fa4070 */
[----:B--2---:R-:W-:-:S05]  /*6e20*/  IABS R5, R28 ;  /* 0x0000001c00057213 */ /* 0x004fca0000000000 */
[----:B------:R-:W-:-:S04]  /*6e30*/  IMAD.HI.U32 R9, R7, R5, RZ ;  /* 0x0000000507097227 */ /* 0x000fc800078e00ff */
[----:B------:R-:W-:Y:S01]  /*6e40*/  IMAD.MOV R9, RZ, RZ, -R9 ;  /* 0x000000ffff097224 */ /* 0x000fe200078e0a09 */
[----:B------:R-:W-:-:S03]  /*6e50*/  ISETP.GT.U32.AND P2, PT, R27, R2, PT ;  /* 0x000000021b00720c */ /* 0x000fc60003f44070 */
[----:B------:R-:W-:Y:S02]  /*6e60*/  IMAD R5, R27, R9, R5 ;  /* 0x000000091b057224 */ /* 0x000fe400078e0205 */
[----:B------:R-:W-:-:S03]  /*6e70*/  @!P3 IMAD.IADD R0, R0, 0x1, -R27 ;  /* 0x000000010000b824 */ /* 0x000fc600078e0a1b */
[----:B------:R-:W-:Y:S01]  /*6e80*/  ISETP.GT.U32.AND P3, PT, R27, R5, PT ;  /* 0x000000051b00720c */ /* 0x000fe20003f64070 */
[----:B0-----:R-:W-:Y:S01]  /*6e90*/  IMAD.MOV.U32 R12, RZ, RZ, R8 ;  /* 0x000000ffff0c7224 */ /* 0x001fe200078e0008 */
[----:B------:R-:W-:Y:S01]  /*6ea0*/  ISETP.GE.AND P6, PT, R16, RZ, PT ;  /* 0x000000ff1000720c */ /* 0x000fe20003fc6270 */
[----:B------:R-:W-:Y:S01]  /*6eb0*/  @!P5 IMAD.IADD R6, R6, 0x1, -R27 ;  /* 0x000000010606d824 */ /* 0x000fe200078e0a1b */
[----:B---3--:R-:W-:-:S05]  /*6ec0*/  IABS R4, R3 ;  /* 0x0000000300047213 */ /* 0x008fca0000000000 */
[----:B------:R-:W-:Y:S01]  /*6ed0*/  IMAD.HI.U32 R8, R7, R4, RZ ;  /* 0x0000000407087227 */ /* 0x000fe200078e00ff */
[----:B------:R-:W-:-:S03]  /*6ee0*/  ISETP.GT.U32.AND P5, PT, R27, R6, PT ;  /* 0x000000061b00720c */ /* 0x000fc60003fa4070 */
[----:B------:R-:W-:Y:S02]  /*6ef0*/  IMAD.MOV R8, RZ, RZ, -R8 ;  /* 0x000000ffff087224 */ /* 0x000fe400078e0a08 */
[----:B------:R-:W-:Y:S01]  /*6f00*/  @!P2 IMAD.IADD R2, R2, 0x1, -R27 ;  /* 0x000000010202a824 */ /* 0x000fe200078e0a1b */
[----:B------:R-:W-:Y:S01]  /*6f10*/  ISETP.GE.AND P2, PT, R3, RZ, PT ;  /* 0x000000ff0300720c */ /* 0x000fe20003f46270 */
[----:B------:R-:W-:Y:S01]  /*6f20*/  @!P1 IMAD.MOV R12, RZ, RZ, -R12 ;  /* 0x000000ffff0c9224 */ /* 0x000fe200078e0a0c */
[----:B------:R-:W-:Y:S01]  /*6f30*/  ISETP.GE.AND P1, PT, R29, RZ, PT ;  /* 0x000000ff1d00720c */ /* 0x000fe20003f26270 */
[----:B------:R-:W-:Y:S01]  /*6f40*/  IMAD R4, R27, R8, R4 ;  /* 0x000000081b047224 */ /* 0x000fe200078e0204 */
[----:B------:R-:W-:Y:S01]  /*6f50*/  IABS R8, R20 ;  /* 0x0000001400087213 */ /* 0x000fe20000000000 */
[----:B------:R-:W-:Y:S01]  /*6f60*/  IMAD.MOV.U32 R3, RZ, RZ, R0 ;  /* 0x000000ffff037224 */ /* 0x000fe200078e0000 */
[----:B------:R-:W-:Y:S01]  /*6f70*/  IABS R29, R22 ;  /* 0x00000016001d7213 */ /* 0x000fe20000000000 */
[----:B------:R-:W-:-:S02]  /*6f80*/  IMAD.MOV.U32 R11, RZ, RZ, R10 ;  /* 0x000000ffff0b7224 */ /* 0x000fc400078e000a */
[----:B------:R-:W-:Y:S02]  /*6f90*/  @!P3 IMAD.IADD R5, R5, 0x1, -R27 ;  /* 0x000000010505b824 */ /* 0x000fe400078e0a1b */
[----:B------:R-:W-:Y:S02]  /*6fa0*/  IMAD.MOV.U32 R10, RZ, RZ, R2 ;  /* 0x000000ffff0a7224 */ /* 0x000fe400078e0002 */
[----:B------:R-:W-:Y:S01]  /*6fb0*/  @!P0 IMAD.MOV R3, RZ, RZ, -R3 ;  /* 0x000000ffff038224 */ /* 0x000fe200078e0a03 */
[C---:B------:R-:W-:Y:S01]  /*6fc0*/  ISETP.GT.U32.AND P0, PT, R27.reuse, R4, PT ;  /* 0x000000041b00720c */ /* 0x040fe20003f04070 */
[----:B------:R-:W-:Y:S01]  /*6fd0*/  @!P4 IMAD.MOV R11, RZ, RZ, -R11 ;  /* 0x000000ffff0bc224 */ /* 0x000fe200078e0a0b */
[----:B------:R-:W-:Y:S01]  /*6fe0*/  ISETP.GT.U32.AND P3, PT, R27, R5, PT ;  /* 0x000000051b00720c */ /* 0x000fe20003f64070 */
[----:B------:R-:W-:Y:S02]  /*6ff0*/  IMAD.MOV.U32 R2, RZ, RZ, R8 ;  /* 0x000000ffff027224 */ /* 0x000fe400078e0008 */
[----:B------:R-:W-:-:S02]  /*7000*/  @!P6 IMAD.MOV R10, RZ, RZ, -R10 ;  /* 0x000000ffff0ae224 */ /* 0x000fc400078e0a0a */
[----:B------:R-:W-:Y:S01]  /*7010*/  IMAD.HI.U32 R8, R7, R29, RZ ;  /* 0x0000001d07087227 */ /* 0x000fe200078e00ff */
[----:B------:R-:W-:Y:S03]  /*7020*/  STL [R1+0x8c], R12 ;  /* 0x00008c0c01007387 */ /* 0x000fe60000100800 */
[----:B------:R-:W-:Y:S01]  /*7030*/  @!P5 IMAD.IADD R6, R6, 0x1, -R27 ;  /* 0x000000010606d824 */ /* 0x000fe200078e0a1b */
[----:B------:R-:W-:Y:S01]  /*7040*/  STL [R1+0x78], R11 ;  /* 0x0000780b01007387 */ /* 0x000fe20000100800 */
[----:B------:R-:W-:Y:S01]  /*7050*/  IMAD.MOV R8, RZ, RZ, -R8 ;  /* 0x000000ffff087224 */ /* 0x000fe200078e0a08 */
[----:B------:R-:W-:Y:S02]  /*7060*/  ISETP.GE.AND P5, PT, R22, RZ, PT ;  /* 0x000000ff1600720c */ /* 0x000fe40003fa6270 */
[----:B------:R-:W-:Y:S01]  /*7070*/  STL [R1+0x7c], R10 ;  /* 0x00007c0a01007387 */ /* 0x000fe20000100800 */
[----:B------:R-:W-:-:S03]  /*7080*/  IMAD R29, R27, R8, R29 ;  /* 0x000000081b1d7224 */ /* 0x000fc600078e021d */
[----:B------:R0:W-:Y:S01]  /*7090*/  STL [R1+0x84], R3 ;  /* 0x0000840301007387 */ /* 0x0001e20000100800 */
[----:B------:R-:W-:-:S03]  /*70a0*/  ISETP.GE.AND P4, PT, R28, RZ, PT ;  /* 0x000000ff1c00720c */ /* 0x000fc60003f86270 */
[----:B------:R-:W2:Y:S01]  /*70b0*/  LDL.LU R22, [R1+0x508] ;  /* 0x0005080001167983 */ /* 0x000ea20000300800 */
[--C-:B------:R-:W-:Y:S02]  /*70c0*/  @!P0 IMAD.IADD R4, R4, 0x1, -R27.reuse ;  /* 0x0000000104048824 */ /* 0x100fe400078e0a1b */
[----:B0-----:R-:W-:Y:S02]  /*70d0*/  IMAD.MOV.U32 R3, RZ, RZ, R6 ;  /* 0x000000ffff037224 */ /* 0x001fe400078e0006 */
[----:B------:R-:W-:Y:S01]  /*70e0*/  @!P3 IMAD.IADD R5, R5, 0x1, -R27 ;  /* 0x000000010505b824 */ /* 0x000fe200078e0a1b */
[C---:B------:R-:W-:Y:S01]  /*70f0*/  ISETP.GT.U32.AND P3, PT, R27.reuse, R29, PT ;  /* 0x0000001d1b00720c */ /* 0x040fe20003f64070 */
[----:B------:R-:W-:Y:S01]  /*7100*/  @!P1 IMAD.MOV R3, RZ, RZ, -R3 ;  /* 0x000000ffff039224 */ /* 0x000fe200078e0a03 */
[----:B------:R-:W-:-:S04]  /*7110*/  ISETP.GT.U32.AND P0, PT, R27, R4, PT ;  /* 0x000000041b00720c */ /* 0x000fc80003f04070 */
[----:B------:R0:W-:Y:S01]  /*7120*/  STL [R1+0x80], R3 ;  /* 0x0000800301007387 */ /* 0x0001e20000100800 */
[----:B------:R-:W-:Y:S01]  /*7130*/  IABS R9, R25 ;  /* 0x0000001900097213 */ /* 0x000fe20000000000 */
[----:B0-----:R-:W-:-:S04]  /*7140*/  IMAD.MOV.U32 R3, RZ, RZ, R5 ;  /* 0x000000ffff037224 */ /* 0x001fc800078e0005 */
[----:B------:R-:W-:Y:S02]  /*7150*/  @!P4 IMAD.MOV R3, RZ, RZ, -R3 ;  /* 0x000000ffff03c224 */ /* 0x000fe400078e0a03 */
[--C-:B------:R-:W-:Y:S01]  /*7160*/  @!P3 IMAD.IADD R29, R29, 0x1, -R27.reuse ;  /* 0x000000011d1db824 */ /* 0x100fe200078e0a1b */
[----:B------:R-:W-:Y:S02]  /*7170*/  ISETP.GE.AND P3, PT, R25, RZ, PT ;  /* 0x000000ff1900720c */ /* 0x000fe40003f66270 */
[----:B------:R0:W-:Y:S01]  /*7180*/  STL [R1+0x74], R3 ;  /* 0x0000740301007387 */ /* 0x0001e20000100800 */
[----:B------:R-:W-:-:S03]  /*7190*/  @!P0 IMAD.IADD R4, R4, 0x1, -R27 ;  /* 0x0000000104048824 */ /* 0x000fc600078e0a1b */
[----:B------:R-:W3:Y:S01]  /*71a0*/  LDL.LU R25, [R1+0x50c] ;  /* 0x00050c0001197983 */ /* 0x000ee20000300800 */
[----:B------:R-:W-:-:S04]  /*71b0*/  IMAD.HI.U32 R0, R7, R2, RZ ;  /* 0x0000000207007227 */ /* 0x000fc800078e00ff */
[----:B0-----:R-:W-:Y:S02]  /*71c0*/  IMAD.MOV.U32 R3, RZ, RZ, R4 ;  /* 0x000000ffff037224 */ /* 0x001fe400078e0004 */
[----:B------:R-:W-:Y:S02]  /*71d0*/  IMAD.MOV R0, RZ, RZ, -R0 ;  /* 0x000000ffff007224 */ /* 0x000fe400078e0a00 */
[----:B------:R-:W-:Y:S02]  /*71e0*/  @!P2 IMAD.MOV R3, RZ, RZ, -R3 ;  /* 0x000000ffff03a224 */ /* 0x000fe400078e0a03 */
[----:B------:R-:W-:-:S03]  /*71f0*/  IMAD R2, R27, R0, R2 ;  /* 0x000000001b027224 */ /* 0x000fc600078e0202 */
[----:B------:R0:W-:Y:S02]  /*7200*/  STL [R1+0x68], R3 ;  /* 0x0000680301007387 */ /* 0x0001e40000100800 */
[----:B------:R-:W-:-:S13]  /*7210*/  ISETP.GT.U32.AND P1, PT, R27, R2, PT ;  /* 0x000000021b00720c */ /* 0x000fda0003f24070 */
[----:B------:R-:W-:-:S05]  /*7220*/  @!P1 IMAD.IADD R2, R2, 0x1, -R27 ;  /* 0x0000000102029824 */ /* 0x000fca00078e0a1b */
[----:B------:R-:W-:Y:S02]  /*7230*/  ISETP.GT.U32.AND P1, PT, R27, R2, PT ;  /* 0x000000021b00720c */ /* 0x000fe40003f24070 */
[----:B------:R-:W-:Y:S01]  /*7240*/  ISETP.GE.AND P6, PT, R20, RZ, PT ;  /* 0x000000ff1400720c */ /* 0x000fe20003fc6270 */
[----:B------:R-:W-:Y:S01]  /*7250*/  IMAD.HI.U32 R8, R7, R9, RZ ;  /* 0x0000000907087227 */ /* 0x000fe200078e00ff */
[----:B----4-:R-:W-:Y:S02]  /*7260*/  IABS R28, R21 ;  /* 0x00000015001c7213 */ /* 0x010fe40000000000 */
[----:B------:R-:W-:Y:S02]  /*7270*/  ISETP.GE.AND P4, PT, R21, RZ, PT ;  /* 0x000000ff1500720c */ /* 0x000fe40003f86270 */
[----:B------:R-:W4:Y:S01]  /*7280*/  LDL.LU R21, [R1+0x510] ;  /* 0x0005100001157983 */ /* 0x000f220000300800 */
[----:B------:R-:W-:-:S03]  /*7290*/  IMAD.HI.U32 R0, R7, R28, RZ ;  /* 0x0000001c07007227 */ /* 0x000fc600078e00ff */
[----:B------:R-:W4:Y:S01]  /*72a0*/  LDL.LU R16, [R1+0x514] ;  /* 0x0005140001107983 */ /* 0x000f220000300800 */
[----:B------:R-:W-:-:S04]  /*72b0*/  IMAD.MOV R0, RZ, RZ, -R0 ;  /* 0x000000ffff007224 */ /* 0x000fc800078e0a00 */
[----:B------:R-:W-:-:S05]  /*72c0*/  IMAD R28, R27, R0, R28 ;  /* 0x000000001b1c7224 */ /* 0x000fca00078e021c */
[C---:B------:R-:W-:Y:S01]  /*72d0*/  ISETP.GT.U32.AND P0, PT, R27.reuse, R28, PT ;  /* 0x0000001c1b00720c */ /* 0x040fe20003f04070 */
[----:B------:R-:W-:Y:S01]  /*72e0*/  @!P1 IMAD.IADD R2, R2, 0x1, -R27 ;  /* 0x0000000102029824 */ /* 0x000fe200078e0a1b */
[----:B------:R-:W-:Y:S01]  /*72f0*/  ISETP.GT.U32.AND P2, PT, R27, R29, PT ;  /* 0x0000001d1b00720c */ /* 0x000fe20003f44070 */
[----:B------:R-:W-:Y:S02]  /*7300*/  IMAD.MOV R8, RZ, RZ, -R8 ;  /* 0x000000ffff087224 */ /* 0x000fe400078e0a08 */
[----:B0-----:R-:W-:-:S08]  /*7310*/  IMAD.MOV.U32 R3, RZ, RZ, R2 ;  /* 0x000000ffff037224 */ /* 0x001fd000078e0002 */
[----:B------:R-:W-:Y:S02]  /*7320*/  @!P0 IMAD.IADD R28, R28, 0x1, -R27 ;  /* 0x000000011c1c8824 */ /* 0x000fe400078e0a1b */
[----:B------:R-:W-:-:S03]  /*7330*/  IMAD R9, R27, R8, R9 ;  /* 0x000000081b097224 */ /* 0x000fc600078e0209 */
[C---:B------:R-:W-:Y:S01]  /*7340*/  ISETP.GT.U32.AND P0, PT, R27.reuse, R28, PT ;  /* 0x0000001c1b00720c */ /* 0x040fe20003f04070 */
[----:B------:R-:W-:Y:S01]  /*7350*/  @!P6 IMAD.MOV R3, RZ, RZ, -R3 ;  /* 0x000000ffff03e224 */ /* 0x000fe200078e0a03 */
[----:B------:R-:W-:Y:S01]  /*7360*/  ISETP.GT.U32.AND P1, PT, R27, R9, PT ;  /* 0x000000091b00720c */ /* 0x000fe20003f24070 */
[----:B------:R-:W-:-:S03]  /*7370*/  @!P2 IMAD.IADD R29, R29, 0x1, -R27 ;  /* 0x000000011d1da824 */ /* 0x000fc600078e0a1b */
[----:B------:R0:W-:Y:S01]  /*7380*/  STL [R1+0x58], R3 ;  /* 0x0000580301007387 */ /* 0x0001e20000100800 */
[----:B------:R-:W-:-:S06]  /*7390*/  @!P5 IMAD.MOV R29, RZ, RZ, -R29 ;  /* 0x000000ffff1dd224 */ /* 0x000fcc00078e0a1d */
[--C-:B------:R-:W-:Y:S01]  /*73a0*/  @!P0 IMAD.IADD R28, R28, 0x1, -R27.reuse ;  /* 0x000000011c1c8824 */ /* 0x100fe200078e0a1b */
[----:B0-----:R-:W4:Y:S03]  /*73b0*/  LDL.LU R3, [R1+0x518] ;  /* 0x0005180001037983 */ /* 0x001f260000300800 */
[----:B------:R-:W-:Y:S01]  /*73c0*/  @!P4 IMAD.MOV R28, RZ, RZ, -R28 ;  /* 0x000000ffff1cc224 */ /* 0x000fe200078e0a1c */
[----:B------:R-:W-:Y:S01]  /*73d0*/  IABS R0, R24 ;  /* 0x0000001800007213 */ /* 0x000fe20000000000 */
[----:B------:R-:W-:Y:S01]  /*73e0*/  @!P1 IMAD.IADD R9, R9, 0x1, -R27 ;  /* 0x0000000109099824 */ /* 0x000fe200078e0a1b */
[----:B------:R-:W-:Y:S01]  /*73f0*/  STL [R1+0x2a7c], R29 ;  /* 0x002a7c1d01007387 */ /* 0x000fe20000100800 */
[----:B------:R-:W-:-:S03]  /*7400*/  ISETP.GE.AND P1, PT, R24, RZ, PT ;  /* 0x000000ff1800720c */ /* 0x000fc60003f26270 */
[----:B------:R-:W-:Y:S04]  /*7410*/  STL [R1+0x2a80], R28 ;  /* 0x002a801c01007387 */ /* 0x000fe80000100800 */
[----:B------:R-:W4:Y:S01]  /*7420*/  LDL.LU R24, [R1+0x51c] ;  /* 0x00051c0001187983 */ /* 0x000f220000300800 */
[----:B------:R-:W-:Y:S01]  /*7430*/  IABS R17, R23 ;  /* 0x0000001700117213 */ /* 0x000fe20000000000 */
[----:B------:R-:W-:-:S04]  /*7440*/  IMAD.HI.U32 R6, R7, R0, RZ ;  /* 0x0000000007067227 */ /* 0x000fc800078e00ff */
[----:B------:R-:W-:-:S04]  /*7450*/  IMAD.HI.U32 R5, R7, R17, RZ ;  /* 0x0000001107057227 */ /* 0x000fc800078e00ff */
[----:B------:R-:W-:Y:S02]  /*7460*/  IMAD.MOV R5, RZ, RZ, -R5 ;  /* 0x000000ffff057224 */ /* 0x000fe400078e0a05 */
[----:B------:R-:W-:Y:S02]  /*7470*/  IMAD.MOV R6, RZ, RZ, -R6 ;  /* 0x000000ffff067224 */ /* 0x000fe400078e0a06 */
[C---:B------:R-:W-:Y:S02]  /*7480*/  IMAD R17, R27.reuse, R5, R17 ;  /* 0x000000051b117224 */ /* 0x040fe400078e0211 */
[----:B------:R-:W-:-:S03]  /*7490*/  IMAD R0, R27, R6, R0 ;  /* 0x000000061b007224 */ /* 0x000fc600078e0200 */
[C---:B------:R-:W-:Y:S02]  /*74a0*/  ISETP.GT.U32.AND P6, PT, R27.reuse, R17, PT ;  /* 0x000000111b00720c */ /* 0x040fe40003fc4070 */
[----:B------:R-:W-:Y:S02]  /*74b0*/  ISETP.GT.U32.AND P2, PT, R27, R0, PT ;  /* 0x000000001b00720c */ /* 0x000fe40003f44070 */
[----:B------:R-:W-:-:S09]  /*74c0*/  IABS R10, R26 ;  /* 0x0000001a000a7213 */ /* 0x000fd20000000000 */
[--C-:B------:R-:W-:Y:S02]  /*74d0*/  @!P6 IMAD.IADD R17, R17, 0x1, -R27.reuse ;  /* 0x000000011111e824 */ /* 0x100fe400078e0a1b */
[----:B------:R-:W-:Y:S01]  /*74e0*/  @!P2 IMAD.IADD R0, R0, 0x1, -R27 ;  /* 0x000000010000a824 */ /* 0x000fe200078e0a1b */
[C---:B------:R-:W-:Y:S02]  /*74f0*/  ISETP.GT.U32.AND P6, PT, R27.reuse, R9, PT ;  /* 0x000000091b00720c */ /* 0x040fe40003fc4070 */
[----:B------:R-:W-:Y:S01]  /*7500*/  ISETP.GT.U32.AND P2, PT, R27, R17, PT ;  /* 0x000000111b00720c */ /* 0x000fe20003f44070 */
[----:B------:R-:W-:-:S04]  /*7510*/  IMAD.HI.U32 R4, R7, R10, RZ ;  /* 0x0000000a07047227 */ /* 0x000fc800078e00ff */
[----:B------:R-:W-:-:S04]  /*7520*/  IMAD.MOV R4, RZ, RZ, -R4 ;  /* 0x000000ffff047224 */ /* 0x000fc800078e0a04 */
[----:B------:R-:W-:Y:S02]  /*7530*/  IMAD R10, R27, R4, R10 ;  /* 0x000000041b0a7224 */ /* 0x000fe400078e020a */
[----:B------:R-:W-:Y:S02]  /*7540*/  @!P6 IADD3 R9, PT, PT, R9, -R27, RZ ;  /* 0x8000001b0909e210 */ /* 0x000fe40007ffe0ff */
[----:B------:R-:W-:Y:S01]  /*7550*/  @!P2 IMAD.IADD R17, R17, 0x1, -R27 ;  /* 0x000000011111a824 */ /* 0x000fe200078e0a1b */
[----:B------:R-:W-:Y:S02]  /*7560*/  ISETP.GT.U32.AND P6, PT, R27, R10, PT ;  /* 0x0000000a1b00720c */ /* 0x000fe40003fc4070 */
[----:B------:R-:W-:Y:S01]  /*7570*/  @!P3 IMAD.MOV R9, RZ, RZ, -R9 ;  /* 0x000000ffff09b224 */ /* 0x000fe200078e0a09 */
[----:B------:R-:W-:-:S04]  /*7580*/  ISETP.GE.AND P0, PT, R23, RZ, PT ;  /* 0x000000ff1700720c */ /* 0x000fc80003f06270 */
[----:B------:R0:W-:Y:S06]  /*7590*/  STL [R1+0x2a84], R9 ;  /* 0x002a840901007387 */ /* 0x0001ec0000100800 */
[----:B------:R-:W-:Y:S01]  /*75a0*/  @!P6 IMAD.IADD R10, R10, 0x1, -R27 ;  /* 0x000000010a0ae824 */ /* 0x000fe200078e0a1b */
[----:B------:R-:W-:-:S04]  /*75b0*/  ISETP.GE.AND P4, PT, R26, RZ, PT ;  /* 0x000000ff1a00720c */ /* 0x000fc80003f86270 */
[C---:B------:R-:W-:Y:S02]  /*75c0*/  ISETP.GT.U32.AND P3, PT, R27.reuse, R10, PT ;  /* 0x0000000a1b00720c */ /* 0x040fe40003f64070 */
[----:B------:R-:W-:Y:S01]  /*75d0*/  ISETP.GT.U32.AND P5, PT, R27, R0, PT ;  /* 0x000000001b00720c */ /* 0x000fe20003fa4070 */
[----:B------:R-:W-:Y:S01]  /*75e0*/  @!P0 IMAD.MOV R17, RZ, RZ, -R17 ;  /* 0x000000ffff118224 */ /* 0x000fe200078e0a11 */
[----:B--2---:R-:W-:-:S05]  /*75f0*/  IABS R8, R22 ;  /* 0x0000001600087213 */ /* 0x004fca0000000000 */
[----:B------:R-:W-:-:S04]  /*7600*/  IMAD.HI.U32 R2, R7, R8, RZ ;  /* 0x0000000807027227 */ /* 0x000fc800078e00ff */
[----:B------:R-:W-:-:S04]  /*7610*/  IMAD.MOV R2, RZ, RZ, -R2 ;  /* 0x000000ffff027224 */ /* 0x000fc800078e0a02 */
[----:B------:R-:W-:-:S05]  /*7620*/  IMAD R8, R27, R2, R8 ;  /* 0x000000021b087224 */ /* 0x000fca00078e0208 */
[----:B------:R-:W-:Y:S02]  /*7630*/  ISETP.GT.U32.AND P2, PT, R27, R8, PT ;  /* 0x000000081b00720c */ /* 0x000fe40003f44070 */
[----:B---3--:R-:W-:-:S11]  /*7640*/  IABS R6, R25 ;  /* 0x0000001900067213 */ /* 0x008fd60000000000 */
[----:B------:R-:W-:Y:S02]  /*7650*/  @!P2 IMAD.IADD R8, R8, 0x1, -R27 ;  /* 0x000000010808a824 */ /* 0x000fe400078e0a1b */
[----:B------:R-:W-:Y:S01]  /*7660*/  IMAD.HI.U32 R2, R7, R6, RZ ;  /* 0x0000000607027227 */ /* 0x000fe200078e00ff */
[----:B------:R-:W-:Y:S02]  /*7670*/  ISETP.GE.AND P2, PT, R25, RZ, PT ;  /* 0x000000ff1900720c */ /* 0x000fe40003f46270 */
[----:B------:R-:W2:Y:S01]  /*7680*/  LDL.LU R25, [R1+0x520] ;  /* 0x0005200001197983 */ /* 0x000ea20000300800 */
[----:B------:R-:W-:-:S03]  /*7690*/  IMAD.MOV R2, RZ, RZ, -R2 ;  /* 0x000000ffff027224 */ /* 0x000fc600078e0a02 */
[----:B------:R-:W3:Y:S01]  /*76a0*/  LDL.LU R20, [R1+0x524] ;  /* 0x0005240001147983 */ /* 0x000ee20000300800 */
[----:B------:R-:W-:-:S05]  /*76b0*/  IMAD R6, R27, R2, R6 ;  /* 0x000000021b067224 */ /* 0x000fca00078e0206 */
[C---:B------:R-:W-:Y:S02]  /*76c0*/  ISETP.GT.U32.AND P6, PT, R27.reuse, R6, PT ;  /* 0x000000061b00720c */ /* 0x040fe40003fc4070 */
[----:B------:R-:W-:Y:S01]  /*76d0*/  ISETP.GT.U32.AND P0, PT, R27, R8, PT ;  /* 0x000000081b00720c */ /* 0x000fe20003f04070 */
[--C-:B------:R-:W-:Y:S02]  /*76e0*/  @!P3 IMAD.IADD R10, R10, 0x1, -R27.reuse ;  /* 0x000000010a0ab824 */ /* 0x100fe400078e0a1b */
[----:B------:R-:W-:Y:S02]  /*76f0*/  @!P5 IMAD.IADD R0, R0, 0x1, -R27 ;  /* 0x000000010000d824 */ /* 0x000fe400078e0a1b */
[----:B0-----:R-:W-:Y:S01]  /*7700*/  IMAD.MOV.U32 R9, RZ, RZ, R10 ;  /* 0x000000ffff097224 */ /* 0x001fe200078e000a */
[----:B------:R-:W-:-:S05]  /*7710*/  ISETP.GE.AND P5, PT, R22, RZ, PT ;  /* 0x000000ff1600720c */ /* 0x000fca0003fa6270 */
[----:B------:R-:W-:Y:S01]  /*7720*/  @!P6 IMAD.IADD R6, R6, 0x1, -R27 ;  /* 0x000000010606e824 */ /* 0x000fe200078e0a1b */
[----:B------:R-:W3:Y:S01]  /*7730*/  LDL.LU R22, [R1+0x528] ;  /* 0x0005280001167983 */ /* 0x000ee20000300800 */
[----:B------:R-:W-:Y:S02]  /*7740*/  @!P4 IMAD.MOV R9, RZ, RZ, -R9 ;  /* 0x000000ffff09c224 */ /* 0x000fe400078e0a09 */
[----:B------:R-:W-:Y:S01]  /*7750*/  @!P1 IMAD.MOV R0, RZ, RZ, -R0 ;  /* 0x000000ffff009224 */ /* 0x000fe200078e0a00 */
[----:B------:R-:W-:Y:S01]  /*7760*/  ISETP.GT.U32.AND P6, PT, R27, R6, PT ;  /* 0x000000061b00720c */ /* 0x000fe20003fc4070 */
[----:B------:R-:W-:Y:S01]  /*7770*/  @!P0 IMAD.IADD R8, R8, 0x1, -R27 ;  /* 0x0000000108088824 */ /* 0x000fe200078e0a1b */
[----:B------:R-:W-:Y:S04]  /*7780*/  STL [R1+0x2a88], R17 ;  /* 0x002a881101007387 */ /* 0x000fe80000100800 */
[----:B------:R0:W-:Y:S01]  /*7790*/  STL [R1+0x2a8c], R0 ;  /* 0x002a8c0001007387 */ /* 0x0001e20000100800 */
[----:B----4-:R-:W-:-:S02]  /*77a0*/  IABS R23, R21 ;  /* 0x0000001500177213 */ /* 0x010fc40000000000 */
[----:B------:R-:W-:-:S03]  /*77b0*/  IABS R26, R16 ;  /* 0x00000010001a7213 */ /* 0x000fc60000000000 */
[----:B------:R-:W-:-:S04]  /*77c0*/  IMAD.HI.U32 R5, R7, R23, RZ ;  /* 0x0000001707057227 */ /* 0x000fc800078e00ff */
[----:B------:R-:W-:-:S04]  /*77d0*/  IMAD.HI.U32 R4, R7, R26, RZ ;  /* 0x0000001a07047227 */ /* 0x000fc800078e00ff */
[----:B------:R-:W-:Y:S02]  /*77e0*/  IMAD.MOV R5, RZ, RZ, -R5 ;  /* 0x000000ffff057224 */ /* 0x000fe400078e0a05 */
[----:B------:R-:W-:Y:S02]  /*77f0*/  IMAD.MOV R4, RZ, RZ, -R4 ;  /* 0x000000ffff047224 */ /* 0x000fe400078e0a04 */
[C---:B------:R-:W-:Y:S02]  /*7800*/  IMAD R23, R27.reuse, R5, R23 ;  /* 0x000000051b177224 */ /* 0x040fe400078e0217 */
[----:B------:R-:W-:-:S03]  /*7810*/  IMAD R26, R27, R4, R26 ;  /* 0x000000041b1a7224 */ /* 0x000fc600078e021a */
[C---:B------:R-:W-:Y:S02]  /*7820*/  ISETP.GT.U32.AND P3, PT, R27.reuse, R23, PT ;  /* 0x000000171b00720c */ /* 0x040fe40003f64070 */
[----:B------:R-:W-:Y:S01]  /*7830*/  ISETP.GT.U32.AND P4, PT, R27, R26, PT ;  /* 0x0000001a1b00720c */ /* 0x000fe20003f84070 */
[----:B0-----:R-:W-:Y:S01]  /*7840*/  IMAD.MOV.U32 R0, RZ, RZ, R8 ;  /* 0x000000ffff007224 */ /* 0x001fe200078e0008 */
[----:B------:R-:W-:Y:S01]  /*7850*/  ISETP.GE.AND P1, PT, R21, RZ, PT ;  /* 0x000000ff1500720c */ /* 0x000fe20003f26270 */
[----:B------:R-:W-:Y:S01]  /*7860*/  @!P6 IMAD.IADD R6, R6, 0x1, -R27 ;  /* 0x000000010606e824 */ /* 0x000fe200078e0a1b */
[----:B------:R-:W4:Y:S01]  /*7870*/  LDL.LU R21, [R1+0x52c] ;  /* 0x00052c0001157983 */ /* 0x000f220000300800 */
[----:B------:R-:W-:-:S06]  /*7880*/  @!P5 IMAD.MOV R0, RZ, RZ, -R0 ;  /* 0x000000ffff00d224 */ /* 0x000fcc00078e0a00 */
[--C-:B------:R-:W-:Y:S01]  /*7890*/  @!P3 IMAD.IADD R23, R23, 0x1, -R27.reuse ;  /* 0x000000011717b824 */ /* 0x100fe200078e0a1b */
[----:B------:R-:W-:Y:S01]  /*78a0*/  STL [R1+0x48], R9 ;  /* 0x0000480901007387 */ /* 0x000fe20000100800 */
[----:B------:R-:W-:-:S03]  /*78b0*/  @!P4 IMAD.IADD R26, R26, 0x1, -R27 ;  /* 0x000000011a1ac824 */ /* 0x000fc600078e0a1b */
[----:B------:R-:W-:Y:S01]  /*78c0*/  ISETP.GT.U32.AND P4, PT, R27, R23, PT ;  /* 0x000000171b00720c */ /* 0x000fe20003f84070 */
[----:B------:R0:W-:Y:S02]  /*78d0*/  STL [R1+0xa0], R0 ;  /* 0x0000a00001007387 */ /* 0x0001e40000100800 */
[----:B0-----:R-:W-:-:S04]  /*78e0*/  IMAD.MOV.U32 R0, RZ, RZ, R6 ;  /* 0x000000ffff007224 */ /* 0x001fc800078e0006 */
[----:B------:R-:W-:Y:S01]  /*78f0*/  @!P2 IMAD.MOV R0, RZ, RZ, -R0 ;  /* 0x000000ffff00a224 */ /* 0x000fe200078e0a00 */
[----:B------:R-:W-:Y:S02]  /*7900*/  IABS R2, R3 ;  /* 0x0000000300027213 */ /* 0x000fe40000000000 */
[----:B------:R-:W-:Y:S02]  /*7910*/  ISETP.GE.AND P3, PT, R3, RZ, PT ;  /* 0x000000ff0300720c */ /* 0x000fe40003f66270 */
[----:B------:R0:W-:Y:S01]  /*7920*/  STL [R1+0x9c], R0 ;  /* 0x00009c0001007387 */ /* 0x0001e20000100800 */
[----:B------:R-:W-:-:S03]  /*7930*/  @!P4 IMAD.IADD R23, R23, 0x1, -R27 ;  /* 0x000000011717c824 */ /* 0x000fc600078e0a1b */
[----:B------:R-:W4:Y:S01]  /*7940*/  LDL.LU R3, [R1+0x530] ;  /* 0x0005300001037983 */ /* 0x000f220000300800 */
[----:B------:R-:W-:Y:S01]  /*7950*/  @!P1 IMAD.MOV R23, RZ, RZ, -R23 ;  /* 0x000000ffff179224 */ /* 0x000fe200078e0a17 */
[----:B------:R-:W-:Y:S02]  /*7960*/  IABS R5, R24 ;  /* 0x0000001800057213 */ /* 0x000fe40000000000 */
[----:B------:R-:W-:Y:S02]  /*7970*/  ISETP.GE.AND P4, PT, R24, RZ, PT ;  /* 0x000000ff1800720c */ /* 0x000fe40003f86270 */
[----:B------:R-:W-:Y:S04]  /*7980*/  STL [R1+0x2a70], R23 ;  /* 0x002a701701007387 */ /* 0x000fe80000100800 */
[----:B------:R-:W4:Y:S01]  /*7990*/  LDL.LU R24, [R1+0x534] ;  /* 0x0005340001187983 */ /* 0x000f220000300800 */
[----:B------:R-:W-:-:S04]  /*79a0*/  IMAD.HI.U32 R4, R7, R2, RZ ;  /* 0x0000000207047227 */ /* 0x000fc800078e00ff */
[----:B------:R-:W-:Y:S02]  /*79b0*/  IMAD.MOV R4, RZ, RZ, -R4 ;  /* 0x000000ffff047224 */ /* 0x000fe400078e0a04 */
[----:B------:R-:W-:-:S04]  /*79c0*/  IMAD.HI.U32 R10, R7, R5, RZ ;  /* 0x00000005070a7227 */ /* 0x000fc800078e00ff */
[----:B------:R-:W-:Y:S02]  /*79d0*/  IMAD R2, R27, R4, R2 ;  /* 0x000000041b027224 */ /* 0x000fe400078e0202 */
[----:B------:R-:W-:-:S03]  /*79e0*/  IMAD.MOV R10, RZ, RZ, -R10 ;  /* 0x000000ffff0a7224 */ /* 0x000fc600078e0a0a */
[C---:B------:R-:W-:Y:S01]  /*79f0*/  ISETP.GT.U32.AND P6, PT, R27.reuse, R2, PT ;  /* 0x000000021b00720c */ /* 0x040fe20003fc4070 */
[----:B------:R-:W-:-:S05]  /*7a00*/  IMAD R5, R27, R10, R5 ;  /* 0x0000000a1b057224 */ /* 0x000fca00078e0205 */
[C---:B------:R-:W-:Y:S02]  /*7a10*/  ISETP.GT.U32.AND P2, PT, R27.reuse, R5, PT ;  /* 0x000000051b00720c */ /* 0x040fe40003f44070 */
[----:B------:R-:W-:-:S05]  /*7a20*/  ISETP.GT.U32.AND P5, PT, R27, R26, PT ;  /* 0x0000001a1b00720c */ /* 0x000fca0003fa4070 */
[----:B------:R-:W-:-:S05]  /*7a30*/  @!P6 IMAD.IADD R2, R2, 0x1, -R27 ;  /* 0x000000010202e824 */ /* 0x000fca00078e0a1b */
[----:B------:R-:W-:Y:S01]  /*7a40*/  ISETP.GT.U32.AND P6, PT, R27, R2, PT ;  /* 0x000000021b00720c */ /* 0x000fe20003fc4070 */
[--C-:B------:R-:W-:Y:S02]  /*7a50*/  @!P2 IMAD.IADD R5, R5, 0x1, -R27.reuse ;  /* 0x000000010505a824 */ /* 0x100fe400078e0a1b */
[----:B------:R-:W-:Y:S01]  /*7a60*/  @!P5 IMAD.IADD R26, R26, 0x1, -R27 ;  /* 0x000000011a1ad824 */ /* 0x000fe200078e0a1b */
[----:B------:R-:W-:-:S09]  /*7a70*/  ISETP.GE.AND P0, PT, R16, RZ, PT ;  /* 0x000000ff1000720c */ /* 0x000fd20003f06270 */
[----:B------:R-:W-:Y:S01]  /*7a80*/  @!P6 IMAD.IADD R2, R2, 0x1, -R27 ;  /* 0x000000010202e824 */ /* 0x000fe200078e0a1b */
[----:B------:R-:W-:-:S03]  /*7a90*/  ISETP.GT.U32.AND P1, PT, R27, R5, PT ;  /* 0x000000051b00720c */ /* 0x000fc60003f24070 */
[----:B------:R-:W-:Y:S02]  /*7aa0*/  @!P0 IMAD.MOV R26, RZ, RZ, -R26 ;  /* 0x000000ffff1a8224 */ /* 0x000fe400078e0a1a */
[----:B------:R-:W-:-:S04]  /*7ab0*/  IMAD.MOV.U32 R9, RZ, RZ, R2 ;  /* 0x000000ffff097224 */ /* 0x000fc800078e0002 */
[----:B------:R-:W-:-:S04]  /*7ac0*/  @!P3 IMAD.MOV R9, RZ, RZ, -R9 ;  /* 0x000000ffff09b224 */ /* 0x000fc800078e0a09 */
[----:B------:R-:W-:-:S04]  /*7ad0*/  @!P1 IMAD.IADD R5, R5, 0x1, -R27 ;  /* 0x0000000105059824 */ /* 0x000fc800078e0a1b */
[----:B0-----:R-:W-:-:S04]  /*7ae0*/  IMAD.MOV.U32 R0, RZ, RZ, R5 ;  /* 0x000000ffff007224 */ /* 0x001fc800078e0005 */
[----:B------:R-:W-:Y:S01]  /*7af0*/  @!P4 IMAD.MOV R0, RZ, RZ, -R0 ;  /* 0x000000ffff00c224 */ /* 0x000fe200078e0a00 */
[----:B--2---:R-:W-:Y:S02]  /*7b00*/  IABS R4, R25 ;  /* 0x0000001900047213 */ /* 0x004fe40000000000 */
[----:B---3--:R-:W-:-:S03]  /*7b10*/  IABS R12, R20 ;  /* 0x00000014000c7213 */ /* 0x008fc60000000000 */
[----:B------:R-:W-:Y:S01]  /*7b20*/  IMAD.HI.U32 R10, R7, R4, RZ ;  /* 0x00000004070a7227 */ /* 0x000fe200078e00ff */
[----:B------:R-:W-:Y:S02]  /*7b30*/  ISETP.GE.AND P2, PT, R25, RZ, PT ;  /* 0x000000ff1900720c */ /* 0x000fe40003f46270 */
[----:B------:R-:W2:Y:S01]  /*7b40*/  LDL.LU R25, [R1+0x538] ;  /* 0x0005380001197983 */ /* 0x000ea20000300800 */
[----:B------:R-:W-:-:S04]  /*7b50*/  IMAD.HI.U32 R8, R7, R12, RZ ;  /* 0x0000000c07087227 */ /* 0x000fc800078e00ff */
[----:B------:R-:W-:Y:S02]  /*7b60*/  IMAD.MOV R10, RZ, RZ, -R10 ;  /* 0x000000ffff0a7224 */ /* 0x000fe400078e0a0a */
[----:B------:R-:W-:Y:S02]  /*7b70*/  IMAD.MOV R8, RZ, RZ, -R8 ;  /* 0x000000ffff087224 */ /* 0x000fe400078e0a08 */
[C---:B------:R-:W-:Y:S02]  /*7b80*/  IMAD R4, R27.reuse, R10, R4 ;  /* 0x0000000a1b047224 */ /* 0x040fe400078e0204 */
[----:B------:R-:W-:-:S03]  /*7b90*/  IMAD R12, R27, R8, R12 ;  /* 0x000000081b0c7224 */ /* 0x000fc600078e020c */
[C---:B------:R-:W-:Y:S02]  /*7ba0*/  ISETP.GT.U32.AND P5, PT, R27.reuse, R4, PT ;  /* 0x000000041b00720c */ /* 0x040fe40003fa4070 */
[----:B------:R-:W-:-:S11]  /*7bb0*/  ISETP.GT.U32.AND P6, PT, R27, R12, PT ;  /* 0x0000000c1b00720c */ /* 0x000fd60003fc4070 */
[--C-:B------:R-:W-:Y:S02]  /*7bc0*/  @!P5 IMAD.IADD R4, R4, 0x1, -R27.reuse ;  /* 0x000000010404d824 */ /* 0x100fe400078e0a1b */
[----:B------:R-:W-:-:S03]  /*7bd0*/  @!P6 IMAD.IADD R12, R12, 0x1, -R27 ;  /* 0x000000010c0ce824 */ /* 0x000fc600078e0a1b */
[C---:B------:R-:W-:Y:S02]  /*7be0*/  ISETP.GT.U32.AND P0, PT, R27.reuse, R4, PT ;  /* 0x000000041b00720c */ /* 0x040fe40003f04070 */
[----:B------:R-:W-:Y:S01]  /*7bf0*/  ISETP.GT.U32.AND P6, PT, R27, R12, PT ;  /* 0x0000000c1b00720c */ /* 0x000fe20003fc4070 */
[----:B------:R-:W-:Y:S01]  /*7c00*/  STL [R1+0x2a74], R26 ;  /* 0x002a741a01007387 */ /* 0x000fe20000100800 */
[----:B------:R-:W-:Y:S02]  /*7c10*/  ISETP.GE.AND P5, PT, R20, RZ, PT ;  /* 0x000000ff1400720c */ /* 0x000fe40003fa6270 */
[----:B------:R-:W-:Y:S01]  /*7c20*/  IABS R11, R22 ;  /* 0x00000016000b7213 */ /* 0x000fe20000000000 */
[----:B------:R-:W-:Y:S01]  /*7c30*/  STL [R1+0x6c], R9 ;  /* 0x00006c0901007387 */ /* 0x000fe20000100800 */
[----:B------:R-:W-:-:S03]  /*7c40*/  ISETP.GE.AND P3, PT, R22, RZ, PT ;  /* 0x000000ff1600720c */ /* 0x000fc60003f66270 */
[----:B------:R-:W3:Y:S04]  /*7c50*/  LDL.LU R20, [R1+0x53c] ;  /* 0x00053c0001147983 */ /* 0x000ee80000300800 */
[----:B------:R-:W3:Y:S01]  /*7c60*/  LDL.LU R22, [R1+0x540] ;  /* 0x0005400001167983 */ /* 0x000ee20000300800 */
[--C-:B------:R-:W-:Y:S02]  /*7c70*/  @!P0 IMAD.IADD R4, R4, 0x1, -R27.reuse ;  /* 0x0000000104048824 */ /* 0x100fe400078e0a1b */
[----:B------:R-:W-:Y:S01]  /*7c80*/  @!P6 IMAD.IADD R12, R12, 0x1, -R27 ;  /* 0x000000010c0ce824 */ /* 0x000fe200078e0a1b */
[----:B------:R0:W-:Y:S01]  /*7c90*/  STL [R1+0x70], R0 ;  /* 0x0000700001007387 */ /* 0x0001e20000100800 */
[----:B------:R-:W-:-:S04]  /*7ca0*/  IMAD.HI.U32 R10, R7, R11, RZ ;  /* 0x0000000b070a7227 */ /* 0x000fc800078e00ff */
[----:B------:R-:W-:Y:S02]  /*7cb0*/  IMAD.MOV R10, RZ, RZ, -R10 ;  /* 0x000000ffff0a7224 */ /* 0x000fe400078e0a0a */
[----:B0-----:R-:W-:-:S04]  /*7cc0*/  IMAD.MOV.U32 R0, RZ, RZ, R12 ;  /* 0x000000ffff007224 */ /* 0x001fc800078e000c */
[----:B------:R-:W-:Y:S01]  /*7cd0*/  @!P5 IMAD.MOV R0, RZ, RZ, -R0 ;  /* 0x000000ffff00d224 */ /* 0x000fe200078e0a00 */
[----:B----4-:R-:W-:-:S05]  /*7ce0*/  IABS R6, R21 ;  /* 0x0000001500067213 */ /* 0x010fca0000000000 */
[----:B------:R-:W-:-:S04]  /*7cf0*/  IMAD.HI.U32 R8, R7, R6, RZ ;  /* 0x0000000607087227 */ /* 0x000fc800078e00ff */
[----:B------:R-:W-:-:S04]  /*7d00*/  IMAD.MOV R8, RZ, RZ, -R8 ;  /* 0x000000ffff087224 */ /* 0x000fc800078e0a08 */
[----:B------:R-:W-:Y:S01]  /*7d10*/  IMAD R6, R27, R8, R6 ;  /* 0x000000081b067224 */ /* 0x000fe200078e0206 */
[----:B------:R-:W-:Y:S01]  /*7d20*/  ISETP.GE.AND P0, PT, R21, RZ, PT ;  /* 0x000000ff1500720c */ /* 0x000fe20003f06270 */
[----:B------:R-:W-:Y:S01]  /*7d30*/  IMAD R11, R27, R10, R11 ;  /* 0x0000000a1b0b7224 */ /* 0x000fe200078e020b */
[----:B------:R-:W4:Y:S01]  /*7d40*/  LDL.LU R21, [R1+0x544] ;  /* 0x0005440001157983 */ /* 0x000f220000300800 */
[----:B------:R-:W-:Y:S02]  /*7d50*/  IABS R8, R3 ;  /* 0x0000000300087213 */ /* 0x000fe40000000000 */
[----:B------:R-:W-:Y:S01]  /*7d60*/  ISETP.GE.AND P6, PT, R3, RZ, PT ;  /* 0x000000ff0300720c */ /* 0x000fe20003fc6270 */
[----:B------:R-:W-:-:S04]  /*7d70*/  IMAD.MOV.U32 R3, RZ, RZ, R4 ;  /* 0x000000ffff037224 */ /* 0x000fc800078e0004 */
[----:B------:R-:W-:Y:S01]  /*7d80*/  @!P2 IMAD.MOV R3, RZ, RZ, -R3 ;  /* 0x000000ffff03a224 */ /* 0x000fe200078e0a03 */
[----:B------:R-:W-:-:S04]  /*7d90*/  IABS R10, R24 ;  /* 0x00000018000a7213 */ /* 0x000fc80000000000 */
[----:B------:R0:W-:Y:S01]  /*7da0*/  STL [R1+0x64], R3 ;  /* 0x0000640301007387 */ /* 0x0001e20000100800 */
[----:B------:R-:W-:-:S03]  /*7db0*/  ISETP.GE.AND P2, PT, R24, RZ, PT ;  /* 0x000000ff1800720c */ /* 0x000fc60003f46270 */
[----:B------:R1:W-:Y:S04]  /*7dc0*/  STL [R1+0x60], R0 ;  /* 0x0000600001007387 */ /* 0x0003e80000100800 */
[----:B------:R-:W4:Y:S01]  /*7dd0*/  LDL.LU R24, [R1+0x548] ;  /* 0x0005480001187983 */ /* 0x000f220000300800 */
[C---:B------:R-:W-:Y:S02]  /*7de0*/  ISETP.GT.U32.AND P1, PT, R27.reuse, R11, PT ;  /* 0x0000000b1b00720c */ /* 0x040fe40003f24070 */
[----:B------:R-:W-:Y:S01]  /*7df0*/  ISETP.GT.U32.AND P4, PT, R27, R6, PT ;  /* 0x000000061b00720c */ /* 0x000fe20003f84070 */
[----:B------:R-:W-:Y:S01]  /*7e00*/  IMAD.MOV.U32 R2, RZ, RZ, R8 ;  /* 0x000000ffff027224 */ /* 0x000fe200078e0008 */
[----:B------:R-:W4:Y:S03]  /*7e10*/  LDL.LU R16, [R1+0x54c] ;  /* 0x00054c0001107983 */ /* 0x000f260000300800 */
[----:B------:R-:W-:Y:S01]  /*7e20*/  IMAD.HI.U32 R8, R7, R2, RZ ;  /* 0x0000000207087227 */ /* 0x000fe200078e00ff */
[----:B0-----:R-:W4:Y:S03]  /*7e30*/  LDL.LU R3, [R1+0x550] ;  /* 0x0005500001037983 */ /* 0x001f260000300800 */
[----:B------:R-:W-:-:S02]  /*7e40*/  IMAD.MOV R8, RZ, RZ, -R8 ;  /* 0x000000ffff087224 */ /* 0x000fc400078e0a08 */
[--C-:B------:R-:W-:Y:S02]  /*7e50*/  @!P1 IMAD.IADD R11, R11, 0x1, -R27.reuse ;  /* 0x000000010b0b9824 */ /* 0x100fe400078e0a1b */
[----:B------:R-:W-:Y:S02]  /*7e60*/  @!P4 IMAD.IADD R6, R6, 0x1, -R27 ;  /* 0x000000010606c824 */ /* 0x000fe400078e0a1b */
[C---:B------:R-:W-:Y:S01]  /*7e70*/  IMAD R2, R27.reuse, R8, R2 ;  /* 0x000000081b027224 */ /* 0x040fe200078e0202 */
[----:B------:R-:W-:Y:S01]  /*7e80*/  ISETP.GT.U32.AND P1, PT, R27, R11, PT ;  /* 0x0000000b1b00720c */ /* 0x000fe20003f24070 */
[----:B------:R-:W-:Y:S01]  /*7e90*/  IMAD.HI.U32 R8, R7, R10, RZ ;  /* 0x0000000a07087227 */ /* 0x000fe200078e00ff */
[C---:B------:R-:W-:Y:S02]  /*7ea0*/  ISETP.GT.U32.AND P4, PT, R27.reuse, R6, PT ;  /* 0x000000061b00720c */ /* 0x040fe40003f84070 */
[----:B------:R-:W-:Y:S02]  /*7eb0*/  ISETP.GT.U32.AND P5, PT, R27, R2, PT ;  /* 0x000000021b00720c */ /* 0x000fe40003fa4070 */
[----:B------:R-:W-:-:S05]  /*7ec0*/  IADD3 R8, PT, PT, -R8, RZ, RZ ;  /* 0x000000ff08087210 */ /* 0x000fca0007ffe1ff */
[----:B------:R-:W-:Y:S02]  /*7ed0*/  IMAD R10, R27, R8, R10 ;  /* 0x000000081b0a7224 */ /* 0x000fe400078e020a */
[--C-:B------:R-:W-:Y:S02]  /*7ee0*/  @!P1 IMAD.IADD R11, R11, 0x1, -R27.reuse ;  /* 0x000000010b0b9824 */ /* 0x100fe400078e0a1b */
[----:B------:R-:W-:Y:S01]  /*7ef0*/  @!P4 IMAD.IADD R6, R6, 0x1, -R27 ;  /* 0x000000010606c824 */ /* 0x000fe200078e0a1b */
[----:B------:R-:W-:Y:S01]  /*7f00*/  ISETP.GT.U32.AND P4, PT, R27, R10, PT ;  /* 0x0000000a1b00720c */ /* 0x000fe20003f84070 */
[----:B-1----:R-:W-:Y:S02]  /*7f10*/  IMAD.MOV.U32 R0, RZ, RZ, R11 ;  /* 0x000000ffff007224 */ /* 0x002fe400078e000b */
[----:B------:R-:W-:Y:S02]  /*7f20*/  @!P5 IMAD.IADD R2, R2, 0x1, -R27 ;  /* 0x000000010202d824 */ /* 0x000fe400078e0a1b */
[----:B------:R-:W-:-:S03]  /*7f30*/  @!P3 IMAD.MOV R0, RZ, RZ, -R0 ;  /* 0x000000ffff00b224 */ /* 0x000fc600078e0a00 */
[----:B------:R-:W-:Y:S02]  /*7f40*/  ISETP.GT.U32.AND P5, PT, R27, R2, PT ;  /* 0x000000021b00720c */ /* 0x000fe40003fa4070 */
[----:B------:R0:W-:Y:S03]  /*7f50*/  STL [R1+0x54], R0 ;  /* 0x0000540001007387 */ /* 0x0001e60000100800 */
[----:B------:R-:W-:Y:S02]  /*7f60*/  @!P4 IMAD.IADD R10, R10, 0x1, -R27 ;  /* 0x000000010a0ac824 */ /* 0x000fe400078e0a1b */
[----:B0-----:R-:W-:-:S04]  /*7f70*/  IMAD.MOV.U32 R0, RZ, RZ, R6 ;  /* 0x000000ffff007224 */ /* 0x001fc800078e0006 */
[----:B------:R-:W-:Y:S01]  /*7f80*/  @!P0 IMAD.MOV R0, RZ, RZ, -R0 ;  /* 0x000000ffff008224 */ /* 0x000fe200078e0a00 */
[----:B------:R-:W-:Y:S01]  /*7f90*/  ISETP.GT.U32.AND P0, PT, R27, R10, PT ;  /* 0x0000000a1b00720c */ /* 0x000fe20003f04070 */
[----:B------:R-:W-:-:S03]  /*7fa0*/  @!P5 IMAD.IADD R2, R2, 0x1, -R27 ;  /* 0x000000010202d824 */ /* 0x000fc600078e0a1b */
[----:B------:R0:W-:Y:S02]  /*7fb0*/  STL [R1+0x50], R0 ;  /* 0x0000500001007387 */ /* 0x0001e40000100800 */
[----:B0-----:R-:W-:-:S07]  /*7fc0*/  IMAD.MOV.U32 R0, RZ, RZ, R2 ;  /* 0x000000ffff007224 */ /* 0x001fce00078e0002 */
[----:B------:R-:W-:Y:S02]  /*7fd0*/  @!P0 IMAD.IADD R10, R10, 0x1, -R27 ;  /* 0x000000010a0a8824 */ /* 0x000fe400078e0a1b */
[----:B------:R-:W-:Y:S01]  /*7fe0*/  @!P6 IMAD.MOV R0, RZ, RZ, -R0 ;  /* 0x000000ffff00e224 */ /* 0x000fe200078e0a00 */
[----:B--2---:R-:W-:-:S05]  /*7ff0*/  IABS R5, R25 ;  /* 0x0000001900057213 */ /* 0x004fca0000000000 */
[----:B------:R-:W-:-:S04]  /*8000*/  IMAD.HI.U32 R4, R7, R5, RZ ;  /* 0x0000000507047227 */ /* 0x000fc800078e00ff */
[----:B------:R-:W-:-:S04]  /*8010*/  IMAD.MOV R4, RZ, RZ, -R4 ;  /* 0x000000ffff047224 */ /* 0x000fc800078e0a04 */
[----:B------:R-:W-:-:S05]  /*8020*/  IMAD R5, R27, R4, R5 ;  /* 0x000000041b057224 */ /* 0x000fca00078e0205 */
[----:B------:R-:W-:-:S13]  /*8030*/  ISETP.GT.U32.AND P3, PT, R27, R5, PT ;  /* 0x000000051b00720c */ /* 0x000fda0003f64070 */
[----:B------:R-:W-:-:S05]  /*8040*/  @!P3 IMAD.IADD R5, R5, 0x1, -R27 ;  /* 0x000000010505b824 */ /* 0x000fca00078e0a1b */
[----:B------:R-:W-:Y:S02]  /*8050*/  ISETP.GT.U32.AND P3, PT, R27, R5, PT ;  /* 0x000000051b00720c */ /* 0x000fe40003f64070 */
[----:B------:R-:W-:Y:S02]  /*8060*/  ISETP.GE.AND P1, PT, R25, RZ, PT ;  /* 0x000000ff1900720c */ /* 0x000fe40003f26270 */
[----:B---3--:R-:W-:Y:S02]  /*8070*/  IABS R4, R22 ;  /* 0x0000001600047213 */ /* 0x008fe40000000000 */
[----:B------:R-:W-:Y:S02]  /*8080*/  ISETP.GE.AND P6, PT, R22, RZ, PT ;  /* 0x000000ff1600720c */ /* 0x000fe40003fc6270 */
[----:B------:R-:W2:Y:S04]  /*8090*/  LDL.LU R22, [R1+0x554] ;  /* 0x0005540001167983 */ /* 0x000ea80000300800 */
[----:B------:R0:W-:Y:S01]  /*80a0*/  STL [R1+0x44], R0 ;  /* 0x0000440001007387 */ /* 0x0001e20000100800 */
[----:B------:R-:W-:-:S02]  /*80b0*/  @!P3 IMAD.IADD R5, R5, 0x1, -R27 ;  /* 0x000000010505b824 */ /* 0x000fc400078e0a1b */
[----:B0-----:R-:W-:-:S04]  /*80c0*/  IMAD.MOV.U32 R0, RZ, RZ, R10 ;  /* 0x000000ffff007224 */ /* 0x001fc800078e000a */
[----:B------:R-:W-:-:S05]  /*80d0*/  @!P2 IMAD.MOV R0, RZ, RZ, -R0 ;  /* 0x000000ffff00a224 */ /* 0x000fca00078e0a00 */
[----:B------:R0:W-:Y:S02]  /*80e0*/  STL [R1+0x40], R0 ;  /* 0x0000400001007387 */ /* 0x0001e40000100800 */
[----:B0-----:R-:W-:-:S04]  /*80f0*/  IMAD.MOV.U32 R0, RZ, RZ, R5 ;  /* 0x000000ffff007224 */ /* 0x001fc800078e0005 */
[----:B------:R-:W-:Y:S01]  /*8100*/  @!P1 IMAD.MOV R0, RZ, RZ, -R0 ;  /* 0x000000ffff009224 */ /* 0x000fe200078e0a00 */
[----:B----4-:R-:W-:Y:S02]  /*8110*/  IABS R2, R24 ;  /* 0x0000001800027213 */ /* 0x010fe40000000000 */
[----:B------:R-:W-:Y:S02]  /*8120*/  ISETP.GE.AND P1, PT, R24, RZ, PT ;  /* 0x000000ff1800720c */ /* 0x000fe40003f26270 */
[----:B------:R-:W3:Y:S01]  /*8130*/  LDL.LU R24, [R1+0x558] ;  /* 0x0005580001187983 */ /* 0x000ee20000300800 */
[----:B------:R-:W-:-:S05]  /*8140*/  IABS R25, R20 ;  /* 0x0000001400197213 */ /* 0x000fca0000000000 */
[----:B------:R-:W-:-:S04]  /*8150*/  IMAD.HI.U32 R11, R7, R25, RZ ;  /* 0x00000019070b7227 */ /* 0x000fc800078e00ff */
[----:B------:R-:W-:-:S04]  /*8160*/  IMAD.MOV R11, RZ, RZ, -R11 ;  /* 0x000000ffff0b7224 */ /* 0x000fc800078e0a0b */
[----:B------:R-:W-:Y:S01]  /*8170*/  IMAD R25, R27, R11, R25 ;  /* 0x0000000b1b197224 */ /* 0x000fe200078e0219 */
[----:B------:R-:W-:Y:S01]  /*8180*/  IABS R8, R21 ;  /* 0x0000001500087213 */ /* 0x000fe20000000000 */
[----:B------:R-:W-:-:S03]  /*8190*/  IMAD.HI.U32 R6, R7, R4, RZ ;  /* 0x0000000407067227 */ /* 0x000fc600078e00ff */
[----:B------:R-:W-:Y:S01]  /*81a0*/  ISETP.GT.U32.AND P5, PT, R27, R25, PT ;  /* 0x000000191b00720c */ /* 0x000fe20003fa4070 */
[----:B------:R-:W-:Y:S02]  /*81b0*/  IMAD.MOV R11, RZ, RZ, -R6 ;  /* 0x000000ffff0b7224 */ /* 0x000fe400078e0a06 */
[----:B------:R-:W-:-:S04]  /*81c0*/  IMAD.HI.U32 R6, R7, R8, RZ ;  /* 0x0000000807067227 */ /* 0x000fc800078e00ff */
[----:B------:R-:W-:Y:S02]  /*81d0*/  IMAD.MOV R6, RZ, RZ, -R6 ;  /* 0x000000ffff067224 */ /* 0x000fe400078e0a06 */
[C---:B------:R-:W-:Y:S02]  /*81e0*/  IMAD R4, R27.reuse, R11, R4 ;  /* 0x0000000b1b047224 */ /* 0x040fe400078e0204 */
[----:B------:R-:W-:Y:S02]  /*81f0*/  IMAD R8, R27, R6, R8 ;  /* 0x000000061b087224 */ /* 0x000fe400078e0208 */
[----:B------:R-:W-:Y:S01]  /*8200*/  @!P5 IMAD.IADD R25, R25, 0x1, -R27 ;  /* 0x000000011919d824 */ /* 0x000fe200078e0a1b */
[----:B------:R-:W-:Y:S01]  /*8210*/  ISETP.GT.U32.AND P0, PT, R27, R4, PT ;  /* 0x000000041b00720c */ /* 0x000fe20003f04070 */
[----:B------:R-:W-:Y:S01]  /*8220*/  IMAD.HI.U32 R12, R7, R2, RZ ;  /* 0x00000002070c7227 */ /* 0x000fe200078e00ff */
[C---:B------:R-:W-:Y:S02]  /*8230*/  ISETP.GT.U32.AND P3, PT, R27.reuse, R8, PT ;  /* 0x000000081b00720c */ /* 0x040fe40003f64070 */
[----:B------:R-:W-:Y:S01]  /*8240*/  ISETP.GT.U32.AND P5, PT, R27, R25, PT ;  /* 0x000000191b00720c */ /* 0x000fe20003fa4070 */
[----:B------:R-:W-:-:S04]  /*8250*/  IMAD.MOV R12, RZ, RZ, -R12 ;  /* 0x000000ffff0c7224 */ /* 0x000fc800078e0a0c */
[----:B------:R-:W-:Y:S01]  /*8260*/  IMAD R2, R27, R12, R2 ;  /* 0x0000000c1b027224 */ /* 0x000fe200078e0202 */
[----:B------:R-:W-:Y:S02]  /*8270*/  ISETP.GE.AND P4, PT, R20, RZ, PT ;  /* 0x000000ff1400720c */ /* 0x000fe40003f86270 */
[----:B------:R-:W4:Y:S01]  /*8280*/  LDL.LU R20, [R1+0x55c] ;  /* 0x00055c0001147983 */ /* 0x000f220000300800 */
[--C-:B------:R-:W-:Y:S02]  /*8290*/  @!P0 IMAD.IADD R4, R4, 0x1, -R27.reuse ;  /* 0x0000000104048824 */ /* 0x100fe400078e0a1b */
[--C-:B------:R-:W-:Y:S02]  /*82a0*/  @!P3 IMAD.IADD R8, R8, 0x1, -R27.reuse ;  /* 0x000000010808b824 */ /* 0x100fe400078e0a1b */
[----:B------:R-:W-:Y:S01]  /*82b0*/  @!P5 IMAD.IADD R25, R25, 0x1, -R27 ;  /* 0x000000011919d824 */ /* 0x000fe200078e0a1b */
[C---:B------:R-:W-:Y:S02]  /*82c0*/  ISETP.GT.U32.AND P5, PT, R27.reuse, R2, PT ;  /* 0x000000021b00720c */ /* 0x040fe40003fa4070 */
[----:B------:R-:W-:-:S02]  /*82d0*/  ISETP.GT.U32.AND P0, PT, R27, R4, PT ;  /* 0x000000041b00720c */ /* 0x000fc40003f04070 */
[----:B------:R-:W-:Y:S02]  /*82e0*/  ISETP.GT.U32.AND P3, PT, R27, R8, PT ;  /* 0x000000081b00720c */ /* 0x000fe40003f64070 */
[----:B------:R-:W-:Y:S01]  /*82f0*/  ISETP.GE.AND P2, PT, R21, RZ, PT ;  /* 0x000000ff1500720c */ /* 0x000fe20003f46270 */
[----:B------:R0:W-:Y:S01]  /*8300*/  STL [R1+0x3c], R0 ;  /* 0x00003c0001007387 */ /* 0x0001e20000100800 */
[----:B------:R-:W-:Y:S01]  /*8310*/  IABS R11, R16 ;  /* 0x00000010000b7213 */ /* 0x000fe20000000000 */
[----:B------:R-:W-:Y:S02]  /*8320*/  @!P4 IMAD.MOV R25, RZ, RZ, -R25 ;  /* 0x000000ffff19c224 */ /* 0x000fe400078e0a19 */
[----:B------:R-:W4:Y:S02]  /*8330*/  LDL.LU R21, [R1+0x560] ;  /* 0x0005600001157983 */ /* 0x000f240000300800 */
[--C-:B------:R-:W-:Y:S02]  /*8340*/  @!P5 IMAD.IADD R2, R2, 0x1, -R27.reuse ;  /* 0x000000010202d824 */ /* 0x100fe400078e0a1b */
[----:B------:R-:W-:-:S02]  /*8350*/  @!P0 IMAD.IADD R4, R4, 0x1, -R27 ;  /* 0x0000000104048824 */ /* 0x000fc400078e0a1b */
[----:B------:R-:W-:Y:S01]  /*8360*/  @!P3 IMAD.IADD R8, R8, 0x1, -R27 ;  /* 0x000000010808b824 */ /* 0x000fe200078e0a1b */
[----:B------:R-:W-:Y:S01]  /*8370*/  ISETP.GT.U32.AND P5, PT, R27, R2, PT ;  /* 0x000000021b00720c */ /* 0x000fe20003fa4070 */
[----:B------:R-:W-:-:S04]  /*8380*/  IMAD.HI.U32 R10, R7, R11, RZ ;  /* 0x0000000b070a7227 */ /* 0x000fc800078e00ff */
[----:B0-----:R-:W-:Y:S02]  /*8390*/  IMAD.MOV.U32 R0, RZ, RZ, R8 ;  /* 0x000000ffff007224 */ /* 0x001fe400078e0008 */
[----:B------:R-:W-:Y:S01]  /*83a0*/  @!P6 IMAD.MOV R4, RZ, RZ, -R4 ;  /* 0x000000ffff04e224 */ /* 0x000fe200078e0a04 */
[----:B------:R-:W-:Y:S01]  /*83b0*/  STL [R1+0x2a64], R25 ;  /* 0x002a641901007387 */ /* 0x000fe20000100800 */
[----:B------:R-:W-:Y:S02]  /*83c0*/  IMAD.MOV R10, RZ, RZ, -R10 ;  /* 0x000000ffff0a7224 */ /* 0x000fe400078e0a0a */
[----:B------:R-:W-:Y:S01]  /*83d0*/  @!P2 IMAD.MOV R0, RZ, RZ, -R0 ;  /* 0x000000ffff00a224 */ /* 0x000fe200078e0a00 */
[----:B------:R-:W-:Y:S01]  /*83e0*/  STL [R1+0x2a68], R4 ;  /* 0x002a680401007387 */ /* 0x000fe20000100800 */
[----:B------:R-:W-:Y:S02]  /*83f0*/  IMAD R11, R27, R10, R11 ;  /* 0x0000000a1b0b7224 */ /* 0x000fe400078e020b */
[----:B------:R-:W-:Y:S01]  /*8400*/  @!P5 IMAD.IADD R2, R2, 0x1, -R27 ;  /* 0x000000010202d824 */ /* 0x000fe200078e0a1b */
[----:B------:R-:W-:-:S02]  /*8410*/  IABS R6, R3 ;  /* 0x0000000300067213 */ /* 0x000fc40000000000 */
[----:B------:R-:W-:-:S03]  /*8420*/  ISETP.GE.AND P4, PT, R3, RZ, PT ;  /* 0x000000ff0300720c */ /* 0x000fc60003f86270 */
[----:B------:R-:W-:-:S04]  /*8430*/  IMAD.HI.U32 R5, R7, R6, RZ ;  /* 0x0000000607057227 */ /* 0x000fc800078e00ff */
[----:B------:R-:W-:-:S04]  /*8440*/  IMAD.MOV R5, RZ, RZ, -R5 ;  /* 0x000000ffff057224 */ /* 0x000fc800078e0a05 */
[C---:B------:R-:W-:Y:S01]  /*8450*/  IMAD R6, R27.reuse, R5, R6 ;  /* 0x000000051b067224 */ /* 0x040fe200078e0206 */
[----:B------:R-:W-:-:S04]  /*8460*/  ISETP.GT.U32.AND P3, PT, R27, R11, PT ;  /* 0x0000000b1b00720c */ /* 0x000fc80003f64070 */
[----:B------:R-:W-:-:S09]  /*8470*/  ISETP.GT.U32.AND P6, PT, R27, R6, PT ;  /* 0x000000061b00720c */ /* 0x000fd20003fc4070 */
[----:B------:R-:W-:-:S04]  /*8480*/  @!P3 IMAD.IADD R11, R11, 0x1, -R27 ;  /* 0x000000010b0bb824 */ /* 0x000fc800078e0a1b */
[----:B------:R-:W-:Y:S01]  /*8490*/  @!P6 IMAD.IADD R6, R6, 0x1, -R27 ;  /* 0x000000010606e824 */ /* 0x000fe200078e0a1b */
[----:B------:R-:W-:-:S04]  /*84a0*/  ISETP.GT.U32.AND P3, PT, R27, R11, PT ;  /* 0x0000000b1b00720c */ /* 0x000fc80003f64070 */
[----:B------:R-:W-:Y:S02]  /*84b0*/  ISETP.GT.U32.AND P6, PT, R27, R6, PT ;  /* 0x000000061b00720c */ /* 0x000fe40003fc4070 */
[----:B------:R-:W-:-:S07]  /*84c0*/  ISETP.GE.AND P0, PT, R16, RZ, PT ;  /* 0x000000ff1000720c */ /* 0x000fce0003f06270 */
[----:B------:R-:W-:-:S04]  /*84d0*/  @!P3 IMAD.IADD R11, R11, 0x1, -R27 ;  /* 0x000000010b0bb824 */ /* 0x000fc800078e0a1b */
[----:B------:R-:W-:Y:S01]  /*84e0*/  @!P6 IMAD.IADD R6, R6, 0x1, -R27 ;  /* 0x000000010606e824 */ /* 0x000fe200078e0a1b */
[----:B--2---:R-:W-:Y:S02]  /*84f0*/  IABS R14, R22 ;  /* 0x00000016000e7213 */ /* 0x004fe40000000000 */
[----:B------:R-:W-:Y:S02]  /*8500*/  ISETP.GE.AND P2, PT, R22, RZ, PT ;  /* 0x000000ff1600720c */ /* 0x000fe40003f46270 */
[----:B------:R-:W2:Y:S04]  /*8510*/  LDL.LU R22, [R1+0x564] ;  /* 0x0005640001167983 */ /* 0x000ea80000300800 */
[----:B------:R0:W-:Y:S02]  /*8520*/  STL [R1+0x34], R0 ;  /* 0x0000340001007387 */ /* 0x0001e40000100800 */
[----:B0-----:R-:W-:-:S04]  /*8530*/  IMAD.MOV.U32 R0, RZ, RZ, R2 ;  /* 0x000000ffff007224 */ /* 0x001fc800078e0002 */
[----:B------:R-:W-:Y:S02]  /*8540*/  @!P1 IMAD.MOV R0, RZ, RZ, -R0 ;  /* 0x000000ffff009224 */ /* 0x000fe400078e0a00 */
[----:B------:R-:W-:Y:S01]  /*8550*/  @!P0 IMAD.MOV R11, RZ, RZ, -R11 ;  /* 0x000000ffff0b8224 */ /* 0x000fe200078e0a0b */
[----:B---3--:R-:W-:Y:S02]  /*8560*/  ISETP.GE.AND P5, PT, R24, RZ, PT ;  /* 0x000000ff1800720c */ /* 0x008fe40003fa6270 */
[----:B------:R-:W-:Y:S02]  /*8570*/  IABS R10, R24 ;  /* 0x00000018000a7213 */ /* 0x000fe40000000000 */
[----:B------:R-:W3:Y:S04]  /*8580*/  LDL R24, [R1+0x568] ;  /* 0x0005680001187983 */ /* 0x000ee80000100800 */
[----:B------:R-:W3:Y:S04]  /*8590*/  LDL.LU R3, [R1+0x56c] ;  /* 0x00056c0001037983 */ /* 0x000ee80000300800 */
[----:B------:R0:W-:Y:S04]  /*85a0*/  STL [R1+0x30], R0 ;  /* 0x0000300001007387 */ /* 0x0001e80000100800 */
[----:B------:R-:W3:Y:S04]  /*85b0*/  LDL.LU R25, [R1+0x570] ;  /* 0x0005700001197983 */ /* 0x000ee80000300800 */
[----:B------:R-:W3:Y:S04]  /*85c0*/  LDL.LU R26, [R1+0x574] ;  /* 0x00057400011a7983 */ /* 0x000ee80000300800 */
[----:B------:R-:W3:Y:S04]  /*85d0*/  LDL.LU R29, [R1+0x578] ;  /* 0x00057800011d7983 */ /* 0x000ee80000300800 */
[----:B------:R-:W3:Y:S01]  /*85e0*/  LDL.LU R23, [R1+0x57c] ;  /* 0x00057c0001177983 */ /* 0x000ee20000300800 */
[----:B------:R-:W-:-:S03]  /*85f0*/  @!P4 IMAD.MOV R6, RZ, RZ, -R6 ;  /* 0x000000ffff06c224 */ /* 0x000fc600078e0a06 */
[----:B------:R1:W-:Y:S04]  /*8600*/  STL [R1+0x2a6c], R11 ;  /* 0x002a6c0b01007387 */ /* 0x0003e80000100800 */
[----:B------:R1:W-:Y:S04]  /*8610*/  STL [R1+0x2a78], R6 ;  /* 0x002a780601007387 */ /* 0x0003e80000100800 */
[----:B0-----:R-:W3:Y:S04]  /*8620*/  LDL.LU R0, [R1+0x580] ;  /* 0x0005800001007983 */ /* 0x001ee80000300800 */
[----:B------:R-:W3:Y:S04]  /*8630*/  LDL.LU R17, [R1+0x584] ;  /* 0x0005840001117983 */ /* 0x000ee80000300800 */
[----:B------:R-:W3:Y:S04]  /*8640*/  LDL.LU R9, [R1+0x588] ;  /* 0x0005880001097983 */ /* 0x000ee80000300800 */
[----:B-1----:R-:W3:Y:S04]  /*8650*/  LDL.LU R11, [R1+0x568] ;  /* 0x00056800010b7983 */ /* 0x002ee80000300800 */
[----:B------:R-:W3:Y:S01]  /*8660*/  LDL.LU R28, [R1+0x58c] ;  /* 0x00058c00011c7983 */ /* 0x000ee20000300800 */
[----:B----4-:R-:W-:Y:S01]  /*8670*/  IABS R16, R20 ;  /* 0x0000001400107213 */ /* 0x010fe20000000000 */
[----:B------:R-:W-:-:S04]  /*8680*/  IMAD.HI.U32 R12, R7, R10, RZ ;  /* 0x0000000a070c7227 */ /* 0x000fc800078e00ff */
[----:B------:R-:W-:-:S04]  /*8690*/  IMAD.HI.U32 R8, R7, R16, RZ ;  /* 0x0000001007087227 */ /* 0x000fc800078e00ff */
[----:B------:R-:W-:Y:S02]  /*86a0*/  IMAD.MOV R12, RZ, RZ, -R12 ;  /* 0x000000ffff0c7224 */ /* 0x000fe400078e0a0c */
[----:B------:R-:W-:Y:S02]  /*86b0*/  IMAD.MOV R8, RZ, RZ, -R8 ;  /* 0x000000ffff087224 */ /* 0x000fe400078e0a08 */
[----:B------:R-:W-:-:S04]  /*86c0*/  IMAD.HI.U32 R5, R7, R14, RZ ;  /* 0x0000000e07057227 */ /* 0x000fc800078e00ff */
[C---:B------:R-:W-:Y:S02]  /*86d0*/  IMAD R10, R27.reuse, R12, R10 ;  /* 0x0000000c1b0a7224 */ /* 0x040fe400078e020a */
[C---:B------:R-:W-:Y:S02]  /*86e0*/  IMAD R16, R27.reuse, R8, R16 ;  /* 0x000000081b107224 */ /* 0x040fe400078e0210 */
[----:B------:R-:W-:Y:S01]  /*86f0*/  IMAD.MOV R5, RZ, RZ, -R5 ;  /* 0x000000ffff057224 */ /* 0x000fe200078e0a05 */
[C---:B------:R-:W-:Y:S02]  /*8700*/  ISETP.GT.U32.AND P6, PT, R27.reuse, R10, PT ;  /* 0x0000000a1b00720c */ /* 0x040fe40003fc4070 */
[C---:B------:R-:W-:Y:S01]  /*8710*/  ISETP.GT.U32.AND P0, PT, R27.reuse, R16, PT ;  /* 0x000000101b00720c */ /* 0x040fe20003f04070 */
[----:B------:R-:W-:Y:S01]  /*8720*/  IMAD R14, R27, R5, R14 ;  /* 0x000000051b0e7224 */ /* 0x000fe200078e020e */
[----:B------:R-:W-:-:S05]  /*8730*/  IABS R5, R21 ;  /* 0x0000001500057213 */ /* 0x000fca0000000000 */
[----:B------:R-:W-:-:S04]  /*8740*/  IMAD.HI.U32 R2, R7, R5, RZ ;  /* 0x0000000507027227 */ /* 0x000fc800078e00ff */
[----:B------:R-:W-:Y:S01]  /*8750*/  IMAD.MOV R2, RZ, RZ, -R2 ;  /* 0x000000ffff027224 */ /* 0x000fe200078e0a02 */
[----:B------:R-:W-:Y:S01]  /*8760*/  @!P6 IADD3 R10, PT, PT, R10, -R27, RZ ;  /* 0x8000001b0a0ae210 */ /* 0x000fe20007ffe0ff */
[----:B------:R-:W-:Y:S02]  /*8770*/  @!P0 IMAD.IADD R16, R16, 0x1, -R27 ;  /* 0x0000000110108824 */ /* 0x000fe400078e0a1b */
[C---:B------:R-:W-:Y:S01]  /*8780*/  IMAD R5, R27.reuse, R2, R5 ;  /* 0x000000021b057224 */ /* 0x040fe200078e0205 */
[C---:B------:R-:W-:Y:S02]  /*8790*/  ISETP.GT.U32.AND P6, PT, R27.reuse, R10, PT ;  /* 0x0000000a1b00720c */ /* 0x040fe40003fc4070 */
[C---:B------:R-:W-:Y:S02]  /*87a0*/  ISETP.GT.U32.AND P0, PT, R27.reuse, R16, PT ;  /* 0x000000101b00720c */ /* 0x040fe40003f04070 */
[----:B------:R-:W-:-:S09]  /*87b0*/  ISETP.GT.U32.AND P4, PT, R27, R5, PT ;  /* 0x000000051b00720c */ /* 0x000fd20003f84070 */
[--C-:B------:R-:W-:Y:S02]  /*87c0*/  @!P6 IMAD.IADD R10, R10, 0x1, -R27.reuse ;  /* 0x000000010a0ae824 */ /* 0x100fe400078e0a1b */
[--C-:B------:R-:W-:Y:S01]  /*87d0*/  @!P0 IMAD.IADD R16, R16, 0x1, -R27.reuse ;  /* 0x0000000110108824 */ /* 0x100fe200078e0a1b */
[----:B------:R-:W-:Y:S01]  /*87e0*/  ISETP.GT.U32.AND P1, PT, R27, R14, PT ;  /* 0x0000000e1b00720c */ /* 0x000fe20003f24070 */
[----:B------:R-:W-:-:S05]  /*87f0*/  @!P4 IMAD.IADD R5, R5, 0x1, -R27 ;  /* 0x000000010505c824 */ /* 0x000fca00078e0a1b */
[----:B------:R-:W-:-:S07]  /*8800*/  ISETP.GT.U32.AND P4, PT, R27, R5, PT ;  /* 0x000000051b00720c */ /* 0x000fce0003f84070 */
[----:B------:R-:W-:-:S05]  /*8810*/  @!P1 IMAD.IADD R14, R14, 0x1, -R27 ;  /* 0x000000010e0e9824 */ /* 0x000fca00078e0a1b */
[----:B------:R-:W-:Y:S01]  /*8820*/  ISETP.GT.U32.AND P1, PT, R27, R14, PT ;  /* 0x0000000e1b00720c */ /* 0x000fe20003f24070 */
[----:B------:R-:W-:Y:S01]  /*8830*/  @!P4 IMAD.IADD R5, R5, 0x1, -R27 ;  /* 0x000000010505c824 */ /* 0x000fe200078e0a1b */
[----:B------:R-:W-:-:S11]  /*8840*/  ISETP.GE.AND P3, PT, R20, RZ, PT ;  /* 0x000000ff1400720c */ /* 0x000fd60003f66270 */
[----:B------:R-:W-:Y:S01]  /*8850*/  @!P1 IMAD.IADD R14, R14, 0x1, -R27 ;  /* 0x000000010e0e9824 */ /* 0x000fe200078e0a1b */
[----:B------:R-:W-:Y:S02]  /*8860*/  ISETP.GE.AND P1, PT, R21, RZ, PT ;  /* 0x000000ff1500720c */ /* 0x000fe40003f26270 */
[----:B--2---:R-:W-:-:S05]  /*8870*/  IABS R12, R22 ;  /* 0x00000016000c7213 */ /* 0x004fca0000000000 */
[----:B------:R-:W-:-:S04]  /*8880*/  IMAD.HI.U32 R2, R7, R12, RZ ;  /* 0x0000000c07027227 */ /* 0x000fc800078e00ff */
[----:B------:R-:W-:-:S04]  /*8890*/  IMAD.MOV R2, RZ, RZ, -R2 ;  /* 0x000000ffff027224 */ /* 0x000fc800078e0a02 */
[----:B------:R-:W-:-:S05]  /*88a0*/  IMAD R12, R27, R2, R12 ;  /* 0x000000021b0c7224 */ /* 0x000fca00078e020c */
[----:B------:R-:W-:-:S13]  /*88b0*/  ISETP.GT.U32.AND P6, PT, R27, R12, PT ;  /* 0x0000000c1b00720c */ /* 0x000fda0003fc4070 */
[----:B------:R-:W-:Y:S01]  /*88c0*/  @!P6 IMAD.IADD R12, R12, 0x1, -R27 ;  /* 0x000000010c0ce824 */ /* 0x000fe200078e0a1b */
[----:B---3--:R-:W-:-:S05]  /*88d0*/  IABS R18, R24 ;  /* 0x0000001800127213 */ /* 0x008fca0000000000 */
[----:B------:R-:W-:-:S04]  /*88e0*/  IMAD.HI.U32 R13, R7, R18, RZ ;  /* 0x00000012070d7227 */ /* 0x000fc800078e00ff */
[----:B------:R-:W-:-:S04]  /*88f0*/  IMAD.MOV R13, RZ, RZ, -R13 ;  /* 0x000000ffff0d7224 */ /* 0x000fc800078e0a0d */
[----:B------:R-:W-:Y:S01]  /*8900*/  IMAD R18, R27, R13, R18 ;  /* 0x0000000d1b127224 */ /* 0x000fe200078e0212 */
[----:B------:R-:W-:-:S04]  /*8910*/  IABS R24, R3 ;  /* 0x0000000300187213 */ /* 0x000fc80000000000 */
[----:B------:R-:W-:Y:S01]  /*8920*/  ISETP.GT.U32.AND P0, PT, R27, R18, PT ;  /* 0x000000121b00720c */ /* 0x000fe20003f04070 */
[----:B------:R-:W-:Y:S01]  /*8930*/  IMAD.HI.U32 R2, R7, R24, RZ ;  /* 0x0000001807027227 */ /* 0x000fe200078e00ff */
[----:B------:R-:W-:-:S03]  /*8940*/  IABS R8, R25 ;  /* 0x0000001900087213 */ /* 0x000fc60000000000 */
[----:B------:R-:W-:-:S04]  /*8950*/  IMAD.MOV R2, RZ, RZ, -R2 ;  /* 0x000000ffff027224 */ /* 0x000fc800078e0a02 */
[----:B------:R-:W-:Y:S02]  /*8960*/  IMAD R24, R27, R2, R24 ;  /* 0x000000021b187224 */ /* 0x000fe400078e0218 */
[----:B------:R-:W-:-:S04]  /*8970*/  IMAD.HI.U32 R2, R7, R8, RZ ;  /* 0x0000000807027227 */ /* 0x000fc800078e00ff */
[----:B------:R-:W-:Y:S01]  /*8980*/  @!P0 IMAD.IADD R18, R18, 0x1, -R27 ;  /* 0x0000000112128824 */ /* 0x000fe200078e0a1b */
[----:B------:R-:W-:Y:S01]  /*8990*/  ISETP.GT.U32.AND P0, PT, R27, R12, PT ;  /* 0x0000000c1b00720c */ /* 0x000fe20003f04070 */
[----:B------:R-:W-:Y:S01]  /*89a0*/  IMAD.MOV R2, RZ, RZ, -R2 ;  /* 0x000000ffff027224 */ /* 0x000fe200078e0a02 */
[----:B------:R-:W-:-:S03]  /*89b0*/  IABS R19, R23 ;  /* 0x0000001700137213 */ /* 0x000fc60000000000 */
[----:B------:R-:W-:Y:S02]  /*89c0*/  IMAD R8, R27, R2, R8 ;  /* 0x000000021b087224 */ /* 0x000fe400078e0208 */
[----:B------:R-:W-:-:S06]  /*89d0*/  IMAD.HI.U32 R2, R7, R19, RZ ;  /* 0x0000001307027227 */ /* 0x000fcc00078e00ff */
[----:B------:R-:W-:Y:S01]  /*89e0*/  @!P0 IMAD.IADD R12, R12, 0x1, -R27 ;  /* 0x000000010c0c8824 */ /* 0x000fe200078e0a1b */
[C---:B------:R-:W-:Y:S01]  /*89f0*/  ISETP.GT.U32.AND P0, PT, R27.reuse, R8, PT ;  /* 0x000000081b00720c */ /* 0x040fe20003f04070 */
[----:B------:R-:W-:Y:S01]  /*8a00*/  IMAD.MOV R2, RZ, RZ, -R2 ;  /* 0x000000ffff027224 */ /* 0x000fe200078e0a02 */
[----:B------:R-:W-:-:S03]  /*8a10*/  ISETP.GT.U32.AND P4, PT, R27, R24, PT ;  /* 0x000000181b00720c */ /* 0x000fc60003f84070 */
[----:B------:R-:W-:Y:S01]  /*8a20*/  IMAD R19, R27, R2, R19 ;  /* 0x000000021b137224 */ /* 0x000fe200078e0213 */
[----:B------:R-:W-:-:S07]  /*8a30*/  IABS R21, R26 ;  /* 0x0000001a00157213 */ /* 0x000fce0000000000 */
[--C-:B------:R-:W-:Y:S01]  /*8a40*/  @!P0 IMAD.IADD R8, R8, 0x1, -R27.reuse ;  /* 0x0000000108088824 */ /* 0x100fe200078e0a1b */
[C---:B------:R-:W-:Y:S01]  /*8a50*/  ISETP.GT.U32.AND P0, PT, R27.reuse, R19, PT ;  /* 0x000000131b00720c */ /* 0x040fe20003f04070 */
[----:B------:R-:W-:Y:S01]  /*8a60*/  @!P4 IMAD.IADD R24, R24, 0x1, -R27 ;  /* 0x000000011818c824 */ /* 0x000fe200078e0a1b */
[----:B------:R-:W-:Y:S01]  /*8a70*/  ISETP.GT.U32.AND P4, PT, R27, R18, PT ;  /* 0x000000121b00720c */ /* 0x000fe20003f84070 */
[----:B------:R-:W-:Y:S01]  /*8a80*/  IMAD.HI.U32 R20, R7, R21, RZ ;  /* 0x0000001507147227 */ /* 0x000fe200078e00ff */
[----:B------:R-:W-:-:S03]  /*8a90*/  IABS R13, R29 ;  /* 0x0000001d000d7213 */ /* 0x000fc60000000000 */
[----:B------:R-:W-:Y:S02]  /*8aa0*/  IMAD.MOV R20, RZ, RZ, -R20 ;  /* 0x000000ffff147224 */ /* 0x000fe400078e0a14 */
[----:B------:R-:W-:Y:S01]  /*8ab0*/  IMAD.HI.U32 R15, R7, R13, RZ ;  /* 0x0000000d070f7227 */ /* 0x000fe200078e00ff */
[----:B------:R-:W-:-:S03]  /*8ac0*/  ISETP.GE.AND P6, PT, R22, RZ, PT ;  /* 0x000000ff1600720c */ /* 0x000fc60003fc6270 */
[----:B------:R-:W-:Y:S01]  /*8ad0*/  @!P2 IMAD.MOV R14, RZ, RZ, -R14 ;  /* 0x000000ffff0ea224 */ /* 0x000fe200078e0a0e */
[----:B------:R-:W-:Y:S01]  /*8ae0*/  ISETP.GT.U32.AND P2, PT, R27, R24, PT ;  /* 0x000000181b00720c */ /* 0x000fe20003f44070 */
[----:B------:R-:W-:Y:S01]  /*8af0*/  @!P0 IMAD.IADD R19, R19, 0x1, -R27 ;  /* 0x0000000113138824 */ /* 0x000fe200078e0a1b */
[----:B------:R-:W-:Y:S01]  /*8b00*/  IABS R22, R0 ;  /* 0x0000000000167213 */ /* 0x000fe20000000000 */
[C---:B------:R-:W-:Y:S02]  /*8b10*/  IMAD R21, R27.reuse, R20, R21 ;  /* 0x000000141b157224 */ /* 0x040fe400078e0215 */
[----:B------:R-:W-:Y:S02]  /*8b20*/  IMAD.MOV R15, RZ, RZ, -R15 ;  /* 0x000000ffff0f7224 */ /* 0x000fe400078e0a0f */
[----:B------:R-:W-:Y:S01]  /*8b30*/  @!P5 IMAD.MOV R10, RZ, RZ, -R10 ;  /* 0x000000ffff0ad224 */ /* 0x000fe200078e0a0a */
[C---:B------:R-:W-:Y:S01]  /*8b40*/  ISETP.GT.U32.AND P5, PT, R27.reuse, R19, PT ;  /* 0x000000131b00720c */ /* 0x040fe20003fa4070 */
[----:B------:R-:W-:Y:S01]  /*8b50*/  @!P4 IMAD.IADD R18, R18, 0x1, -R27 ;  /* 0x000000011212c824 */ /* 0x000fe200078e0a1b */
[C---:B------:R-:W-:Y:S01]  /*8b60*/  ISETP.GT.U32.AND P4, PT, R27.reuse, R21, PT ;  /* 0x000000151b00720c */ /* 0x040fe20003f84070 */
[----:B------:R-:W-:-:S02]  /*8b70*/  IMAD R13, R27, R15, R13 ;  /* 0x0000000f1b0d7224 */ /* 0x000fc400078e020d */
[----:B------:R-:W-:-:S04]  /*8b80*/  IMAD.HI.U32 R15, R7, R22, RZ ;  /* 0x00000016070f7227 */ /* 0x000fc800078e00ff */
[----:B------:R-:W-:Y:S02]  /*8b90*/  IMAD.MOV R15, RZ, RZ, -R15 ;  /* 0x000000ffff0f7224 */ /* 0x000fe400078e0a0f */
[--C-:B------:R-:W-:Y:S01]  /*8ba0*/  @!P2 IMAD.IADD R24, R24, 0x1, -R27.reuse ;  /* 0x000000011818a824 */ /* 0x100fe200078e0a1b */
[C---:B------:R-:W-:Y:S01]  /*8bb0*/  ISETP.GT.U32.AND P2, PT, R27.reuse, R13, PT ;  /* 0x0000000d1b00720c */ /* 0x040fe20003f44070 */
[----:B------:R-:W-:Y:S02]  /*8bc0*/  IMAD R22, R27, R15, R22 ;  /* 0x0000000f1b167224 */ /* 0x000fe400078e0216 */
[--C-:B------:R-:W-:Y:S01]  /*8bd0*/  @!P5 IMAD.IADD R19, R19, 0x1, -R27.reuse ;  /* 0x000000011313d824 */ /* 0x100fe200078e0a1b */
[----:B------:R-:W-:Y:S01]  /*8be0*/  ISETP.GE.AND P5, PT, R29, RZ, PT ;  /* 0x000000ff1d00720c */ /* 0x000fe20003fa6270 */
[----:B------:R-:W-:Y:S01]  /*8bf0*/  @!P4 IMAD.IADD R21, R21, 0x1, -R27 ;  /* 0x000000011515c824 */ /* 0x000fe200078e0a1b */
[----:B------:R-:W-:Y:S01]  /*8c00*/  ISETP.GT.U32.AND P4, PT, R27, R22, PT ;  /* 0x000000161b00720c */ /* 0x000fe20003f84070 */
[----:B------:R-:W0:Y:S01]  /*8c10*/  S2R R29, SR_TID.X ;  /* 0x00000000001d7919 */ /* 0x000e220000002100 */
[----:B------:R-:W-:-:S02]  /*8c20*/  IABS R2, R17 ;  /* 0x0000001100027213 */ /* 0x000fc40000000000 */
[----:B------:R-:W-:Y:S02]  /*8c30*/  IABS R20, R9 ;  /* 0x0000000900147213 */ /* 0x000fe40000000000 */
[----:B------:R-:W-:Y:S01]  /*8c40*/  IABS R15, R28 ;  /* 0x0000001c000f7213 */ /* 0x000fe20000000000 */
[----:B------:R-:W-:-:S04]  /*8c50*/  IMAD.HI.U32 R6, R7, R2, RZ ;  /* 0x0000000207067227 */ /* 0x000fc800078e00ff */
[----:B------:R-:W-:Y:S02]  /*8c60*/  @!P2 IMAD.IADD R13, R13, 0x1, -R27 ;  /* 0x000000010d0da824 */ /* 0x000fe400078e0a1b */
[----:B------:R-:W-:Y:S01]  /*8c70*/  IMAD.HI.U32 R4, R7, R20, RZ ;  /* 0x0000001407047227 */ /* 0x000fe200078e00ff */
[----:B------:R-:W-:-:S03]  /*8c80*/  ISETP.GE.AND P2, PT, R11, RZ, PT ;  /* 0x000000ff0b00720c */ /* 0x000fc60003f46270 */
[----:B------:R-:W-:Y:S02]  /*8c90*/  IMAD.MOV R11, RZ, RZ, -R6 ;  /* 0x000000ffff0b7224 */ /* 0x000fe400078e0a06 */
[----:B------:R-:W-:Y:S01]  /*8ca0*/  @!P1 IMAD.MOV R5, RZ, RZ, -R5 ;  /* 0x000000ffff059224 */ /* 0x000fe200078e0a05 */
[----:B------:R-:W-:Y:S01]  /*8cb0*/  ISETP.GT.U32.AND P1, PT, R27, R13, PT ;  /* 0x0000000d1b00720c */ /* 0x000fe20003f24070 */
[----:B------:R-:W-:Y:S02]  /*8cc0*/  IMAD.MOV R6, RZ, RZ, -R4 ;  /* 0x000000ffff067224 */ /* 0x000fe400078e0a04 */
[----:B------:R-:W-:-:S04]  /*8cd0*/  IMAD.HI.U32 R4, R7, R15, RZ ;  /* 0x0000000f07047227 */ /* 0x000fc800078e00ff */
[----:B------:R-:W-:Y:S01]  /*8ce0*/  @!P4 IMAD.IADD R22, R22, 0x1, -R27 ;  /* 0x000000011616c824 */ /* 0x000fe200078e0a1b */
[C---:B------:R-:W-:Y:S01]  /*8cf0*/  ISETP.GT.U32.AND P4, PT, R27.reuse, R8, PT ;  /* 0x000000081b00720c */ /* 0x040fe20003f84070 */
[----:B------:R-:W-:Y:S02]  /*8d00*/  IMAD R7, R27, R11, R2 ;  /* 0x0000000b1b077224 */ /* 0x000fe400078e0202 */
[----:B------:R-:W-:Y:S01]  /*8d10*/  IMAD.MOV R2, RZ, RZ, -R4 ;  /* 0x000000ffff027224 */ /* 0x000fe200078e0a04 */
[----:B------:R-:W-:Y:S01]  /*8d20*/  ISETP.GE.AND P0, PT, R3, RZ, PT ;  /* 0x000000ff0300720c */ /* 0x000fe20003f06270 */
[----:B------:R-:W-:Y:S01]  /*8d30*/  @!P3 IMAD.MOV R16, RZ, RZ, -R16 ;  /* 0x000000ffff10b224 */ /* 0x000fe200078e0a10 */
[C---:B------:R-:W-:Y:S01]  /*8d40*/  ISETP.GT.U32.AND P3, PT, R27.reuse, R21, PT ;  /* 0x000000151b00720c */ /* 0x040fe20003f64070 */
[C---:B------:R-:W-:Y:S01]  /*8d50*/  IMAD R15, R27.reuse, R2, R15 ;  /* 0x000000021b0f7224 */ /* 0x040fe200078e020f */
[----:B------:R-:W1:Y:S01]  /*8d60*/  LDC R4, c[0x0][0x3ac] ;  /* 0x0000eb00ff047b82 */ /* 0x000e620000000800 */
[----:B------:R-:W-:-:S02]  /*8d70*/  IMAD R20, R27, R6, R20 ;  /* 0x000000061b147224 */ /* 0x000fc400078e0214 */
[----:B------:R-:W-:Y:S01]  /*8d80*/  @!P2 IMAD.MOV R18, RZ, RZ, -R18 ;  /* 0x000000ffff12a224 */ /* 0x000fe200078e0a12 */
[----:B------:R-:W-:Y:S01]  /*8d90*/  ISETP.GT.U32.AND P2, PT, R27, R7, PT ;  /* 0x000000071b00720c */ /* 0x000fe20003f44070 */
[--C-:B------:R-:W-:Y:S01]  /*8da0*/  @!P1 IMAD.IADD R13, R13, 0x1, -R27.reuse ;  /* 0x000000010d0d9824 */ /* 0x100fe200078e0a1b */
[C---:B------:R-:W-:Y:S01]  /*8db0*/  ISETP.GT.U32.AND P1, PT, R27.reuse, R15, PT ;  /* 0x0000000f1b00720c */ /* 0x040fe20003f24070 */
[--C-:B------:R-:W-:Y:S01]  /*8dc0*/  @!P4 IMAD.IADD R8, R8, 0x1, -R27.reuse ;  /* 0x000000010808c824 */ /* 0x100fe200078e0a1b */
[----:B------:R-:W-:Y:S01]  /*8dd0*/  ISETP.GT.U32.AND P4, PT, R27, R20, PT ;  /* 0x000000141b00720c */ /* 0x000fe20003f84070 */
[----:B------:R-:W-:Y:S01]  /*8de0*/  STL [R1+0x2a90], R14 ;  /* 0x002a900e01007387 */ /* 0x000fe20000100800 */
[----:B------:R-:W-:Y:S01]  /*8df0*/  @!P0 IMAD.MOV R24, RZ, RZ, -R24 ;  /* 0x000000ffff188224 */ /* 0x000fe200078e0a18 */
[----:B------:R-:W-:Y:S01]  /*8e00*/  ISETP.GE.AND P0, PT, R25, RZ, PT ;  /* 0x000000ff1900720c */ /* 0x000fe20003f06270 */
[----:B0-----:R-:W-:Y:S01]  /*8e10*/  IMAD.SHL.U32 R6, R29, 0x2, RZ ;  /* 0x000000021d067824 */ /* 0x001fe200078e00ff */
[----:B------:R-:W2:Y:S01]  /*8e20*/  LDL.LU R3, [R1+0x2ac0] ;  /* 0x002ac00001037983 */ /* 0x000ea20000300800 */
[----:B------:R-:W-:-:S03]  /*8e30*/  @!P3 IMAD.IADD R21, R21, 0x1, -R27 ;  /* 0x000000011515b824 */ /* 0x000fc600078e0a1b */
[----:B------:R-:W-:Y:S01]  /*8e40*/  STL [R1+0x2a94], R10 ;  /* 0x002a940a01007387 */ /* 0x000fe20000100800 */
[----:B------:R-:W-:-:S03]  /*8e50*/  ISETP.GE.AND P3, PT, R26, RZ, PT ;  /* 0x000000ff1a00720c */ /* 0x000fc60003f66270 */
[----:B------:R-:W-:Y:S01]  /*8e60*/  STL [R1+0x2a98], R16 ;  /* 0x002a981001007387 */ /* 0x000fe20000100800 */
[----:B------:R-:W-:-:S03]  /*8e70*/  LOP3.LUT R2, R6, 0x10, RZ, 0xc0, !PT ;  /* 0x0000001006027812 */ /* 0x000fc600078ec0ff */
[----:B------:R0:W-:Y:S01]  /*8e80*/  STL [R1+0x2a9c], R5 ;  /* 0x002a9c0501007387 */ /* 0x0001e20000100800 */
[----:B------:R-:W-:Y:S01]  /*8e90*/  @!P6 IMAD.MOV R12, RZ, RZ, -R12 ;  /* 0x000000ffff0ce224 */ /* 0x000fe200078e0a0c */
[----:B------:R-:W-:Y:S01]  /*8ea0*/  ISETP.GT.U32.AND P6, PT, R27, R22, PT ;  /* 0x000000161b00720c */ /* 0x000fe20003fc4070 */
[--C-:B------:R-:W-:Y:S01]  /*8eb0*/  @!P2 IMAD.IADD R7, R7, 0x1, -R27.reuse ;  /* 0x000000010707a824 */ /* 0x100fe200078e0a1b */
[----:B------:R-:W-:Y:S01]  /*8ec0*/  ISETP.GE.AND P2, PT, R0, RZ, PT ;  /* 0x000000ff0000720c */ /* 0x000fe20003f46270 */
[--C-:B------:R-:W-:Y:S01]  /*8ed0*/  @!P1 IMAD.IADD R15, R15, 0x1, -R27.reuse ;  /* 0x000000010f0f9824 */ /* 0x100fe200078e0a1b */
[----:B0-----:R-:W-:Y:S01]  /*8ee0*/  LOP3.LUT R5, R29, 0x7, RZ, 0xc0, !PT ;  /* 0x000000071d057812 */ /* 0x001fe200078ec0ff */
[----:B------:R-:W-:Y:S01]  /*8ef0*/  @!P4 IMAD.IADD R20, R20, 0x1, -R27 ;  /* 0x000000011414c824 */ /* 0x000fe200078e0a1b */
[----:B------:R-:W-:-:S03]  /*8f00*/  LOP3.LUT R2, R2, 0x20, R29, 0xf8, !PT ;  /* 0x0000002002027812 */ /* 0x000fc600078ef81d */
[----:B------:R-:W-:Y:S01]  /*8f10*/  IMAD R0, R5, 0x210, RZ ;  /* 0x0000021005007824 */ /* 0x000fe200078e02ff */
[C---:B------:R-:W-:Y:S01]  /*8f20*/  ISETP.GT.U32.AND P1, PT, R27.reuse, R15, PT ;  /* 0x0000000f1b00720c */ /* 0x040fe20003f24070 */
[----:B------:R-:W-:Y:S01]  /*8f30*/  @!P0 IMAD.MOV R8, RZ, RZ, -R8 ;  /* 0x000000ffff088224 */ /* 0x000fe200078e0a08 */
[----:B------:R-:W-:Y:S02]  /*8f40*/  ISETP.GT.U32.AND P4, PT, R27, R7, PT ;  /* 0x000000071b00720c */ /* 0x000fe40003f84070 */
[----:B------:R-:W-:Y:S01]  /*8f50*/  LOP3.LUT R2, R0, R2, RZ, 0x3c, !PT ;  /* 0x0000000200027212 */ /* 0x000fe200078e3cff */
[----:B------:R-:W-:Y:S01]  /*8f60*/  IMAD.SHL.U32 R0, R29, 0x100, RZ ;  /* 0x000001001d007824 */ /* 0x000fe200078e00ff */
[----:B------:R-:W-:Y:S01]  /*8f70*/  ISETP.GT.U32.AND P0, PT, R27, R20, PT ;  /* 0x000000141b00720c */ /* 0x000fe20003f04070 */
[----:B------:R-:W-:Y:S01]  /*8f80*/  @!P3 IMAD.MOV R21, RZ, RZ, -R21 ;  /* 0x000000ffff15b224 */ /* 0x000fe200078e0a15 */
[----:B------:R-:W-:Y:S01]  /*8f90*/  LOP3.LUT R29, R29, 0x3f, RZ, 0xc0, !PT ;  /* 0x0000003f1d1d7812 */ /* 0x000fe200078ec0ff */
[----:B------:R-:W-:Y:S01]  /*8fa0*/  STL [R1+0x2aa0], R12 ;  /* 0x002aa00c01007387 */ /* 0x000fe20000100800 */
[----:B------:R-:W-:Y:S01]  /*8fb0*/  LOP3.LUT R2, R2, 0x1000, R0, 0xf8, !PT ;  /* 0x0000100002027812 */ /* 0x000fe200078ef800 */
[----:B------:R-:W-:-:S02]  /*8fc0*/  @!P6 IMAD.IADD R22, R22, 0x1, -R27 ;  /* 0x000000011616e824 */ /* 0x000fc400078e0a1b */
[----:B------:R-:W-:Y:S01]  /*8fd0*/  STL [R1+0x2aa4], R18 ;  /* 0x002aa41201007387 */ /* 0x000fe20000100800 */
[----:B-1----:R-:W-:Y:S01]  /*8fe0*/  IMAD R0, R29, R4, RZ ;  /* 0x000000041d007224 */ /* 0x002fe200078e02ff */
[----:B------:R-:W-:Y:S01]  /*8ff0*/  ISETP.GE.AND P6, PT, R23, RZ, PT ;  /* 0x000000ff1700720c */ /* 0x000fe20003fc6270 */
[----:B------:R-:W-:Y:S01]  /*9000*/  @!P5 IMAD.MOV R13, RZ, RZ, -R13 ;  /* 0x000000ffff0dd224 */ /* 0x000fe200078e0a0d */
[----:B------:R-:W-:Y:S04]  /*9010*/  STL [R1+0x2aa8], R24 ;  /* 0x002aa81801007387 */ /* 0x000fe80000100800 */
[----:B------:R-:W-:Y:S01]  /*9020*/  STL [R1+0x2aac], R8 ;  /* 0x002aac0801007387 */ /* 0x000fe20000100800 */
[----:B------:R-:W-:-:S03]  /*9030*/  @!P1 IMAD.IADD R15, R15, 0x1, -R27 ;  /* 0x000000010f0f9824 */ /* 0x000fc600078e0a1b */
[----:B------:R-:W-:Y:S01]  /*9040*/  STL [R1+0x2ab0], R21 ;  /* 0x002ab01501007387 */ /* 0x000fe20000100800 */
[----:B------:R-:W-:-:S03]  /*9050*/  LEA R4, R4, R0, 0x6 ;  /* 0x0000000004047211 */ /* 0x000fc600078e30ff */
[----:B------:R-:W3:Y:S01]  /*9060*/  LDL.LU R23, [R1+0x194] ;  /* 0x0001940001177983 */ /* 0x000ee20000300800 */
[----:B------:R-:W-:Y:S01]  /*9070*/  LEA R2, P1, R0, UR14, 0x1 ;  /* 0x0000000e00027c11 */ /* 0x000fe2000f8208ff */
[--C-:B------:R-:W-:Y:S02]  /*9080*/  @!P4 IMAD.IADD R7, R7, 0x1, -R27.reuse ;  /* 0x000000010707c824 */ /* 0x100fe400078e0a1b */
[----:B------:R0:W-:Y:S01]  /*9090*/  STL [R1+0x2ab4], R13 ;  /* 0x002ab40d01007387 */ /* 0x0001e20000100800 */
[----:B------:R-:W-:-:S03]  /*90a0*/  @!P0 IMAD.IADD R20, R20, 0x1, -R27 ;  /* 0x0000000114148824 */ /* 0x000fc600078e0a1b */
[----:B------:R-:W4:Y:S01]  /*90b0*/  LDL.LU R0, [R1+0x1a4] ;  /* 0x0001a40001007983 */ /* 0x000f220000300800 */
[----:B------:R-:W-:-:S03]  /*90c0*/  ISETP.GE.AND P3, PT, R17, RZ, PT ;  /* 0x000000ff1100720c */ /* 0x000fc60003f66270 */
[----:B0-----:R-:W4:Y:S04]  /*90d0*/  LDL.LU R13, [R1+0x198] ;  /* 0x00019800010d7983 */ /* 0x001f280000300800 */
[----:B------:R-:W4:Y:S01]  /*90e0*/  LDL.LU R27, [R1+0x190] ;  /* 0x00019000011b7983 */ /* 0x000f220000300800 */
[----:B------:R-:W-:-:S03]  /*90f0*/  ISETP.GE.AND P4, PT, R9, RZ, PT ;  /* 0x000000ff0900720c */ /* 0x000fc60003f86270 */
[----:B------:R-:W4:Y:S01]  /*9100*/  LDL.LU R21, [R1+0x18c] ;  /* 0x00018c0001157983 */ /* 0x000f220000300800 */
[----:B------:R-:W-:-:S03]  /*9110*/  ISETP.GE.AND P0, PT, R28, RZ, PT ;  /* 0x000000ff1c00720c */ /* 0x000fc60003f06270 */
[----:B------:R-:W4:Y:S04]  /*9120*/  LDL.LU R8, [R1+0x188] ;  /* 0x0001880001087983 */ /* 0x000f280000300800 */
[----:B------:R-:W4:Y:S04]  /*9130*/  LDL.LU R24, [R1+0x184] ;  /* 0x0001840001187983 */ /* 0x000f280000300800 */
[----:B------:R-:W4:Y:S01]  /*9140*/  LDL.LU R17, [R1+0x180] ;  /* 0x0001800001117983 */ /* 0x000f220000300800 */
[----:B------:R-:W-:-:S03]  /*9150*/  @!P6 IMAD.MOV R19, RZ, RZ, -R19 ;  /* 0x000000ffff13e224 */ /* 0x000fc600078e0a13 */
[----:B------:R-:W4:Y:S04]  /*9160*/  LDL.LU R9, [R1+0x178] ;  /* 0x0001780001097983 */ /* 0x000f280000300800 */
[----:B------:R-:W4:Y:S04]  /*9170*/  LDL.LU R28, [R1+0x174] ;  /* 0x00017400011c7983 */ /* 0x000f280000300800 */
[----:B------:R-:W4:Y:S04]  /*9180*/  LDL.LU R18, [R1+0x170] ;  /* 0x0001700001127983 */ /* 0x000f280000300800 */
[----:B------:R-:W4:Y:S04]  /*9190*/  LDL.LU R11, [R1+0x16c] ;  /* 0x00016c00010b7983 */ /* 0x000f280000300800 */
[----:B------:R-:W4:Y:S04]  /*91a0*/  LDL.LU R26, [R1+0x168] ;  /* 0x00016800011a7983 */ /* 0x000f280000300800 */
[----:B------:R-:W4:Y:S04]  /*91b0*/  LDL.LU R29, [R1+0x164] ;  /* 0x00016400011d7983 */ /* 0x000f280000300800 */
[----:B------:R0:W-:Y:S04]  /*91c0*/  STL [R1+0x2ab8], R2 ;  /* 0x002ab80201007387 */ /* 0x0001e80000100800 */
[----:B0-----:R-:W4:Y:S04]  /*91d0*/  LDL.LU R2, [R1+0x19c] ;  /* 0x00019c0001027983 */ /* 0x001f280000300800 */
[----:B------:R0:W-:Y:S04]  /*91e0*/  STL [R1+0x2abc], R19 ;  /* 0x002abc1301007387 */ /* 0x0001e80000100800 */
[----:B0-----:R-:W4:Y:S01]  /*91f0*/  LDL.LU R19, [R1+0x1a0] ;  /* 0x0001a00001137983 */ /* 0x001f220000300800 */
[----:B------:R-:W-:-:S03]  /*9200*/  IMAD R5, R5, 0x110, RZ ;  /* 0x0000011005057824 */ /* 0x000fc600078e02ff */
[----:B------:R-:W4:Y:S02]  /*9210*/  LDL.LU R12, [R1+0x160] ;  /* 0x00016000010c7983 */ /* 0x000f240000300800 */
[----:B------:R-:W-:-:S06]  /*9220*/  LOP3.LUT R5, R5, 0x30, R6, 0x78, !PT ;  /* 0x0000003005057812 */ /* 0x000fcc00078e7806 */
[----:B------:R-:W4:Y:S01]  /*9230*/  LDL.LU R5, [R1+0x15c] ;  /* 0x00015c0001057983 */ /* 0x000f220000300800 */
[----:B--2---:R-:W-:Y:S02]  /*9240*/  ISETP.NE.AND P5, PT, R3, RZ, PT ;  /* 0x000000ff0300720c */ /* 0x004fe40003fa5270 */
[----:B------:R-:W-:-:S04]  /*9250*/  LOP3.LUT R3, RZ, R3, RZ, 0x33, !PT ;  /* 0x00000003ff037212 */ /* 0x000fc800078e33ff */
[----:B---3--:R-:W-:-:S05]  /*9260*/  SEL R4, R3, R23, !P5 ;  /* 0x0000001703047207 */ /* 0x008fca0006800000 */
[----:B------:R0:W-:Y:S04]  /*9270*/  STL [R1+0x194], R4 ;  /* 0x0001940401007387 */ /* 0x0001e80000100800 */
[----:B------:R-:W2:Y:S01]  /*9280*/  LDL.LU R16, [R1+0x158] ;  /* 0x0001580001107983 */ /* 0x000ea20000300800 */
[----:B----4-:R-:W-:-:S03]  /*9290*/  SEL R0, R3, R0, !P5 ;  /* 0x0000000003007207 */ /* 0x010fc60006800000 */
[----:B------:R-:W3:Y:S04]  /*92a0*/  LDL.LU R23, [R1+0x154] ;  /* 0x0001540001177983 */ /* 0x000ee80000300800 */
[----:B------:R-:W4:Y:S04]  /*92b0*/  LDL.LU R10, [R1+0x88] ;  /* 0x00008800010a7983 */ /* 0x000f280000300800 */
[----:B------:R-:W4:Y:S04]  /*92c0*/  LDL.LU R14, [R1+0x5c] ;  /* 0x00005c00010e7983 */ /* 0x000f280000300800 */
[----:B------:R1:W-:Y:S04]  /*92d0*/  STL [R1+0x1e0], R0 ;  /* 0x0001e00001007387 */ /* 0x0003e80000100800 */
[----:B------:R-:W4:Y:S04]  /*92e0*/  LDL.LU R6, [R1+0x4c] ;  /* 0x00004c0001067983 */ /* 0x000f280000300800 */
[----:B0-----:R-:W4:Y:S04]  /*92f0*/  LDL.LU R4, [R1+0x38] ;  /* 0x0000380001047983 */ /* 0x001f280000300800 */
[----:B------:R-:W4:Y:S04]  /*9300*/  LDL.LU R25, [R1+0x2c] ;  /* 0x00002c0001197983 */ /* 0x000f280000300800 */
[----:B-1----:R-:W4:Y:S01]  /*9310*/  LDL.LU R0, [R1+0x28] ;  /* 0x0000280001007983 */ /* 0x002f220000300800 */
[----:B------:R-:W-:-:S02]  /*9320*/  SEL R8, R3, R8, !P5 ;  /* 0x0000000803087207 */ /* 0x000fc40006800000 */
[C---:B------:R-:W-:Y:S02]  /*9330*/  SEL R2, R3.reuse, R2, !P5 ;  /* 0x0000000203027207 */ /* 0x040fe40006800000 */
[----:B------:R-:W-:-:S05]  /*9340*/  SEL R19, R3, R19, !P5 ;  /* 0x0000001303137207 */ /* 0x000fca0006800000 */
[----:B------:R0:W-:Y:S04]  /*9350*/  STL [R1+0x1dc], R19 ;  /* 0x0001dc1301007387 */ /* 0x0001e80000100800 */
[----:B------:R1:W-:Y:S01]  /*9360*/  STL [R1+0x1d8], R2 ;  /* 0x0001d80201007387 */ /* 0x0003e20000100800 */
[C---:B0-----:R-:W-:Y:S02]  /*9370*/  SEL R19, R3.reuse, R13, !P5 ;  /* 0x0000000d03137207 */ /* 0x041fe40006800000 */
[C---:B------:R-:W-:Y:S02]  /*9380*/  SEL R13, R3.reuse, R21, !P5 ;  /* 0x00000015030d7207 */ /* 0x040fe40006800000 */
[C---:B-1----:R-:W-:Y:S01]  /*9390*/  SEL R2, R3.reuse, R27, !P5 ;  /* 0x0000001b03027207 */ /* 0x042fe20006800000 */
[----:B------:R-:W-:Y:S04]  /*93a0*/  STL [R1+0x1d4], R19 ;  /* 0x0001d41301007387 */ /* 0x000fe80000100800 */
[----:B------:R0:W-:Y:S04]  /*93b0*/  STL [R1+0x1d0], R2 ;  /* 0x0001d00201007387 */ /* 0x0001e80000100800 */
[----:B------:R1:W-:Y:S01]  /*93c0*/  STL [R1+0x1cc], R13 ;  /* 0x0001cc0d01007387 */ /* 0x0003e20000100800 */
[----:B0-----:R-:W-:-:S03]  /*93d0*/  SEL R2, R3, R24, !P5 ;  /* 0x0000001803027207 */ /* 0x001fc60006800000 */
[----:B------:R0:W-:Y:S01]  /*93e0*/  STL [R1+0x1c8], R8 ;  /* 0x0001c80801007387 */ /* 0x0001e20000100800 */
[----:B-1----:R-:W-:-:S03]  /*93f0*/  SEL R13, R3, R17, !P5 ;  /* 0x00000011030d7207 */ /* 0x002fc60006800000 */
[----:B------:R1:W-:Y:S01]  /*9400*/  STL [R1+0x1c4], R2 ;  /* 0x0001c40201007387 */ /* 0x0003e20000100800 */
[----:B0-----:R-:W-:-:S03]  /*9410*/  SEL R8, R3, R9, !P5 ;  /* 0x0000000903087207 */ /* 0x001fc60006800000 */
[----:B------:R-:W-:Y:S01]  /*9420*/  STL [R1+0x1c0], R13 ;  /* 0x0001c00d01007387 */ /* 0x000fe20000100800 */
[----:B-1----:R-:W-:-:S03]  /*9430*/  SEL R2, R3, R28, !P5 ;  /* 0x0000001c03027207 */ /* 0x002fc60006800000 */
[----:B------:R-:W4:Y:S04]  /*9440*/  LDL.LU R17, [R1+0x24] ;  /* 0x0000240001117983 */ /* 0x000f280000300800 */
[----:B------:R0:W-:Y:S04]  /*9450*/  STL [R1+0x1bc], R8 ;  /* 0x0001bc0801007387 */ /* 0x0001e80000100800 */
[----:B------:R-:W4:Y:S01]  /*9460*/  LDL.LU R9, [R1+0x20] ;  /* 0x0000200001097983 */ /* 0x000f220000300800 */
[----:B------:R-:W-:-:S03]  /*9470*/  SEL R11, R3, R11, !P5 ;  /* 0x0000000b030b7207 */ /* 0x000fc60006800000 */
[----:B------:R1:W-:Y:S04]  /*9480*/  STL [R1+0x1b8], R2 ;  /* 0x0001b80201007387 */ /* 0x0003e80000100800 */
[----:B------:R-:W4:Y:S01]  /*9490*/  LDL.LU R28, [R1+0x11c] ;  /* 0x00011c00011c7983 */ /* 0x000f220000300800 */
[C---:B0-----:R-:W-:Y:S02]  /*94a0*/  SEL R8, R3.reuse, R26, !P5 ;  /* 0x0000001a03087207 */ /* 0x041fe40006800000 */
[----:B-1----:R-:W-:-:S05]  /*94b0*/  SEL R2, R3, R18, !P5 ;  /* 0x0000001203027207 */ /* 0x002fca0006800000 */
[----:B------:R0:W-:Y:S04]  /*94c0*/  STL [R1+0x1b4], R2 ;  /* 0x0001b40201007387 */ /* 0x0001e80000100800 */
[----:B------:R1:W-:Y:S01]  /*94d0*/  STL [R1+0x1b0], R11 ;  /* 0x0001b00b01007387 */ /* 0x0003e20000100800 */
[----:B0-----:R-:W-:-:S03]  /*94e0*/  SEL R2, R3, R29, !P5 ;  /* 0x0000001d03027207 */ /* 0x001fc60006800000 */
[----:B-1----:R-:W4:Y:S04]  /*94f0*/  LDL.LU R11, [R1+0x120] ;  /* 0x00012000010b7983 */ /* 0x002f280000300800 */
[----:B------:R0:W-:Y:S04]  /*9500*/  STL [R1+0x1ac], R8 ;  /* 0x0001ac0801007387 */ /* 0x0001e80000100800 */
[----:B------:R-:W4:Y:S04]  /*9510*/  LDL.LU R26, [R1+0x148] ;  /* 0x00014800011a7983 */ /* 0x000f280000300800 */
[----:B------:R1:W-:Y:S04]  /*9520*/  STL [R1+0x1a8], R2 ;  /* 0x0001a80201007387 */ /* 0x0003e80000100800 */
[----:B------:R-:W4:Y:S01]  /*9530*/  LDL.LU R29, [R1+0x150] ;  /* 0x00015000011d7983 */ /* 0x000f220000300800 */
[----:B0-----:R-:W-:-:S02]  /*9540*/  SEL R8, R3, R5, !P5 ;  /* 0x0000000503087207 */ /* 0x001fc40006800000 */
[----:B-1----:R-:W-:-:S05]  /*9550*/  SEL R2, R3, R12, !P5 ;  /* 0x0000000c03027207 */ /* 0x002fca0006800000 */
[----:B------:R3:W-:Y:S04]  /*9560*/  STL [R1+0x1a4], R2 ;  /* 0x0001a40201007387 */ /* 0x0007e80000100800 */
[----:B------:R4:W-:Y:S01]  /*9570*/  STL [R1+0x1a0], R8 ;  /* 0x0001a00801007387 */ /* 0x0009e20000100800 */
[C---:B--2---:R-:W-:Y:S02]  /*9580*/  SEL R5, R3.reuse, R16, !P5 ;  /* 0x0000001003057207 */ /* 0x044fe40006800000 */
[C---:B---3--:R-:W-:Y:S02]  /*9590*/  SEL R2, R3.reuse, R23, !P5 ;  /* 0x0000001703027207 */ /* 0x048fe40006800000 */
[----:B------:R-:W2:Y:S01]  /*95a0*/  LDL.LU R23, [R1+0x14c] ;  /* 0x00014c0001177983 */ /* 0x000ea20000300800 */
[----:B----4-:R-:W-:-:S03]  /*95b0*/  SEL R8, R3, R10, !P5 ;  /* 0x0000000a03087207 */ /* 0x010fc60006800000 */
[----:B------:R0:W-:Y:S04]  /*95c0*/  STL [R1+0x19c], R5 ;  /* 0x00019c0501007387 */ /* 0x0001e80000100800 */
[----:B------:R1:W-:Y:S01]  /*95d0*/  STL [R1+0x198], R2 ;  /* 0x0001980201007387 */ /* 0x0003e20000100800 */
[C---:B0-----:R-:W-:Y:S02]  /*95e0*/  SEL R5, R3.reuse, R6, !P5 ;  /* 0x0000000603057207 */ /* 0x041fe40006800000 */
[C---:B-1----:R-:W-:Y:S02]  /*95f0*/  SEL R2, R3.reuse, R14, !P5 ;  /* 0x0000000e03027207 */ /* 0x042fe40006800000 */
[C---:B------:R-:W-:Y:S01]  /*9600*/  SEL R4, R3.reuse, R4, !P5 ;  /* 0x0000000403047207 */ /* 0x040fe20006800000 */
[----:B------:R-:W-:Y:S04]  /*9610*/  STL [R1+0x190], R8 ;  /* 0x0001900801007387 */ /* 0x000fe80000100800 */
[----:B------:R0:W-:Y:S04]  /*9620*/  STL [R1+0x18c], R2 ;  /* 0x00018c0201007387 */ /* 0x0001e80000100800 */
[----:B------:R-:W-:Y:S01]  /*9630*/  STL [R1+0x188], R5 ;  /* 0x0001880501007387 */ /* 0x000fe20000100800 */
[----:B------:R-:W-:-:S03]  /*9640*/  SEL R0, R3, R0, !P5 ;  /* 0x0000000003007207 */ /* 0x000fc60006800000 */
[----:B------:R-:W-:Y:S01]  /*9650*/  STL [R1+0x184], R4 ;  /* 0x0001840401007387 */ /* 0x000fe20000100800 */
[----:B0-----:R-:W-:-:S03]  /*9660*/  SEL R2, R3, R25, !P5 ;  /* 0x0000001903027207 */ /* 0x001fc60006800000 */
[----:B------:R-:W3:Y:S04]  /*9670*/  LDL.LU R19, [R1+0x144] ;  /* 0x0001440001137983 */ /* 0x000ee80000300800 */
[----:B------:R0:W-:Y:S04]  /*9680*/  STL [R1+0x180], R2 ;  /* 0x0001800201007387 */ /* 0x0001e80000100800 */
[----:B0-----:R-:W4:Y:S04]  /*9690*/  LDL.LU R2, [R1+0x124] ;  /* 0x0001240001027983 */ /* 0x001f280000300800 */
[----:B------:R0:W-:Y:S04]  /*96a0*/  STL [R1+0x178], R0 ;  /* 0x0001780001007387 */ /* 0x0001e80000100800 */
[----:B------:R-:W4:Y:S04]  /*96b0*/  LDL.LU R13, [R1+0x134] ;  /* 0x00013400010d7983 */ /* 0x000f280000300800 */
[----:B------:R-:W4:Y:S04]  /*96c0*/  LDL.LU R27, [R1+0x140] ;  /* 0x00014000011b7983 */ /* 0x000f280000300800 */
[----:B------:R-:W4:Y:S04]  /*96d0*/  LDL.LU R21, [R1+0x13c] ;  /* 0x00013c0001157983 */ /* 0x000f280000300800 */
[----:B------:R-:W4:Y:S04]  /*96e0*/  LDL.LU R8, [R1+0x138] ;  /* 0x0001380001087983 */ /* 0x000f280000300800 */
[----:B------:R-:W4:Y:S04]  /*96f0*/  LDL.LU R24, [R1+0x128] ;  /* 0x0001280001187983 */ /* 0x000f280000300800 */
[----:B------:R-:W4:Y:S04]  /*9700*/  LDL.LU R4, [R1+0x12c] ;  /* 0x00012c0001047983 */ /* 0x000f280000300800 */
[----:B------:R-:W4:Y:S04]  /*9710*/  LDL.LU R25, [R1+0x130] ;  /* 0x0001300001197983 */ /* 0x000f280000300800 */
[----:B0-----:R-:W4:Y:S01]  /*9720*/  LDL.LU R0, [R1+0x118] ;  /* 0x0001180001007983 */ /* 0x001f220000300800 */
[----:B------:R-:W-:-:S05]  /*9730*/  SEL R10, R3, R17, !P5 ;  /* 0x00000011030a7207 */ /* 0x000fca0006800000 */
[----:B------:R0:W-:Y:S01]  /*9740*/  STL [R1+0x174], R10 ;  /* 0x0001740a01007387 */ /* 0x0001e20000100800 */
[----:B------:R-:W-:-:S03]  /*9750*/  SEL R6, R3, R9, !P5 ;  /* 0x0000000903067207 */ /* 0x000fc60006800000 */
[----:B------:R-:W4:Y:S04]  /*9760*/  LDL.LU R18, [R1+0x114] ;  /* 0x0001140001127983 */ /* 0x000f280000300800 */
[----:B------:R-:W-:Y:S01]  /*9770*/  STL [R1+0x170], R6 ;  /* 0x0001700601007387 */ /* 0x000fe20000100800 */
[----:B------:R-:W-:-:S03]  /*9780*/  SEL R5, R3, R28, !P5 ;  /* 0x0000001c03057207 */ /* 0x000fc60006800000 */
[----:B------:R-:W4:Y:S04]  /*9790*/  LDL.LU R17, [R1+0x110] ;  /* 0x0001100001117983 */ /* 0x000f280000300800 */
[----:B------:R1:W-:Y:S04]  /*97a0*/  STL [R1+0x16c], R5 ;  /* 0x00016c0501007387 */ /* 0x0003e80000100800 */
[----:B------:R-:W4:Y:S04]  /*97b0*/  LDL.LU R9, [R1+0x10c] ;  /* 0x00010c0001097983 */ /* 0x000f280000300800 */
[----:B------:R-:W4:Y:S01]  /*97c0*/  LDL.LU R28, [R1+0x108] ;  /* 0x00010800011c7983 */ /* 0x000f220000300800 */
[----:B0-----:R-:W-:-:S05]  /*97d0*/  SEL R10, R3, R11, !P5 ;  /* 0x0000000b030a7207 */ /* 0x001fca0006800000 */
[----:B------:R-:W-:Y:S01]  /*97e0*/  STL [R1+0x168], R10 ;  /* 0x0001680a01007387 */ /* 0x000fe20000100800 */
[----:B-1----:R-:W-:-:S03]  /*97f0*/  SEL R5, R3, R26, !P5 ;  /* 0x0000001a03057207 */ /* 0x002fc60006800000 */
[----:B------:R-:W4:Y:S04]  /*9800*/  LDL.LU R12, [R1+0x104] ;  /* 0x00010400010c7983 */ /* 0x000f280000300800 */
[----:B------:R0:W-:Y:S01]  /*9810*/  STL [R1+0x164], R5 ;  /* 0x0001640501007387 */ /* 0x0001e20000100800 */
[----:B------:R-:W-:-:S03]  /*9820*/  SEL R6, R3, R29, !P5 ;  /* 0x0000001d03067207 */ /* 0x000fc60006800000 */
[----:B0-----:R-:W4:Y:S04]  /*9830*/  LDL.LU R5, [R1+0x100] ;  /* 0x0001000001057983 */ /* 0x001f280000300800 */
[----:B------:R2:W-:Y:S04]  /*9840*/  STL [R1+0x160], R6 ;  /* 0x0001600601007387 */ /* 0x0005e80000100800 */
[----:B------:R-:W4:Y:S04]  /*9850*/  LDL.LU R16, [R1+0xfc] ;  /* 0x0000fc0001107983 */ /* 0x000f280000300800 */
[----:B------:R-:W4:Y:S04]  /*9860*/  LDL.LU R29, [R1+0xf8] ;  /* 0x0000f800011d7983 */ /* 0x000f280000300800 */
[----:B------:R-:W4:Y:S04]  /*9870*/  LDL.LU R10, [R1+0xf4] ;  /* 0x0000f400010a7983 */ /* 0x000f280000300800 */
[----:B------:R-:W4:Y:S01]  /*9880*/  LDL.LU R14, [R1+0xf0] ;  /* 0x0000f000010e7983 */ /* 0x000f220000300800 */
[----:B--2---:R-:W-:-:S05]  /*9890*/  SEL R6, R3, R23, !P5 ;  /* 0x0000001703067207 */ /* 0x004fca0006800000 */
[----:B------:R0:W-:Y:S04]  /*98a0*/  STL [R1+0x15c], R6 ;  /* 0x00015c0601007387 */ /* 0x0001e80000100800 */
[----:B0-----:R-:W2:Y:S04]  /*98b0*/  LDL.LU R6, [R1+0x1c] ;  /* 0x00001c0001067983 */ /* 0x001ea80000300800 */
[----:B------:R-:W2:Y:S04]  /*98c0*/  LDL.LU R11, [R1+0xec] ;  /* 0x0000ec00010b7983 */ /* 0x000ea80000300800 */
[----:B------:R-:W2:Y:S04]  /*98d0*/  LDL.LU R26, [R1+0xd8] ;  /* 0x0000d800011a7983 */ /* 0x000ea80000300800 */
[----:B------:R-:W2:Y:S01]  /*98e0*/  LDL.LU R23, [R1+0xe8] ;  /* 0x0000e80001177983 */ /* 0x000ea20000300800 */
[----:B---3--:R-:W-:-:S05]  /*98f0*/  SEL R19, R3, R19, !P5 ;  /* 0x0000001303137207 */ /* 0x008fca0006800000 */
[----:B------:R4:W-:Y:S02]  /*9900*/  STL [R1+0x158], R19 ;  /* 0x0001581301007387 */ /* 0x0009e40000100800 */
[C---:B----4-:R-:W-:Y:S02]  /*9910*/  SEL R19, R3.reuse, R2, !P5 ;  /* 0x0000000203137207 */ /* 0x050fe40006800000 */
[----:B------:R-:W-:-:S03]  /*9920*/  SEL R2, R3, R13, !P5 ;  /* 0x0000000d03027207 */ /* 0x000fc60006800000 */
[----:B------:R0:W-:Y:S04]  /*9930*/  STL [R1+0x154], R19 ;  /* 0x0001541301007387 */ /* 0x0001e80000100800 */
[----:B------:R1:W-:Y:S01]  /*9940*/  STL [R1+0x150], R2 ;  /* 0x0001500201007387 */ /* 0x0003e20000100800 */
[C---:B------:R-:W-:Y:S02]  /*9950*/  SEL R13, R3.reuse, R21, !P5 ;  /* 0x00000015030d7207 */ /* 0x040fe40006800000 */
[C---:B0-----:R-:W-:Y:S02]  /*9960*/  SEL R19, R3.reuse, R27, !P5 ;  /* 0x0000001b03137207 */ /* 0x041fe40006800000 */
[----:B-1----:R-:W-:-:S03]  /*9970*/  SEL R2, R3, R8, !P5 ;  /* 0x0000000803027207 */ /* 0x002fc60006800000 */
[----:B------:R-:W-:Y:S01]  /*9980*/  STL [R1+0x14c], R19 ;  /* 0x00014c1301007387 */ /* 0x000fe20000100800 */
[----:B------:R-:W-:-:S03]  /*9990*/  SEL R8, R3, R24, !P5 ;  /* 0x0000001803087207 */ /* 0x000fc60006800000 */
[----:B------:R-:W-:Y:S01]  /*99a0*/  STL [R1+0x148], R13 ;  /* 0x0001480d01007387 */ /* 0x000fe20000100800 */
[----:B------:R-:W-:-:S03]  /*99b0*/  SEL R4, R3, R4, !P5 ;  /* 0x0000000403047207 */ /* 0x000fc60006800000 */
[----:B------:R0:W-:Y:S04]  /*99c0*/  STL [R1+0x144], R2 ;  /* 0x0001440201007387 */ /* 0x0001e80000100800 */
[----:B------:R-:W-:Y:S01]  /*99d0*/  STL [R1+0x140], R8 ;  /* 0x0001400801007387 */ /* 0x000fe20000100800 */
[C---:B------:R-:W-:Y:S02]  /*99e0*/  SEL R0, R3.reuse, R0, !P5 ;  /* 0x0000000003007207 */ /* 0x040fe40006800000 */
[C---:B0-----:R-:W-:Y:S01]  /*99f0*/  SEL R2, R3.reuse, R25, !P5 ;  /* 0x0000001903027207 */ /* 0x041fe20006800000 */
[----:B------:R0:W-:Y:S04]  /*9a00*/  STL [R1+0x13c], R4 ;  /* 0x00013c0401007387 */ /* 0x0001e80000100800 */
[----:B0-----:R-:W3:Y:S04]  /*9a10*/  LDL.LU R4, [R1+0xdc] ;  /* 0x0000dc0001047983 */ /* 0x001ee80000300800 */
[----:B------:R-:W-:Y:S04]  /*9a20*/  STL [R1+0x138], R2 ;  /* 0x0001380201007387 */ /* 0x000fe80000100800 */
[----:B------:R-:W4:Y:S04]  /*9a30*/  LDL.LU R25, [R1+0xe4] ;  /* 0x0000e40001197983 */ /* 0x000f280000300800 */
[----:B------:R0:W-:Y:S04]  /*9a40*/  STL [R1+0x134], R0 ;  /* 0x0001340001007387 */ /* 0x0001e80000100800 */
[----:B0-----:R-:W4:Y:S01]  /*9a50*/  LDL.LU R0, [R1+0xe0] ;  /* 0x0000e00001007983 */ /* 0x001f220000300800 */
[----:B------:R-:W-:-:S05]  /*9a60*/  SEL R2, R3, R18, !P5 ;  /* 0x0000001203027207 */ /* 0x000fca0006800000 */
[----:B------:R0:W-:Y:S01]  /*9a70*/  STL [R1+0x130], R2 ;  /* 0x0001300201007387 */ /* 0x0001e20000100800 */
[----:B------:R-:W-:-:S05]  /*9a80*/  SEL R13, R3, R17, !P5 ;  /* 0x00000011030d7207 */ /* 0x000fca0006800000 */
[----:B------:R-:W-:Y:S01]  /*9a90*/  STL [R1+0x12c], R13 ;  /* 0x00012c0d01007387 */ /* 0x000fe20000100800 */
[----:B------:R-:W-:-:S03]  /*9aa0*/  SEL R8, R3, R9, !P5 ;  /* 0x0000000903087207 */ /* 0x000fc60006800000 */
[----:B------:R-:W4:Y:S01]  /*9ab0*/  LDL.LU R17, [R1+0xc4] ;  /* 0x0000c40001117983 */ /* 0x000f220000300800 */
[----:B0-----:R-:W-:-:S03]  /*9ac0*/  SEL R2, R3, R28, !P5 ;  /* 0x0000001c03027207 */ /* 0x001fc60006800000 */
[----:B------:R-:W-:Y:S04]  /*9ad0*/  STL [R1+0x128], R8 ;  /* 0x0001280801007387 */ /* 0x000fe80000100800 */
[----:B------:R-:W4:Y:S04]  /*9ae0*/  LDL.LU R9, [R1+0xc8] ;  /* 0x0000c80001097983 */ /* 0x000f280000300800 */
[----:B------:R0:W-:Y:S04]  /*9af0*/  STL [R1+0x124], R2 ;  /* 0x0001240201007387 */ /* 0x0001e80000100800 */
[----:B------:R-:W4:Y:S01]  /*9b00*/  LDL.LU R28, [R1+0xcc] ;  /* 0x0000cc00011c7983 */ /* 0x000f220000300800 */
[----:B0-----:R-:W-:-:S05]  /*9b10*/  SEL R2, R3, R12, !P5 ;  /* 0x0000000c03027207 */ /* 0x001fca0006800000 */
[----:B------:R0:W-:Y:S01]  /*9b20*/  STL [R1+0x120], R2 ;  /* 0x0001200201007387 */ /* 0x0001e20000100800 */
[----:B------:R-:W-:-:S05]  /*9b30*/  SEL R8, R3, R5, !P5 ;  /* 0x0000000503087207 */ /* 0x000fca0006800000 */
[----:B------:R1:W-:Y:S01]  /*9b40*/  STL [R1+0x11c], R8 ;  /* 0x00011c0801007387 */ /* 0x0003e20000100800 */
[----:B0-----:R-:W-:-:S03]  /*9b50*/  SEL R2, R3, R29, !P5 ;  /* 0x0000001d03027207 */ /* 0x001fc60006800000 */
[----:B------:R-:W4:Y:S01]  /*9b60*/  LDL.LU R29, [R1+0xd4] ;  /* 0x0000d400011d7983 */ /* 0x000f220000300800 */
[C---:B------:R-:W-:Y:S02]  /*9b70*/  SEL R5, R3.reuse, R16, !P5 ;  /* 0x0000001003057207 */ /* 0x040fe40006800000 */
[----:B-1----:R-:W-:-:S03]  /*9b80*/  SEL R8, R3, R10, !P5 ;  /* 0x0000000a03087207 */ /* 0x002fc60006800000 */
[----:B------:R-:W-:Y:S04]  /*9b90*/  STL [R1+0x118], R5 ;  /* 0x0001180501007387 */ /* 0x000fe80000100800 */
[----:B------:R0:W-:Y:S04]  /*9ba0*/  STL [R1+0x114], R2 ;  /* 0x0001140201007387 */ /* 0x0001e80000100800 */
[----:B------:R-:W-:Y:S01]  /*9bb0*/  STL [R1+0x110], R8 ;  /* 0x0001100801007387 */ /* 0x000fe20000100800 */
[----:B0-----:R-:W-:-:S05]  /*9bc0*/  SEL R2, R3, R14, !P5 ;  /* 0x0000000e03027207 */ /* 0x001fca0006800000 */
[----:B------:R0:W-:Y:S01]  /*9bd0*/  STL [R1+0x10c], R2 ;  /* 0x00010c0201007387 */ /* 0x0001e20000100800 */
[C---:B--2---:R-:W-:Y:S02]  /*9be0*/  SEL R5, R3.reuse, R6, !P5 ;  /* 0x0000000603057207 */ /* 0x044fe40006800000 */
[----:B------:R-:W-:-:S03]  /*9bf0*/  SEL R6, R3, R11, !P5 ;  /* 0x0000000b03067207 */ /* 0x000fc60006800000 */
[----:B------:R1:W-:Y:S01]  /*9c00*/  STL [R1+0x108], R5 ;  /* 0x0001080501007387 */ /* 0x0003e20000100800 */
[----:B0-----:R-:W-:-:S03]  /*9c10*/  SEL R2, R3, R26, !P5 ;  /* 0x0000001a03027207 */ /* 0x001fc60006800000 */
[----:B------:R-:W-:Y:S04]  /*9c20*/  STL [R1+0x104], R6 ;  /* 0x0001040601007387 */ /* 0x000fe80000100800 */
[----:B------:R-:W2:Y:S01]  /*9c30*/  LDL.LU R19, [R1+0xd0] ;  /* 0x0000d00001137983 */ /* 0x000ea20000300800 */
[----:B-1----:R-:W-:-:S03]  /*9c40*/  SEL R5, R3, R23, !P5 ;  /* 0x0000001703057207 */ /* 0x002fc60006800000 */
[----:B------:R0:W-:Y:S04]  /*9c50*/  STL [R1+0x100], R2 ;  /* 0x0001000201007387 */ /* 0x0001e80000100800 */
[----:B0-----:R-:W2:Y:S04]  /*9c60*/  LDL.LU R2, [R1+0xc0] ;  /* 0x0000c00001027983 */ /* 0x001ea80000300800 */
[----:B------:R3:W-:Y:S04]  /*9c70*/  STL [R1+0xfc], R5 ;  /* 0x0000fc0501007387 */ /* 0x0007e80000100800 */
[----:B------:R-:W2:Y:S04]  /*9c80*/  LDL.LU R13, [R1+0xbc] ;  /* 0x0000bc00010d7983 */ /* 0x000ea80000300800 */
[----:B------:R-:W2:Y:S04]  /*9c90*/  LDL.LU R21, [R1+0xb8] ;  /* 0x0000b80001157983 */ /* 0x000ea80000300800 */
[----:B------:R-:W2:Y:S04]  /*9ca0*/  LDL.LU R8, [R1+0xb4] ;  /* 0x0000b40001087983 */ /* 0x000ea80000300800 */
[----:B------:R-:W2:Y:S04]  /*9cb0*/  LDL.LU R24, [R1+0xb0] ;  /* 0x0000b00001187983 */ /* 0x000ea80000300800 */
[----:B------:R-:W2:Y:S04]  /*9cc0*/  LDL.LU R18, [R1+0xac] ;  /* 0x0000ac0001127983 */ /* 0x000ea80000300800 */
[----:B------:R-:W2:Y:S04]  /*9cd0*/  LDL.LU R6, [R1+0xa8] ;  /* 0x0000a80001067983 */ /* 0x000ea80000300800 */
[----:B------:R-:W2:Y:S04]  /*9ce0*/  LDL.LU R26, [R1+0xa4] ;  /* 0x0000a400011a7983 */ /* 0x000ea80000300800 */
[----:B------:R-:W2:Y:S01]  /*9cf0*/  LDL.LU R23, [R1+0x18] ;  /* 0x0000180001177983 */ /* 0x000ea20000300800 */
[----:B---3--:R-:W-:-:S05]  /*9d00*/  SEL R5, R3, R4, !P5 ;  /* 0x0000000403057207 */ /* 0x008fca0006800000 */
[----:B------:R-:W-:Y:S01]  /*9d10*/  STL [R1+0xf8], R5 ;  /* 0x0000f80501007387 */ /* 0x000fe20000100800 */
[----:B----4-:R-:W-:-:S03]  /*9d20*/  SEL R4, R3, R25, !P5 ;  /* 0x0000001903047207 */ /* 0x010fc60006800000 */
[----:B------:R-:W3:Y:S04]  /*9d30*/  LDL.LU R12, [R1+0x14] ;  /* 0x00001400010c7983 */ /* 0x000ee80000300800 */
[----:B------:R0:W-:Y:S04]  /*9d40*/  STL [R1+0xf4], R4 ;  /* 0x0000f40401007387 */ /* 0x0001e80000100800 */
[----:B------:R-:W4:Y:S01]  /*9d50*/  LDL.LU R11, [R1+0x98] ;  /* 0x00009800010b7983 */ /* 0x000f220000300800 */
[----:B------:R-:W-:-:S05]  /*9d60*/  SEL R0, R3, R0, !P5 ;  /* 0x0000000003007207 */ /* 0x000fca0006800000 */
[----:B------:R-:W-:Y:S04]  /*9d70*/  STL [R1+0xf0], R0 ;  /* 0x0000f00001007387 */ /* 0x000fe80000100800 */
[----:B0-----:R-:W4:Y:S04]  /*9d80*/  LDL.LU R4, [R1+0x94] ;  /* 0x0000940001047983 */ /* 0x001f280000300800 */
[----:B------:R-:W4:Y:S01]  /*9d90*/  LDL.LU R25, [R1+0x10] ;  /* 0x0000100001197983 */ /* 0x000f220000300800 */
[----:B------:R-:W-:-:S05]  /*9da0*/  SEL R5, R3, R17, !P5 ;  /* 0x0000001103057207 */ /* 0x000fca0006800000 */
[----:B------:R0:W-:Y:S01]  /*9db0*/  STL [R1+0xec], R5 ;  /* 0x0000ec0501007387 */ /* 0x0001e20000100800 */
[----:B------:R-:W-:-:S03]  /*9dc0*/  SEL R9, R3, R9, !P5 ;  /* 0x0000000903097207 */ /* 0x000fc60006800000 */
[----:B0-----:R-:W4:Y:S01]  /*9dd0*/  LDL.LU R5, [R1] ;  /* 0x0000000001057983 */ /* 0x001f220000300800 */
[----:B------:R-:W-:-:S03]  /*9de0*/  SEL R0, R3, R28, !P5 ;  /* 0x0000001c03007207 */ /* 0x000fc60006800000 */
[----:B------:R-:W-:Y:S04]  /*9df0*/  STL [R1+0xe8], R9 ;  /* 0x0000e80901007387 */ /* 0x000fe80000100800 */
[----:B------:R-:W4:Y:S04]  /*9e00*/  LDL.LU R16, [R1+0x90] ;  /* 0x0000900001107983 */ /* 0x000f280000300800 */
[----:B------:R0:W-:Y:S04]  /*9e10*/  STL [R1+0xe4], R0 ;  /* 0x0000e40001007387 */ /* 0x0001e80000100800 */
[----:B------:R-:W4:Y:S04]  /*9e20*/  LDL.LU R10, [R1+0x8c] ;  /* 0x00008c00010a7983 */ /* 0x000f280000300800 */
[----:B------:R-:W4:Y:S04]  /*9e30*/  LDL.LU R27, [R1+0x78] ;  /* 0x00007800011b7983 */ /* 0x000f280000300800 */
[----:B------:R-:W4:Y:S04]  /*9e40*/  LDL.LU R14, [R1+0x7c] ;  /* 0x00007c00010e7983 */ /* 0x000f280000300800 */
[----:B0-----:R-:W4:Y:S01]  /*9e50*/  LDL.LU R0, [R1+0x84] ;  /* 0x0000840001007983 */ /* 0x001f220000300800 */
[----:B------:R-:W-:-:S05]  /*9e60*/  SEL R9, R3, R29, !P5 ;  /* 0x0000001d03097207 */ /* 0x000fca0006800000 */
[----:B------:R0:W-:Y:S04]  /*9e70*/  STL [R1+0xe0], R9 ;  /* 0x0000e00901007387 */ /* 0x0001e80000100800 */
[----:B------:R-:W4:Y:S04]  /*9e80*/  LDL.LU R17, [R1+0x80] ;  /* 0x0000800001117983 */ /* 0x000f280000300800 */
[----:B0-----:R-:W4:Y:S04]  /*9e90*/  LDL.LU R9, [R1+0x74] ;  /* 0x0000740001097983 */ /* 0x001f280000300800 */
[----:B------:R-:W4:Y:S04]  /*9ea0*/  LDL.LU R28, [R1+0x68] ;  /* 0x00006800011c7983 */ /* 0x000f280000300800 */
[----:B------:R-:W4:Y:S01]  /*9eb0*/  LDL.LU R29, [R1+0x58] ;  /* 0x00005800011d7983 */ /* 0x000f220000300800 */
[----:B--2---:R-:W-:-:S05]  /*9ec0*/  SEL R19, R3, R19, !P5 ;  /* 0x0000001303137207 */ /* 0x004fca0006800000 */
[----:B------:R0:W-:Y:S01]  /*9ed0*/  STL [R1+0xdc], R19 ;  /* 0x0000dc1301007387 */ /* 0x0001e20000100800 */
[----:B------:R-:W-:-:S03]  /*9ee0*/  SEL R2, R3, R2, !P5 ;  /* 0x0000000203027207 */ /* 0x000fc60006800000 */
[----:B0-----:R-:W2:Y:S04]  /*9ef0*/  LDL.LU R19, [R1+0x2abc] ;  /* 0x002abc0001137983 */ /* 0x001ea80000300800 */
[----:B------:R0:W-:Y:S01]  /*9f00*/  STL [R1+0xd8], R2 ;  /* 0x0000d80201007387 */ /* 0x0001e20000100800 */
[C---:B------:R-:W-:Y:S02]  /*9f10*/  SEL R13, R3.reuse, R13, !P5 ;  /* 0x0000000d030d7207 */ /* 0x040fe40006800000 */
[C---:B------:R-:W-:Y:S01]  /*9f20*/  SEL R21, R3.reuse, R21, !P5 ;  /* 0x0000001503157207 */ /* 0x040fe20006800000 */
[----:B0-----:R-:W2:Y:S01]  /*9f30*/  LDL.LU R2, [R1+0x2ab8] ;  /* 0x002ab80001027983 */ /* 0x001ea20000300800 */
[----:B------:R-:W-:-:S03]  /*9f40*/  SEL R8, R3, R8, !P5 ;  /* 0x0000000803087207 */ /* 0x000fc60006800000 */
        /* <DEDUP_REMOVED lines=8> */
[----:B0-----:R-:W2:Y:S04]  /*9fd0*/  LDL.LU R21, [R1+0x2ab0] ;  /* 0x002ab00001157983 */ /* 0x001ea80000300800 */
[----:B------:R0:W-:Y:S04]  /*9fe0*/  STL [R1+0xcc], R8 ;  /* 0x0000cc0801007387 */ /* 0x0001e80000100800 */
[----:B0-----:R-:W2:Y:S04]  /*9ff0*/  LDL.LU R8, [R1+0x2aac] ;  /* 0x002aac0001087983 */ /* 0x001ea80000300800 */
[----:B------:R0:W-:Y:S04]  /*a000*/  STL [R1+0xc8], R24 ;  /* 0x0000c81801007387 */ /* 0x0001e80000100800 */
[----:B0-----:R-:W2:Y:S01]  /*a010*/  LDL.LU R24, [R1+0x2aa8] ;  /* 0x002aa80001187983 */ /* 0x001ea20000300800 */
[----:B---3--:R-:W-:-:S03]  /*a020*/  SEL R12, R3, R12, !P5 ;  /* 0x0000000c030c7207 */ /* 0x008fc60006800000 */
[----:B------:R0:W-:Y:S01]  /*a030*/  STL [R1+0xc4], R18 ;  /* 0x0000c41201007387 */ /* 0x0001e20000100800 */
[----:B----4-:R-:W-:-:S03]  /*a040*/  SEL R11, R3, R11, !P5 ;  /* 0x0000000b030b7207 */ /* 0x010fc60006800000 */
[----:B0-----:R-:W3:Y:S04]  /*a050*/  LDL.LU R18, [R1+0x2aa4] ;  /* 0x002aa40001127983 */ /* 0x001ee80000300800 */
[----:B------:R0:W-:Y:S01]  /*a060*/  STL [R1+0xc0], R6 ;  /* 0x0000c00601007387 */ /* 0x0001e20000100800 */
[----:B------:R-:W-:-:S03]  /*a070*/  SEL R4, R3, R4, !P5 ;  /* 0x0000000403047207 */ /* 0x000fc60006800000 */
[----:B0-----:R-:W4:Y:S04]  /*a080*/  LDL.LU R6, [R1+0x48] ;  /* 0x0000480001067983 */ /* 0x001f280000300800 */
[----:B------:R0:W-:Y:S01]  /*a090*/  STL [R1+0xbc], R26 ;  /* 0x0000bc1a01007387 */ /* 0x0001e20000100800 */
[----:B------:R-:W-:-:S03]  /*a0a0*/  SEL R25, R3, R25, !P5 ;  /* 0x0000001903197207 */ /* 0x000fc60006800000 */
[----:B0-----:R-:W2:Y:S04]  /*a0b0*/  LDL.LU R26, [R1+0xa0] ;  /* 0x0000a000011a7983 */ /* 0x001ea80000300800 */
[----:B------:R0:W-:Y:S01]  /*a0c0*/  STL [R1+0xb8], R23 ;  /* 0x0000b81701007387 */ /* 0x0001e20000100800 */
[----:B------:R-:W-:-:S03]  /*a0d0*/  SEL R5, R3, R5, !P5 ;  /* 0x0000000503057207 */ /* 0x000fc60006800000 */
[----:B0-----:R-:W3:Y:S04]  /*a0e0*/  LDL.LU R23, [R1+0x9c] ;  /* 0x00009c0001177983 */ /* 0x001ee80000300800 */
[----:B------:R0:W-:Y:S01]  /*a0f0*/  STL [R1+0xb4], R12 ;  /* 0x0000b40c01007387 */ /* 0x0001e20000100800 */
[----:B------:R-:W-:-:S03]  /*a100*/  SEL R16, R3, R16, !P5 ;  /* 0x0000001003107207 */ /* 0x000fc60006800000 */
[----:B0-----:R-:W3:Y:S04]  /*a110*/  LDL.LU R12, [R1+0x2aa0] ;  /* 0x002aa000010c7983 */ /* 0x001ee80000300800 */
[----:B------:R0:W-:Y:S01]  /*a120*/  STL [R1+0xb0], R11 ;  /* 0x0000b00b01007387 */ /* 0x0001e20000100800 */
[C---:B------:R-:W-:Y:S02]  /*a130*/  SEL R10, R3.reuse, R10, !P5 ;  /* 0x0000000a030a7207 */ /* 0x040fe40006800000 */
[C---:B------:R-:W-:Y:S01]  /*a140*/  SEL R27, R3.reuse, R27, !P5 ;  /* 0x0000001b031b7207 */ /* 0x040fe20006800000 */
[----:B0-----:R-:W3:Y:S04]  /*a150*/  LDL.LU R11, [R1+0x6c] ;  /* 0x00006c00010b7983 */ /* 0x001ee80000300800 */
[----:B------:R0:W-:Y:S01]  /*a160*/  STL [R1+0xac], R4 ;  /* 0x0000ac0401007387 */ /* 0x0001e20000100800 */
[----:B------:R-:W-:-:S03]  /*a170*/  SEL R14, R3, R14, !P5 ;  /* 0x0000000e030e7207 */ /* 0x000fc60006800000 */
        /* <DEDUP_REMOVED lines=16> */
[----:B------:R0:W-:Y:S04]  /*a280*/  STL [R1+0x8c], R14 ;  /* 0x00008c0e01007387 */ /* 0x0001e80000100800 */
        /* <DEDUP_REMOVED lines=10> */
[----:B0-----:R-:W3:Y:S01]  /*a330*/  LDL.LU R29, [R1+0x2a7c] ;  /* 0x002a7c00011d7983 */ /* 0x001ee20000300800 */
[----:B----4-:R-:W-:-:S02]  /*a340*/  SEL R6, R3, R6, !P5 ;  /* 0x0000000603067207 */ /* 0x010fc40006800000 */
[C---:B--2---:R-:W-:Y:S02]  /*a350*/  SEL R26, R3.reuse, R26, !P5 ;  /* 0x0000001a031a7207 */ /* 0x044fe40006800000 */
[C---:B---3--:R-:W-:Y:S02]  /*a360*/  SEL R23, R3.reuse, R23, !P5 ;  /* 0x0000001703177207 */ /* 0x048fe40006800000 */
[C---:B------:R-:W-:Y:S02]  /*a370*/  SEL R0, R3.reuse, R0, !P5 ;  /* 0x0000000003007207 */ /* 0x040fe40006800000 */
[C---:B------:R-:W-:Y:S02]  /*a380*/  SEL R17, R3.reuse, R17, !P5 ;  /* 0x0000001103117207 */ /* 0x040fe40006800000 */
[C---:B------:R-:W-:Y:S02]  /*a390*/  SEL R9, R3.reuse, R9, !P5 ;  /* 0x0000000903097207 */ /* 0x040fe40006800000 */
[----:B------:R-:W-:-:S02]  /*a3a0*/  SEL R28, R3, R28, !P5 ;  /* 0x0000001c031c7207 */ /* 0x000fc40006800000 */
[----:B------:R-:W-:-:S05]  /*a3b0*/  SEL R29, R3, R29, !P5 ;  /* 0x0000001d031d7207 */ /* 0x000fca0006800000 */
[----:B------:R0:W-:Y:S04]  /*a3c0*/  STL [R1+0x74], R29 ;  /* 0x0000741d01007387 */ /* 0x0001e80000100800 */
[----:B0-----:R-:W2:Y:S04]  /*a3d0*/  LDL.LU R29, [R1+0x3c] ;  /* 0x00003c00011d7983 */ /* 0x001ea80000300800 */
[----:B------:R0:W-:Y:S04]  /*a3e0*/  STL [R1+0x68], R28 ;  /* 0x0000681c01007387 */ /* 0x0001e80000100800 */
[----:B0-----:R-:W3:Y:S04]  /*a3f0*/  LDL.LU R28, [R1+0x40] ;  /* 0x00004000011c7983 */ /* 0x001ee80000300800 */
[----:B------:R0:W-:Y:S04]  /*a400*/  STL [R1+0x5c], R9 ;  /* 0x00005c0901007387 */ /* 0x0001e80000100800 */
[----:B0-----:R-:W4:Y:S04]  /*a410*/  LDL.LU R9, [R1+0x30] ;  /* 0x0000300001097983 */ /* 0x001f280000300800 */
[----:B------:R0:W-:Y:S04]  /*a420*/  STL [R1+0x58], R17 ;  /* 0x0000581101007387 */ /* 0x0001e80000100800 */
[----:B0-----:R-:W2:Y:S04]  /*a430*/  LDL.LU R17, [R1+0x44] ;  /* 0x0000440001117983 */ /* 0x001ea80000300800 */
[----:B------:R0:W-:Y:S04]  /*a440*/  STL [R1+0x4c], R0 ;  /* 0x00004c0001007387 */ /* 0x0001e80000100800 */
[----:B0-----:R-:W2:Y:S04]  /*a450*/  LDL.LU R0, [R1+0x50] ;  /* 0x0000500001007983 */ /* 0x001ea80000300800 */
[----:B------:R0:W-:Y:S04]  /*a460*/  STL [R1+0x48], R6 ;  /* 0x0000480601007387 */ /* 0x0001e80000100800 */
[----:B0-----:R-:W2:Y:S04]  /*a470*/  LDL.LU R6, [R1+0x2a78] ;  /* 0x002a780001067983 */ /* 0x001ea80000300800 */
[----:B------:R0:W-:Y:S04]  /*a480*/  STL [R1+0x38], R26 ;  /* 0x0000381a01007387 */ /* 0x0001e80000100800 */
[----:B0-----:R-:W2:Y:S04]  /*a490*/  LDL.LU R26, [R1+0x2a74] ;  /* 0x002a7400011a7983 */ /* 0x001ea80000300800 */
[----:B------:R0:W-:Y:S04]  /*a4a0*/  STL [R1+0x2c], R23 ;  /* 0x00002c1701007387 */ /* 0x0001e80000100800 */
[----:B0-----:R-:W3:Y:S01]  /*a4b0*/  LDL.LU R23, [R1+0x2a70] ;  /* 0x002a700001177983 */ /* 0x001ee20000300800 */
[----:B------:R-:W-:-:S02]  /*a4c0*/  SEL R11, R3, R11, !P5 ;  /* 0x0000000b030b7207 */ /* 0x000fc40006800000 */
[C---:B------:R-:W-:Y:S02]  /*a4d0*/  SEL R4, R3.reuse, R4, !P5 ;  /* 0x0000000403047207 */ /* 0x040fe40006800000 */
[C---:B------:R-:W-:Y:S02]  /*a4e0*/  SEL R25, R3.reuse, R25, !P5 ;  /* 0x0000001903197207 */ /* 0x040fe40006800000 */
[C---:B--2---:R-:W-:Y:S02]  /*a4f0*/  SEL R26, R3.reuse, R26, !P5 ;  /* 0x0000001a031a7207 */ /* 0x044fe40006800000 */
[----:B---3--:R-:W-:-:S05]  /*a500*/  SEL R23, R3, R23, !P5 ;  /* 0x0000001703177207 */ /* 0x008fca0006800000 */
[----:B------:R0:W-:Y:S04]  /*a510*/  STL [R1+0x28], R23 ;  /* 0x0000281701007387 */ /* 0x0001e80000100800 */
[----:B0-----:R-:W2:Y:S04]  /*a520*/  LDL.LU R23, [R1+0x54] ;  /* 0x0000540001177983 */ /* 0x001ea80000300800 */
[----:B------:R0:W-:Y:S04]  /*a530*/  STL [R1+0x24], R26 ;  /* 0x0000241a01007387 */ /* 0x0001e80000100800 */
[----:B0-----:R-:W3:Y:S04]  /*a540*/  LDL.LU R26, [R1+0x60] ;  /* 0x00006000011a7983 */ /* 0x001ee80000300800 */
[----:B------:R0:W-:Y:S04]  /*a550*/  STL [R1+0x20], R11 ;  /* 0x0000200b01007387 */ /* 0x0001e80000100800 */
[----:B0-----:R-:W2:Y:S04]  /*a560*/  LDL.LU R11, [R1+0x2a6c] ;  /* 0x002a6c00010b7983 */ /* 0x001ea80000300800 */
[----:B------:R0:W-:Y:S04]  /*a570*/  STL [R1+0x1c], R4 ;  /* 0x00001c0401007387 */ /* 0x0001e80000100800 */
[----:B0-----:R-:W4:Y:S04]  /*a580*/  LDL.LU R4, [R1+0x2a68] ;  /* 0x002a680001047983 */ /* 0x001f280000300800 */
[----:B------:R0:W-:Y:S04]  /*a590*/  STL [R1+0x18], R25 ;  /* 0x0000181901007387 */ /* 0x0001e80000100800 */
[----:B0-----:R-:W4:Y:S01]  /*a5a0*/  LDL.LU R25, [R1+0x2a64] ;  /* 0x002a640001197983 */ /* 0x001f220000300800 */
[----:B------:R-:W-:-:S02]  /*a5b0*/  SEL R0, R3, R0, !P5 ;  /* 0x0000000003007207 */ /* 0x000fc40006800000 */
[C---:B------:R-:W-:Y:S02]  /*a5c0*/  SEL R27, R3.reuse, R27, !P5 ;  /* 0x0000001b031b7207 */ /* 0x040fe40006800000 */
[C---:B------:R-:W-:Y:S02]  /*a5d0*/  SEL R16, R3.reuse, R16, !P5 ;  /* 0x0000001003107207 */ /* 0x040fe40006800000 */
[C---:B------:R-:W-:Y:S02]  /*a5e0*/  SEL R12, R3.reuse, R12, !P5 ;  /* 0x0000000c030c7207 */ /* 0x040fe40006800000 */
[C---:B------:R-:W-:Y:S02]  /*a5f0*/  SEL R18, R3.reuse, R18, !P5 ;  /* 0x0000001203127207 */ /* 0x040fe40006800000 */
[C---:B------:R-:W-:Y:S02]  /*a600*/  SEL R24, R3.reuse, R24, !P5 ;  /* 0x0000001803187207 */ /* 0x040fe40006800000 */
[----:B------:R-:W-:-:S02]  /*a610*/  SEL R8, R3, R8, !P5 ;  /* 0x0000000803087207 */ /* 0x000fc40006800000 */
[C---:B------:R-:W-:Y:S01]  /*a620*/  SEL R21, R3.reuse, R21, !P5 ;  /* 0x0000001503157207 */ /* 0x040fe20006800000 */
[----:B------:R-:W-:Y:S02]  /*a630*/  @!P2 IMAD.MOV R22, RZ, RZ, -R22 ;  /* 0x000000ffff16a224 */ /* 0x000fe400078e0a16 */
[----:B------:R-:W-:Y:S01]  /*a640*/  @!P3 IMAD.MOV R7, RZ, RZ, -R7 ;  /* 0x000000ffff07b224 */ /* 0x000fe200078e0a07 */
[C---:B------:R-:W-:Y:S01]  /*a650*/  SEL R13, R3.reuse, R13, !P5 ;  /* 0x0000000d030d7207 */ /* 0x040fe20006800000 */
[----:B------:R-:W-:Y:S01]  /*a660*/  @!P4 IMAD.MOV R20, RZ, RZ, -R20 ;  /* 0x000000ffff14c224 */ /* 0x000fe200078e0a14 */
[C---:B------:R-:W-:Y:S01]  /*a670*/  SEL R19, R3.reuse, R19, !P5 ;  /* 0x0000001303137207 */ /* 0x040fe20006800000 */
[----:B------:R-:W-:Y:S01]  /*a680*/  @!P0 IMAD.MOV R15, RZ, RZ, -R15 ;  /* 0x000000ffff0f8224 */ /* 0x000fe200078e0a0f */
[C---:B------:R-:W-:Y:S02]  /*a690*/  SEL R22, R3.reuse, R22, !P5 ;  /* 0x0000001603167207 */ /* 0x040fe40006800000 */
[----:B------:R-:W-:-:S02]  /*a6a0*/  SEL R7, R3, R7, !P5 ;  /* 0x0000000703077207 */ /* 0x000fc40006800000 */
[C---:B------:R-:W-:Y:S02]  /*a6b0*/  SEL R20, R3.reuse, R20, !P5 ;  /* 0x0000001403147207 */ /* 0x040fe40006800000 */
[C---:B------:R-:W-:Y:S02]  /*a6c0*/  SEL R15, R3.reuse, R15, !P5 ;  /* 0x0000000f030f7207 */ /* 0x040fe40006800000 */
[----:B---3--:R-:W-:-:S05]  /*a6d0*/  SEL R26, R3, R26, !P5 ;  /* 0x0000001a031a7207 */ /* 0x008fca0006800000 */
[----:B------:R2:W-:Y:S02]  /*a6e0*/  STL [R1+0x14], R26 ;  /* 0x0000141a01007387 */ /* 0x0005e40000100800 */
[C---:B--2---:R-:W-:Y:S02]  /*a6f0*/  SEL R26, R3.reuse, R23, !P5 ;  /* 0x00000017031a7207 */ /* 0x044fe40006800000 */
[C---:B------:R-:W-:Y:S02]  /*a700*/  SEL R23, R3.reuse, R17, !P5 ;  /* 0x0000001103177207 */ /* 0x040fe40006800000 */
[C---:B------:R-:W-:Y:S01]  /*a710*/  SEL R17, R3.reuse, R28, !P5 ;  /* 0x0000001c03117207 */ /* 0x040fe20006800000 */
[----:B------:R-:W-:Y:S04]  /*a720*/  STL [R1+0x10], R26 ;  /* 0x0000101a01007387 */ /* 0x000fe80000100800 */
[----:B------:R0:W-:Y:S01]  /*a730*/  STL [R1+0xc], R0 ;  /* 0x00000c0001007387 */ /* 0x0001e20000100800 */
[----:B----4-:R-:W-:-:S02]  /*a740*/  SEL R28, R3, R4, !P5 ;  /* 0x00000004031c7207 */ /* 0x010fc40006800000 */
[----:B------:R-:W1:Y:S01]  /*a750*/  S2R R4, SR_TID.X ;  /* 0x0000000000047919 */ /* 0x000e620000002100 */
[C---:B0-----:R-:W-:Y:S01]  /*a760*/  SEL R0, R3.reuse, R29, !P5 ;  /* 0x0000001d03007207 */ /* 0x041fe20006800000 */
[----:B------:R-:W-:Y:S01]  /*a770*/  STL [R1+0x8], R23 ;  /* 0x0000081701007387 */ /* 0x000fe20000100800 */
[----:B------:R-:W-:-:S03]  /*a780*/  SEL R29, R3, R25, !P5 ;  /* 0x00000019031d7207 */ /* 0x000fc60006800000 */
[----:B------:R-:W-:Y:S04]  /*a790*/  STL [R1+0x4], R17 ;  /* 0x0000041101007387 */ /* 0x000fe80000100800 */
[----:B------:R-:W-:Y:S04]  /*a7a0*/  STL [R1+0x29d8], R29 ;  /* 0x0029d81d01007387 */ /* 0x000fe80000100800 */
[----:B------:R0:W-:Y:S04]  /*a7b0*/  STL [R1], R0 ;  /* 0x0000000001007387 */ /* 0x0001e80000100800 */
[----:B------:R2:W-:Y:S04]  /*a7c0*/  STL [R1+0x29dc], R28 ;  /* 0x0029dc1c01007387 */ /* 0x0005e80000100800 */
[----:B------:R3:W-:Y:S01]  /*a7d0*/  STL [R1+0x29e0], R27 ;  /* 0x0029e01b01007387 */ /* 0x0007e20000100800 */
[----:B------:R-:W-:-:S02]  /*a7e0*/  SEL R26, R3, R9, !P5 ;  /* 0x00000009031a7207 */ /* 0x000fc40006800000 */
[C---:B------:R-:W-:Y:S01]  /*a7f0*/  SEL R25, R3.reuse, R11, !P5 ;  /* 0x0000000b03197207 */ /* 0x040fe20006800000 */
[----:B0-----:R-:W4:Y:S01]  /*a800*/  LDL.LU R0, [R1+0x1f4] ;  /* 0x0001f40001007983 */ /* 0x001f220000300800 */
[C---:B------:R-:W-:Y:S02]  /*a810*/  SEL R23, R3.reuse, R6, !P5 ;  /* 0x0000000603177207 */ /* 0x040fe40006800000 */
[C---:B------:R-:W-:Y:S01]  /*a820*/  SEL R17, R3.reuse, R14, !P5 ;  /* 0x0000000e03117207 */ /* 0x040fe20006800000 */
[----:B--2---:R-:W2:Y:S01]  /*a830*/  LDL.LU R28, [R1+0x1f0] ;  /* 0x0001f000011c7983 */ /* 0x004ea20000300800 */
[----:B---3--:R-:W0:Y:S01]  /*a840*/  LDC R27, c[0x0][0x3ac] ;  /* 0x0000eb00ff1b7b82 */ /* 0x008e220000000800 */
[C---:B------:R-:W-:Y:S02]  /*a850*/  SEL R14, R3.reuse, R10, !P5 ;  /* 0x0000000a030e7207 */ /* 0x040fe40006800000 */
[----:B------:R-:W3:Y:S01]  /*a860*/  LDL.LU R9, [R1+0x1ec] ;  /* 0x0001ec0001097983 */ /* 0x000ee20000300800 */
[----:B------:R-:W-:-:S03]  /*a870*/  SEL R11, R3, R5, !P5 ;  /* 0x00000005030b7207 */ /* 0x000fc60006800000 */
[----:B------:R-:W3:Y:S04]  /*a880*/  LDL.LU R29, [R1+0x1e8] ;  /* 0x0001e800011d7983 */ /* 0x000ee80000300800 */
[----:B------:R-:W-:Y:S04]  /*a890*/  STL [R1+0x29e4], R26 ;  /* 0x0029e41a01007387 */ /* 0x000fe80000100800 */
[----:B------:R-:W-:Y:S04]  /*a8a0*/  STL [R1+0x29e8], R25 ;  /* 0x0029e81901007387 */ /* 0x000fe80000100800 */
[----:B------:R-:W-:Y:S04]  /*a8b0*/  STL [R1+0x29ec], R23 ;  /* 0x0029ec1701007387 */ /* 0x000fe80000100800 */
[----:B------:R-:W-:Y:S01]  /*a8c0*/  STL [R1+0x29f0], R17 ;  /* 0x0029f01101007387 */ /* 0x000fe20000100800 */
[----:B-1----:R-:W-:-:S03]  /*a8d0*/  LOP3.LUT R4, R4, 0x3f, RZ, 0xc0, !PT ;  /* 0x0000003f04047812 */ /* 0x002fc600078ec0ff */
[----:B------:R-:W-:Y:S04]  /*a8e0*/  STL [R1+0x29f4], R14 ;  /* 0x0029f40e01007387 */ /* 0x000fe80000100800 */
[----:B------:R-:W-:Y:S04]  /*a8f0*/  STL [R1+0x29f8], R16 ;  /* 0x0029f81001007387 */ /* 0x000fe80000100800 */
[----:B------:R-:W-:Y:S04]  /*a900*/  STL [R1+0x29fc], R11 ;  /* 0x0029fc0b01007387 */ /* 0x000fe80000100800 */
[----:B------:R-:W-:Y:S04]  /*a910*/  STL [R1+0x2a00], R12 ;  /* 0x002a000c01007387 */ /* 0x000fe80000100800 */
[----:B------:R-:W-:Y:S04]  /*a920*/  STL [R1+0x2a04], R18 ;  /* 0x002a041201007387 */ /* 0x000fe80000100800 */
[----:B------:R-:W-:Y:S04]  /*a930*/  STL [R1+0x2a08], R24 ;  /* 0x002a081801007387 */ /* 0x000fe80000100800 */
[----:B------:R-:W-:Y:S04]  /*a940*/  STL [R1+0x2a0c], R8 ;  /* 0x002a0c0801007387 */ /* 0x000fe80000100800 */
[----:B------:R0:W-:Y:S02]  /*a950*/  STL [R1+0x2a10], R21 ;  /* 0x002a101501007387 */ /* 0x0001e40000100800 */
[----:B0-----:R-:W-:-:S02]  /*a960*/  IMAD R21, R4, R27, RZ ;  /* 0x0000001b04157224 */ /* 0x001fc400078e02ff */
[----:B------:R-:W-:Y:S02]  /*a970*/  STL [R1+0x2a14], R13 ;  /* 0x002a140d01007387 */ /* 0x000fe40000100800 */
[----:B------:R-:W-:Y:S02]  /*a980*/  IMAD R21, R27, 0x40, R21 ;  /* 0x000000401b157824 */ /* 0x000fe400078e0215 */
[----:B------:R-:W-:Y:S01]  /*a990*/  IMAD R27, R4, R27, RZ ;  /* 0x0000001b041b7224 */ /* 0x000fe200078e02ff */
[----:B------:R-:W-:Y:S04]  /*a9a0*/  STL [R1+0x2a18], R19 ;  /* 0x002a181301007387 */ /* 0x000fe80000100800 */
[----:B------:R-:W-:Y:S01]  /*a9b0*/  STL [R1+0x2a1c], R22 ;  /* 0x002a1c1601007387 */ /* 0x000fe20000100800 */
[----:B------:R-:W-:-:S03]  /*a9c0*/  LEA.HI.X.SX32 R3, R27, UR15, 0x1, P1 ;  /* 0x0000000f1b037c11 */ /* 0x000fc600088f0eff */
[----:B------:R-:W-:Y:S04]  /*a9d0*/  STL [R1+0x2a20], R7 ;  /* 0x002a200701007387 */ /* 0x000fe80000100800 */
[----:B------:R-:W-:Y:S04]  /*a9e0*/  STL [R1+0x2a24], R20 ;  /* 0x002a241401007387 */ /* 0x000fe80000100800 */
[----:B------:R-:W-:Y:S04]  /*a9f0*/  STL [R1+0x2a28], R15 ;  /* 0x002a280f01007387 */ /* 0x000fe80000100800 */
[----:B------:R-:W3:Y:S04]  /*aa00*/  LDL.LU R8, [R1+0x194] ;  /* 0x0001940001087983 */ /* 0x000ee80000300800 */
[----:B------:R-:W-:Y:S04]  /*aa10*/  STL [R1+0x295c], R2 ;  /* 0x00295c0201007387 */ /* 0x000fe80000100800 */
[----:B------:R-:W-:Y:S04]  /*aa20*/  STL [R1+0x2958], R3 ;  /* 0x0029580301007387 */ /* 0x000fe80000100800 */
[----:B------:R-:W3:Y:S04]  /*aa30*/  LDL.LU R24, [R1+0x1e0] ;  /* 0x0001e00001187983 */ /* 0x000ee80000300800 */
[----:B------:R-:W3:Y:S01]  /*aa40*/  LDL.LU R18, [R1+0x1dc] ;  /* 0x0001dc0001127983 */ /* 0x000ee20000300800 */
[----:B------:R-:W-:-:S04]  /*aa50*/  LEA R4, P0, R21, UR14, 0x1 ;  /* 0x0000000e15047c11 */ /* 0x000fc8000f8008ff */
[----:B------:R-:W-:Y:S01]  /*aa60*/  LEA.HI.X.SX32 R5, R21, UR15, 0x1, P0 ;  /* 0x0000000f15057c11 */ /* 0x000fe200080f0eff */
[----:B----4-:R-:W-:Y:S02]  /*aa70*/  IMAD R0, R0, UR6, RZ ;  /* 0x0000000600007c24 */ /* 0x010fe4000f8e02ff */
[----:B--2---:R-:W-:Y:S02]  /*aa80*/  IMAD R6, R28, UR6, RZ ;  /* 0x000000061c067c24 */ /* 0x004fe4000f8e02ff */
[----:B---3--:R-:W-:Y:S01]  /*aa90*/  IMAD R10, R29, UR6, RZ ;  /* 0x000000061d0a7c24 */ /* 0x008fe2000f8e02ff */
[----:B------:R0:W-:Y:S04]  /*aaa0*/  STL [R1+0x2a60], R18 ;  /* 0x002a601201007387 */ /* 0x0001e80000100800 */
[----:B------:R-:W2:Y:S04]  /*aab0*/  LDL.LU R12, [R1+0x1d8] ;  /* 0x0001d800010c7983 */ /* 0x000ea80000300800 */
[----:B------:R-:W3:Y:S01]  /*aac0*/  LDL.LU R11, [R1+0x1d4] ;  /* 0x0001d400010b7983 */ /* 0x000ee20000300800 */
[----:B0-----:R-:W-:-:S03]  /*aad0*/  LEA R18, P0, R0, UR12, 0x1 ;  /* 0x0000000c00127c11 */ /* 0x001fc6000f8008ff */
[----:B------:R-:W4:Y:S04]  /*aae0*/  LDL.LU R16, [R1+0x1d0] ;  /* 0x0001d00001107983 */ /* 0x000f280000300800 */
[----:B------:R-:W4:Y:S04]  /*aaf0*/  LDL.LU R14, [R1+0x1cc] ;  /* 0x0001cc00010e7983 */ /* 0x000f280000300800 */
[----:B------:R-:W4:Y:S01]  /*ab00*/  LDL.LU R17, [R1+0x1c8] ;  /* 0x0001c80001117983 */ /* 0x000f220000300800 */
[----:B------:R-:W-:-:S03]  /*ab10*/  LEA.HI.X.SX32 R19, R0, UR13, 0x1, P0 ;  /* 0x0000000d00137c11 */ /* 0x000fc600080f0eff */
[----:B------:R-:W4:Y:S04]  /*ab20*/  LDL.LU R23, [R1+0x1c4] ;  /* 0x0001c40001177983 */ /* 0x000f280000300800 */
[----:B------:R-:W4:Y:S04]  /*ab30*/  LDL.LU R25, [R1+0x1c0] ;  /* 0x0001c00001197983 */ /* 0x000f280000300800 */
[----:B------:R-:W4:Y:S04]  /*ab40*/  LDL.LU R26, [R1+0x1bc] ;  /* 0x0001bc00011a7983 */ /* 0x000f280000300800 */
[----:B------:R-:W4:Y:S04]  /*ab50*/  LDL.LU R27, [R1+0x1b8] ;  /* 0x0001b800011b7983 */ /* 0x000f280000300800 */
[----:B------:R-:W4:Y:S04]  /*ab60*/  LDL.LU R28, [R1+0x1b4] ;  /* 0x0001b400011c7983 */ /* 0x000f280000300800 */
[----:B------:R-:W4:Y:S04]  /*ab70*/  LDL.LU R29, [R1+0x1b0] ;  /* 0x0001b000011d7983 */ /* 0x000f280000300800 */
[----:B------:R-:W-:Y:S04]  /*ab80*/  STL [R1+0x2a30], R4 ;  /* 0x002a300401007387 */ /* 0x000fe80000100800 */
[----:B------:R-:W-:Y:S04]  /*ab90*/  STL [R1+0x2a2c], R5 ;  /* 0x002a2c0501007387 */ /* 0x000fe80000100800 */
[----:B------:R0:W-:Y:S04]  /*aba0*/  STL.64 [R1+0xdd8], R18 ;  /* 0x000dd81201007387 */ /* 0x0001e80000100a00 */
[----:B0-----:R-:W4:Y:S01]  /*abb0*/  LDL.LU R18, [R1+0x2a60] ;  /* 0x002a600001127983 */ /* 0x001f220000300800 */
[----:B------:R-:W-:Y:S01]  /*abc0*/  IMAD R9, R9, UR6, RZ ;  /* 0x0000000609097c24 */ /* 0x000fe2000f8e02ff */
[----:B------:R-:W-:-:S02]  /*abd0*/  LEA R2, P1, R6, UR12, 0x1 ;  /* 0x0000000c06027c11 */ /* 0x000fc4000f8208ff */
[----:B------:R-:W-:Y:S02]  /*abe0*/  LEA R20, P3, R10, UR12, 0x1 ;  /* 0x0000000c0a147c11 */ /* 0x000fe4000f8608ff */
[C---:B------:R-:W-:Y:S02]  /*abf0*/  LEA R4, P2, R9.reuse, UR12, 0x1 ;  /* 0x0000000c09047c11 */ /* 0x040fe4000f8408ff */
[----:B------:R-:W-:Y:S02]  /*ac00*/  LEA.HI.X.SX32 R3, R6, UR13, 0x1, P1 ;  /* 0x0000000d06037c11 */ /* 0x000fe400088f0eff */
[----:B------:R-:W-:Y:S01]  /*ac10*/  LEA.HI.X.SX32 R5, R9, UR13, 0x1, P2 ;  /* 0x0000000d09057c11 */ /* 0x000fe200090f0eff */
[----:B------:R-:W-:Y:S01]  /*ac20*/  IMAD R0, R8, UR7, RZ ;  /* 0x0000000708007c24 */ /* 0x000fe2000f8e02ff */
[----:B------:R-:W-:Y:S01]  /*ac30*/  LEA.HI.X.SX32 R21, R10, UR13, 0x1, P3 ;  /* 0x0000000d0a157c11 */ /* 0x000fe200098f0eff */
[----:B------:R-:W-:Y:S01]  /*ac40*/  STL.64 [R1+0xdd0], R2 ;  /* 0x000dd00201007387 */ /* 0x000fe20000100a00 */
[----:B------:R-:W-:-:S03]  /*ac50*/  IMAD R6, R24, UR7, RZ ;  /* 0x0000000718067c24 */ /* 0x000fc6000f8e02ff */
[----:B------:R-:W-:Y:S04]  /*ac60*/  STL.64 [R1+0xdc8], R4 ;  /* 0x000dc80401007387 */ /* 0x000fe80000100a00 */
[----:B------:R-:W-:Y:S04]  /*ac70*/  STL [R1+0x2a38], R2 ;  /* 0x002a380201007387 */ /* 0x000fe80000100800 */
[----:B------:R-:W-:Y:S04]  /*ac80*/  STL.64 [R1+0xdc0], R20 ;  /* 0x000dc01401007387 */ /* 0x000fe80000100a00 */
[----:B------:R3:W-:Y:S04]  /*ac90*/  STL [R1+0x688], R0 ;  /* 0x0006880001007387 */ /* 0x0007e80000100800 */
[----:B------:R4:W-:Y:S04]  /*aca0*/  STL [R1+0x2a34], R3 ;  /* 0x002a340301007387 */ /* 0x0009e80000100800 */
[----:B------:R-:W-:Y:S01]  /*acb0*/  STL [R1+0x2a3c], R6 ;  /* 0x002a3c0601007387 */ /* 0x000fe20000100800 */
[----:B--2---:R-:W-:-:S02]  /*acc0*/  IMAD R10, R12, UR7, RZ ;  /* 0x000000070c0a7c24 */ /* 0x004fc4000f8e02ff */
[----:B---3--:R-:W-:Y:S02]  /*acd0*/  IMAD R0, R11, UR7, RZ ;  /* 0x000000070b007c24 */ /* 0x008fe4000f8e02ff */
[----:B----4-:R-:W-:Y:S02]  /*ace0*/  IMAD R3, R16, UR7, RZ ;  /* 0x0000000710037c24 */ /* 0x010fe4000f8e02ff */
[----:B------:R-:W-:Y:S02]  /*acf0*/  IMAD R2, R14, UR7, RZ ;  /* 0x000000070e027c24 */ /* 0x000fe4000f8e02ff */
[----:B------:R-:W-:-:S05]  /*ad00*/  IMAD R9, R18, UR7, RZ ;  /* 0x0000000712097c24 */ /* 0x000fca000f8e02ff */
[----:B------:R-:W-:Y:S04]  /*ad10*/  STL [R1+0x2a40], R9 ;  /* 0x002a400901007387 */ /* 0x000fe80000100800 */
[----:B------:R-:W-:Y:S04]  /*ad20*/  STL [R1+0x2a44], R10 ;  /* 0x002a440a01007387 */ /* 0x000fe80000100800 */
[----:B------:R0:W-:Y:S04]  /*ad30*/  STL [R1+0x30], R0 ;  /* 0x0000300001007387 */ /* 0x0001e80000100800 */
[----:B------:R1:W-:Y:S01]  /*ad40*/  STL [R1+0x34], R3 ;  /* 0x0000340301007387 */ /* 0x0003e20000100800 */
[----:B0-----:R-:W-:-:S03]  /*ad50*/  IMAD R0, R17, UR7, RZ ;  /* 0x0000000711007c24 */ /* 0x001fc6000f8e02ff */
[----:B------:R0:W-:Y:S01]  /*ad60*/  STL [R1+0x3c], R2 ;  /* 0x00003c0201007387 */ /* 0x0001e20000100800 */
[----:B-1----:R-:W-:-:S03]  /*ad70*/  IMAD R3, R23, UR7, RZ ;  /* 0x0000000717037c24 */ /* 0x002fc6000f8e02ff */
[----:B------:R1:W-:Y:S04]  /*ad80*/  STL [R1+0x40], R0 ;  /* 0x0000400001007387 */ /* 0x0003e80000100800 */
[----:B------:R2:W-:Y:S01]  /*ad90*/  STL [R1+0x44], R3 ;  /* 0x0000440301007387 */ /* 0x0005e20000100800 */
[----:B0-----:R-:W-:Y:S02]  /*ada0*/  IMAD R2, R25, UR7, RZ ;  /* 0x0000000719027c24 */ /* 0x001fe4000f8e02ff */
[----:B-1----:R-:W-:-:S03]  /*adb0*/  IMAD R0, R26, UR7, RZ ;  /* 0x000000071a007c24 */ /* 0x002fc6000f8e02ff */
[----:B------:R0:W-:Y:S01]  /*adc0*/  STL [R1+0x50], R2 ;  /* 0x0000500201007387 */ /* 0x0001e20000100800 */
[----:B--2---:R-:W-:-:S03]  /*add0*/  IMAD R3, R27, UR7, RZ ;  /* 0x000000071b037c24 */ /* 0x004fc6000f8e02ff */
[----:B------:R1:W-:Y:S04]  /*ade0*/  STL [R1+0x54], R0 ;  /* 0x0000540001007387 */ /* 0x0003e80000100800 */
[----:B------:R-:W-:Y:S04]  /*adf0*/  STL [R1+0x60], R3 ;  /* 0x0000600301007387 */ /* 0x000fe80000100800 */
[----:B------:R-:W2:Y:S01]  /*ae00*/  LDL.LU R10, [R1+0x1a4] ;  /* 0x0001a400010a7983 */ /* 0x000ea20000300800 */
[----:B0-----:R-:W-:Y:S02]  /*ae10*/  IMAD R2, R28, UR7, RZ ;  /* 0x000000071c027c24 */ /* 0x001fe4000f8e02ff */
[----:B-1----:R-:W-:-:S03]  /*ae20*/  IMAD R0, R29, UR7, RZ ;  /* 0x000000071d007c24 */ /* 0x002fc6000f8e02ff */
[----:B------:R-:W-:Y:S04]  /*ae30*/  STL [R1+0x64], R2 ;  /* 0x0000640201007387 */ /* 0x000fe80000100800 */
[----:B--2---:R0:W-:Y:S04]  /*ae40*/  STL [R1+0x2a58], R10 ;  /* 0x002a580a01007387 */ /* 0x0041e80000100800 */
[----:B------:R-:W-:Y:S04]  /*ae50*/  STL [R1+0x6c], R0 ;  /* 0x00006c0001007387 */ /* 0x000fe80000100800 */
[----:B0-----:R-:W2:Y:S04]  /*ae60*/  LDL.LU R10, [R1+0x1a8] ;  /* 0x0001a800010a7983 */ /* 0x001ea80000300800 */
[----:B--2---:R0:W-:Y:S04]  /*ae70*/  STL [R1+0x2a5c], R10 ;  /* 0x002a5c0a01007387 */ /* 0x0041e80000100800 */
[----:B0-----:R-:W2:Y:S04]  /*ae80*/  LDL.LU R10, [R1+0x1ac] ;  /* 0x0001ac00010a7983 */ /* 0x001ea80000300800 */
[----:B------:R-:W3:Y:S04]  /*ae90*/  LDL.LU R9, [R1+0x1a0] ;  /* 0x0001a00001097983 */ /* 0x000ee80000300800 */
[----:B------:R-:W4:Y:S04]  /*aea0*/  LDL.LU R6, [R1+0x19c] ;  /* 0x00019c0001067983 */ /* 0x000f280000300800 */
[----:B------:R-:W3:Y:S04]  /*aeb0*/  LDL.LU R3, [R1+0x198] ;  /* 0x0001980001037983 */ /* 0x000ee80000300800 */
        /* <DEDUP_REMOVED lines=24> */
[----:B------:R-:W3:Y:S01]  /*b040*/  LDL.LU R29, [R1+0x12c] ;  /* 0x00012c00011d7983 */ /* 0x000ee20000300800 */
[----:B--2---:R-:W-:-:S05]  /*b050*/  IMAD R10, R10, UR7, RZ ;  /* 0x000000070a0a7c24 */ /* 0x004fca000f8e02ff */
[----:B------:R0:W-:Y:S04]  /*b060*/  STL [R1+0x70], R10 ;  /* 0x0000700a01007387 */ /* 0x0001e80000100800 */
[----:B0-----:R-:W2:Y:S02]  /*b070*/  LDL.LU R10, [R1+0x2a5c] ;  /* 0x002a5c00010a7983 */ /* 0x001ea40000300800 */
[----:B--2---:R-:W-:-:S05]  /*b080*/  IMAD R10, R10, UR7, RZ ;  /* 0x000000070a0a7c24 */ /* 0x004fca000f8e02ff */
[----:B------:R0:W-:Y:S04]  /*b090*/  STL [R1+0x9c], R10 ;  /* 0x00009c0a01007387 */ /* 0x0001e80000100800 */
[----:B0-----:R-:W2:Y:S01]  /*b0a0*/  LDL.LU R10, [R1+0x2a58] ;  /* 0x002a5800010a7983 */ /* 0x001ea20000300800 */
[----:B---3--:R-:W-:Y:S02]  /*b0b0*/  IMAD R9, R9, UR7, RZ ;  /* 0x0000000709097c24 */ /* 0x008fe4000f8e02ff */
[----:B--2---:R-:W-:-:S05]  /*b0c0*/  IMAD R10, R10, UR7, RZ ;  /* 0x000000070a0a7c24 */ /* 0x004fca000f8e02ff */
[----:B------:R4:W-:Y:S04]  /*b0d0*/  STL [R1+0xa0], R10 ;  /* 0x0000a00a01007387 */ /* 0x0009e80000100800 */
[----:B------:R0:W-:Y:S01]  /*b0e0*/  STL [R1+0x360], R9 ;  /* 0x0003600901007387 */ /* 0x0001e20000100800 */
[----:B----4-:R-:W-:Y:S02]  /*b0f0*/  IMAD R10, R6, UR7, RZ ;  /* 0x00000007060a7c24 */ /* 0x010fe4000f8e02ff */
[----:B------:R-:W-:Y:S02]  /*b100*/  IMAD R6, R2, UR7, RZ ;  /* 0x0000000702067c24 */ /* 0x000fe4000f8e02ff */
[----:B0-----:R-:W-:Y:S02]  /*b110*/  IMAD R9, R3, UR7, RZ ;  /* 0x0000000703097c24 */ /* 0x001fe4000f8e02ff */
[----:B------:R-:W-:Y:S01]  /*b120*/  IMAD R3, R0, UR7, RZ ;  /* 0x0000000700037c24 */ /* 0x000fe2000f8e02ff */
[----:B------:R-:W-:Y:S01]  /*b130*/  STL [R1+0x368], R10 ;  /* 0x0003680a01007387 */ /* 0x000fe20000100800 */
[----:B------:R-:W-:-:S03]  /*b140*/  IMAD R2, R5, UR7, RZ ;  /* 0x0000000705027c24 */ /* 0x000fc6000f8e02ff */
[----:B------:R-:W-:Y:S01]  /*b150*/  STL [R1+0x370], R9 ;  /* 0x0003700901007387 */ /* 0x000fe20000100800 */
[----:B------:R-:W-:-:S03]  /*b160*/  IMAD R0, R4, UR7, RZ ;  /* 0x0000000704007c24 */ /* 0x000fc6000f8e02ff */
[----:B------:R-:W-:Y:S04]  /*b170*/  STL [R1+0x378], R6 ;  /* 0x0003780601007387 */ /* 0x000fe80000100800 */
[----:B------:R0:W-:Y:S04]  /*b180*/  STL [R1+0x380], R3 ;  /* 0x0003800301007387 */ /* 0x0001e80000100800 */
[----:B------:R1:W-:Y:S01]  /*b190*/  STL [R1+0x388], R2 ;  /* 0x0003880201007387 */ /* 0x0003e20000100800 */
[----:B0-----:R-:W-:-:S03]  /*b1a0*/  IMAD R3, R15, UR7, RZ ;  /* 0x000000070f037c24 */ /* 0x001fc6000f8e02ff */
[----:B------:R0:W-:Y:S01]  /*b1b0*/  STL [R1+0x38c], R0 ;  /* 0x00038c0001007387 */ /* 0x0001e20000100800 */
[----:B-1----:R-:W-:-:S03]  /*b1c0*/  IMAD R2, R20, UR7, RZ ;  /* 0x0000000714027c24 */ /* 0x002fc6000f8e02ff */
        /* <DEDUP_REMOVED lines=169> */
[----:B------:R-:W3:Y:S01]  /*bc60*/  LDL.LU R0, [R1] ;  /* 0x0000000001007983 */ /* 0x000ee20000300800 */
[----:B--2---:R-:W-:-:S05]  /*bc70*/  IMAD R10, R10, UR7, RZ ;  /* 0x000000070a0a7c24 */ /* 0x004fca000f8e02ff */
[----:B------:R0:W-:Y:S04]  /*bc80*/  STL [R1+0x4c8], R10 ;  /* 0x0004c80a01007387 */ /* 0x0001e80000100800 */
[----:B0-----:R-:W2:Y:S02]  /*bc90*/  LDL.LU R10, [R1+0x2a4c] ;  /* 0x002a4c00010a7983 */ /* 0x001ea40000300800 */
[----:B--2---:R-:W-:-:S05]  /*bca0*/  IMAD R10, R10, UR7, RZ ;  /* 0x000000070a0a7c24 */ /* 0x004fca000f8e02ff */
[----:B------:R0:W-:Y:S04]  /*bcb0*/  STL [R1+0x4cc], R10 ;  /* 0x0004cc0a01007387 */ /* 0x0001e80000100800 */
[----:B0-----:R-:W2:Y:S01]  /*bcc0*/  LDL.LU R10, [R1+0x2a48] ;  /* 0x002a4800010a7983 */ /* 0x001ea20000300800 */
[----:B---3--:R-:W-:Y:S02]  /*bcd0*/  IMAD R9, R9, UR7, RZ ;  /* 0x0000000709097c24 */ /* 0x008fe4000f8e02ff */
[----:B----4-:R-:W-:Y:S02]  /*bce0*/  IMAD R6, R6, UR7, RZ ;  /* 0x0000000706067c24 */ /* 0x010fe4000f8e02ff */
[----:B------:R-:W-:Y:S02]  /*bcf0*/  IMAD R2, R2, UR7, RZ ;  /* 0x0000000702027c24 */ /* 0x000fe4000f8e02ff */
[----:B------:R-:W-:-:S02]  /*bd00*/  IMAD R3, R3, UR7, RZ ;  /* 0x0000000703037c24 */ /* 0x000fc4000f8e02ff */
[----:B------:R-:W-:Y:S02]  /*bd10*/  IMAD R4, R4, UR7, RZ ;  /* 0x0000000704047c24 */ /* 0x000fe4000f8e02ff */
[----:B------:R-:W-:Y:S02]  /*bd20*/  IMAD R5, R5, UR7, RZ ;  /* 0x0000000705057c24 */ /* 0x000fe4000f8e02ff */
[----:B------:R-:W-:Y:S02]  /*bd30*/  IMAD R15, R15, UR7, RZ ;  /* 0x000000070f0f7c24 */ /* 0x000fe4000f8e02ff */
[----:B------:R-:W-:Y:S02]  /*bd40*/  IMAD R20, R20, UR7, RZ ;  /* 0x0000000714147c24 */ /* 0x000fe4000f8e02ff */
        /* <DEDUP_REMOVED lines=19> */
[----:B--2---:R-:W-:-:S05]  /*be80*/  IMAD R10, R10, UR7, RZ ;  /* 0x000000070a0a7c24 */ /* 0x004fca000f8e02ff */
        /* <DEDUP_REMOVED lines=11> */
[----:B0-----:R-:W4:Y:S04]  /*bf40*/  LDL.LU R4, [R1+0x2a30] ;  /* 0x002a300001047983 */ /* 0x001f280000300800 */
        /* <DEDUP_REMOVED lines=44> */
[----:B------:R-:W-:-:S05]  /*c210*/  IMAD R0, R0, UR7, RZ ;  /* 0x0000000700007c24 */ /* 0x000fca000f8e02ff */
[----:B------:R2:W-:Y:S02]  /*c220*/  STL [R1+0x338], R0 ;  /* 0x0003380001007387 */ /* 0x0005e40000100800 */
[----:B--2---:R-:W-:Y:S02]  /*c230*/  IMAD R0, R28, UR7, RZ ;  /* 0x000000071c007c24 */ /* 0x004fe4000f8e02ff */
[----:B------:R-:W-:Y:S02]  /*c240*/  IMAD.MOV.U32 R28, RZ, RZ, R2 ;  /* 0x000000ffff1c7224 */ /* 0x000fe400078e0002 */
[----:B------:R-:W-:Y:S02]  /*c250*/  IMAD R2, R27, UR7, RZ ;  /* 0x000000071b027c24 */ /* 0x000fe4000f8e02ff */
[----:B---3--:R-:W-:-:S05]  /*c260*/  IMAD R29, R29, UR7, RZ ;  /* 0x000000071d1d7c24 */ /* 0x008fca000f8e02ff */
[----:B------:R0:W-:Y:S04]  /*c270*/  STL [R1+0x334], R29 ;  /* 0x0003341d01007387 */ /* 0x0001e80000100800 */
[----:B------:R1:W-:Y:S01]  /*c280*/  STL [R1+0x330], R0 ;  /* 0x0003300001007387 */ /* 0x0003e20000100800 */
[----:B0-----:R-:W-:Y:S02]  /*c290*/  IMAD.MOV.U32 R29, RZ, RZ, R3 ;  /* 0x000000ffff1d7224 */ /* 0x001fe400078e0003 */
[----:B------:R-:W-:Y:S02]  /*c2a0*/  IMAD R3, R26, UR7, RZ ;  /* 0x000000071a037c24 */ /* 0x000fe4000f8e02ff */
[----:B-1----:R-:W-:Y:S01]  /*c2b0*/  IMAD R0, R25, UR7, RZ ;  /* 0x0000000719007c24 */ /* 0x002fe2000f8e02ff */
[----:B------:R0:W-:Y:S04]  /*c2c0*/  STL [R1+0x32c], R2 ;  /* 0x00032c0201007387 */ /* 0x0001e80000100800 */
[----:B------:R1:W-:Y:S04]  /*c2d0*/  STL [R1+0x328], R3 ;  /* 0x0003280301007387 */ /* 0x0003e80000100800 */
[----:B------:R2:W-:Y:S01]  /*c2e0*/  STL [R1+0x324], R0 ;  /* 0x0003240001007387 */ /* 0x0005e20000100800 */
[----:B0-----:R-:W-:-:S02]  /*c2f0*/  IMAD R2, R23, UR7, RZ ;  /* 0x0000000717027c24 */ /* 0x001fc4000f8e02ff */
        /* <DEDUP_REMOVED lines=13> */
[----:B------:R-:W-:Y:S01]  /*c3d0*/  STL [R1+0x308], R2 ;  /* 0x0003080201007387 */ /* 0x000fe20000100800 */
[----:B--2---:R-:W-:-:S03]  /*c3e0*/  IMAD R0, R8, UR7, RZ ;  /* 0x0000000708007c24 */ /* 0x004fc6000f8e02ff */
[----:B------:R-:W-:Y:S01]  /*c3f0*/  STL [R1+0x304], R3 ;  /* 0x0003040301007387 */ /* 0x000fe20000100800 */
[----:B------:R-:W-:-:S03]  /*c400*/  IMAD R8, R19, UR7, RZ ;  /* 0x0000000713087c24 */ /* 0x000fc6000f8e02ff */
[----:B------:R0:W-:Y:S04]  /*c410*/  STL [R1+0x300], R0 ;  /* 0x0003000001007387 */ /* 0x0001e80000100800 */
[----:B------:R-:W-:Y:S01]  /*c420*/  STL [R1+0x2f4], R8 ;  /* 0x0002f40801007387 */ /* 0x000fe20000100800 */
[----:B0-----:R-:W-:-:S03]  /*c430*/  IMAD R0, R22, UR7, RZ ;  /* 0x0000000716007c24 */ /* 0x001fc6000f8e02ff */
[----:B------:R0:W-:Y:S04]  /*c440*/  STL.64 [R1+0x29c0], R28 ;  /* 0x0029c01c01007387 */ /* 0x0001e80000100a00 */
[----:B------:R-:W-:Y:S04]  /*c450*/  STL [R1+0x2f0], R0 ;  /* 0x0002f00001007387 */ /* 0x000fe80000100800 */
[----:B0-----:R-:W2:Y:S04]  /*c460*/  LDL R29, [R1+0x40] ;  /* 0x00004000011d7983 */ /* 0x001ea80000100800 */
[----:B------:R-:W3:Y:S04]  /*c470*/  LDL R28, [R1+0x3c] ;  /* 0x00003c00011c7983 */ /* 0x000ee80000100800 */
[----:B--2---:R0:W-:Y:S04]  /*c480*/  STL [R1+0x29c8], R29 ;  /* 0x0029c81d01007387 */ /* 0x0041e80000100800 */
[----:B0-----:R-:W2:Y:S04]  /*c490*/  LDL R29, [R1+0x34] ;  /* 0x00003400011d7983 */ /* 0x001ea80000100800 */
[----:B---3--:R0:W-:Y:S04]  /*c4a0*/  STL [R1+0x29cc], R28 ;  /* 0x0029cc1c01007387 */ /* 0x0081e80000100800 */
[----:B0-----:R-:W3:Y:S01]  /*c4b0*/  LDL R28, [R1+0x30] ;  /* 0x00003000011c7983 */ /* 0x001ee20000100800 */
[----:B------:R-:W-:-:S02]  /*c4c0*/  IMAD R2, R21, UR7, RZ ;  /* 0x0000000715027c24 */ /* 0x000fc4000f8e02ff */
[----:B------:R-:W-:Y:S02]  /*c4d0*/  IMAD R3, R13, UR7, RZ ;  /* 0x000000070d037c24 */ /* 0x000fe4000f8e02ff */
[----:B------:R-:W-:Y:S01]  /*c4e0*/  IMAD R0, R7, UR7, RZ ;  /* 0x0000000707007c24 */ /* 0x000fe2000f8e02ff */
[----:B--2---:R-:W-:Y:S04]  /*c4f0*/  STL [R1+0x29d0], R29 ;  /* 0x0029d01d01007387 */ /* 0x004fe80000100800 */
[----:B---3--:R4:W-:Y:S04]  /*c500*/  STL [R1+0x29d4], R28 ;  /* 0x0029d41c01007387 */ /* 0x0089e80000100800 */
[----:B------:R-:W2:Y:S04]  /*c510*/  LDL R22, [R1+0x54] ;  /* 0x0000540001167983 */ /* 0x000ea80000100800 */
[----:B------:R-:W3:Y:S04]  /*c520*/  LDL R19, [R1+0x60] ;  /* 0x0000600001137983 */ /* 0x000ee80000100800 */
[----:B------:R-:W2:Y:S04]  /*c530*/  LDL R13, [R1+0x64] ;  /* 0x00006400010d7983 */ /* 0x000ea80000100800 */
        /* <DEDUP_REMOVED lines=13> */
[----:B------:R-:W-:Y:S04]  /*c610*/  STL [R1+0x2fc], R2 ;  /* 0x0002fc0201007387 */ /* 0x000fe80000100800 */
[----:B------:R-:W2:Y:S04]  /*c620*/  LDL R7, [R1+0x50] ;  /* 0x0000500001077983 */ /* 0x000ea80000100800 */
[----:B------:R-:W-:Y:S01]  /*c630*/  STL [R1+0x2f8], R3 ;  /* 0x0002f80301007387 */ /* 0x000fe20000100800 */
[----:B----4-:R-:W-:-:S03]  /*c640*/  IMAD.WIDE R28, R6, 0x2, R4 ;  /* 0x00000002061c7825 */ /* 0x010fc600078e0204 */
[----:B------:R-:W-:Y:S04]  /*c650*/  STL [R1+0x2ec], R0 ;  /* 0x0002ec0001007387 */ /* 0x000fe80000100800 */
[----:B------:R0:W-:Y:S02]  /*c660*/  STL.64 [R1+0x2960], R2 ;  /* 0x0029600201007387 */ /* 0x0001e40000100a00 */
[----:B0-----:R-:W-:Y:S02]  /*c670*/  IMAD R2, R20, UR7, RZ ;  /* 0x0000000714027c24 */ /* 0x001fe4000f8e02ff */
[----:B------:R-:W4:Y:S04]  /*c680*/  LDL R3, [R1+0x44] ;  /* 0x0000440001037983 */ /* 0x000f280000100800 */
[----:B------:R-:W-:Y:S04]  /*c690*/  STL [R1+0x2e8], R2 ;  /* 0x0002e80201007387 */ /* 0x000fe80000100800 */
[----:B------:R0:W-:Y:S02]  /*c6a0*/  STL.64 [R1+0x2e0], R28 ;  /* 0x0002e01c01007387 */ /* 0x0001e40000100a00 */
[----:B0-----:R-:W-:-:S05]  /*c6b0*/  IMAD.WIDE R28, R9, 0x2, R4 ;  /* 0x00000002091c7825 */ /* 0x001fca00078e0204 */
[----:B------:R0:W-:Y:S02]  /*c6c0*/  STL.64 [R1+0x2d8], R28 ;  /* 0x0002d81c01007387 */ /* 0x0001e40000100a00 */
[----:B0-----:R-:W-:-:S05]  /*c6d0*/  IMAD.WIDE R28, R10, 0x2, R4 ;  /* 0x000000020a1c7825 */ /* 0x001fca00078e0204 */
[----:B------:R0:W-:Y:S04]  /*c6e0*/  STL.64 [R1+0x2d0], R28 ;  /* 0x0002d01c01007387 */ /* 0x0001e80000100a00 */
[----:B0-----:R-:W2:Y:S02]  /*c6f0*/  LDL.LU R28, [R1+0x29d4] ;  /* 0x0029d400011c7983 */ /* 0x001ea40000300800 */
[----:B--2---:R-:W-:-:S05]  /*c700*/  IMAD.WIDE R28, R28, 0x2, R4 ;  /* 0x000000021c1c7825 */ /* 0x004fca00078e0204 */
[----:B------:R0:W-:Y:S04]  /*c710*/  STL.64 [R1+0x2c8], R28 ;  /* 0x0002c81c01007387 */ /* 0x0001e80000100a00 */
[----:B0-----:R-:W2:Y:S02]  /*c720*/  LDL.LU R29, [R1+0x29d0] ;  /* 0x0029d000011d7983 */ /* 0x001ea40000300800 */
[----:B--2---:R-:W-:-:S05]  /*c730*/  IMAD.WIDE R28, R29, 0x2, R4 ;  /* 0x000000021d1c7825 */ /* 0x004fca00078e0204 */
[----:B------:R0:W-:Y:S04]  /*c740*/  STL.64 [R1+0x2c0], R28 ;  /* 0x0002c01c01007387 */ /* 0x0001e80000100a00 */
[----:B0-----:R-:W2:Y:S02]  /*c750*/  LDL.LU R28, [R1+0x29cc] ;  /* 0x0029cc00011c7983 */ /* 0x001ea40000300800 */
[----:B--2---:R-:W-:-:S05]  /*c760*/  IMAD.WIDE R28, R28, 0x2, R4 ;  /* 0x000000021c1c7825 */ /* 0x004fca00078e0204 */
[----:B------:R0:W-:Y:S04]  /*c770*/  STL.64 [R1+0x2b8], R28 ;  /* 0x0002b81c01007387 */ /* 0x0001e80000100a00 */
[----:B0-----:R-:W2:Y:S01]  /*c780*/  LDL.LU R29, [R1+0x29c8] ;  /* 0x0029c800011d7983 */ /* 0x001ea20000300800 */
[----:B----4-:R-:W-:-:S04]  /*c790*/  IMAD.WIDE R2, R3, 0x2, R4 ;  /* 0x0000000203027825 */ /* 0x010fc800078e0204 */
[----:B------:R-:W-:Y:S02]  /*c7a0*/  IMAD R0, R15, UR7, RZ ;  /* 0x000000070f007c24 */ /* 0x000fe4000f8e02ff */
[----:B--2---:R-:W-:-:S05]  /*c7b0*/  IMAD.WIDE R28, R29, 0x2, R4 ;  /* 0x000000021d1c7825 */ /* 0x004fca00078e0204 */
[----:B------:R0:W-:Y:S04]  /*c7c0*/  STL.64 [R1+0x2b0], R28 ;  /* 0x0002b01c01007387 */ /* 0x0001e80000100a00 */
[----:B0-----:R-:W2:Y:S04]  /*c7d0*/  LDL.LU.64 R28, [R1+0x29c0] ;  /* 0x0029c000011c7983 */ /* 0x001ea80000300a00 */
[----:B------:R0:W-:Y:S02]  /*c7e0*/  STL.64 [R1+0x2a8], R2 ;  /* 0x0002a80201007387 */ /* 0x0001e40000100a00 */
[----:B0-----:R-:W-:-:S05]  /*c7f0*/  IMAD.WIDE R2, R7, 0x2, R4 ;  /* 0x0000000207027825 */ /* 0x001fca00078e0204 */
[----:B------:R0:W-:Y:S02]  /*c800*/  STL.64 [R1+0x2a0], R2 ;  /* 0x0002a00201007387 */ /* 0x0001e40000100a00 */
[----:B0-----:R-:W-:-:S05]  /*c810*/  IMAD.WIDE R2, R22, 0x2, R4 ;  /* 0x0000000216027825 */ /* 0x001fca00078e0204 */
[----:B------:R3:W-:Y:S02]  /*c820*/  STL.64 [R1+0x298], R2 ;  /* 0x0002980201007387 */ /* 0x0007e40000100a00 */
[----:B---3--:R-:W-:-:S05]  /*c830*/  IMAD.WIDE R2, R19, 0x2, R4 ;  /* 0x0000000213027825 */ /* 0x008fca00078e0204 */
[----:B------:R0:W-:Y:S02]  /*c840*/  STL.64 [R1+0x290], R2 ;  /* 0x0002900201007387 */ /* 0x0001e40000100a00 */
[----:B0-----:R-:W-:-:S05]  /*c850*/  IMAD.WIDE R2, R13, 0x2, R4 ;  /* 0x000000020d027825 */ /* 0x001fca00078e0204 */
[----:B------:R0:W-:Y:S02]  /*c860*/  STL.64 [R1+0x288], R2 ;  /* 0x0002880201007387 */ /* 0x0001e40000100a00 */
[----:B0-----:R-:W-:-:S04]  /*c870*/  IMAD.WIDE R2, R21, 0x2, R4 ;  /* 0x0000000215027825 */ /* 0x001fc800078e0204 */
[--C-:B------:R-:W-:Y:S01]  /*c880*/  IMAD.WIDE R20, R8, 0x2, R4.reuse ;  /* 0x0000000208147825 */ /* 0x100fe200078e0204 */
[----:B------:R0:W-:Y:S04]  /*c890*/  STL.64 [R1+0x280], R2 ;  /* 0x0002800201007387 */ /* 0x0001e80000100a00 */
[----:B------:R1:W-:Y:S01]  /*c8a0*/  STL.64 [R1+0x278], R20 ;  /* 0x0002781401007387 */ /* 0x0003e20000100a00 */
[----:B0-----:R-:W-:-:S04]  /*c8b0*/  IMAD.WIDE R2, R24, 0x2, R4 ;  /* 0x0000000218027825 */ /* 0x001fc800078e0204 */
[--C-:B-1----:R-:W-:Y:S01]  /*c8c0*/  IMAD.WIDE R20, R18, 0x2, R4.reuse ;  /* 0x0000000212147825 */ /* 0x102fe200078e0204 */
[----:B------:R0:W-:Y:S03]  /*c8d0*/  STL.64 [R1+0x270], R2 ;  /* 0x0002700201007387 */ /* 0x0001e60000100a00 */
[--C-:B------:R-:W-:Y:S01]  /*c8e0*/  IMAD.WIDE R18, R12, 0x2, R4.reuse ;  /* 0x000000020c127825 */ /* 0x100fe200078e0204 */
[----:B------:R-:W-:Y:S03]  /*c8f0*/  STL.64 [R1+0x268], R20 ;  /* 0x0002681401007387 */ /* 0x000fe60000100a00 */
[--C-:B------:R-:W-:Y:S01]  /*c900*/  IMAD.WIDE R12, R16, 0x2, R4.reuse ;  /* 0x00000002100c7825 */ /* 0x100fe200078e0204 */
[----:B------:R-:W-:Y:S03]  /*c910*/  STL.64 [R1+0x260], R18 ;  /* 0x0002601201007387 */ /* 0x000fe60000100a00 */
[----:B0-----:R-:W-:-:S04]  /*c920*/  IMAD.WIDE R2, R11, 0x2, R4 ;  /* 0x000000020b027825 */ /* 0x001fc800078e0204 */
[--C-:B------:R-:W-:Y:S01]  /*c930*/  IMAD.WIDE R14, R14, 0x2, R4.reuse ;  /* 0x000000020e0e7825 */ /* 0x100fe200078e0204 */
[----:B------:R0:W-:Y:S04]  /*c940*/  STL.64 [R1+0x258], R2 ;  /* 0x0002580201007387 */ /* 0x0001e80000100a00 */
[----:B------:R1:W-:Y:S04]  /*c950*/  STL.64 [R1+0x250], R12 ;  /* 0x0002500c01007387 */ /* 0x0003e80000100a00 */
[----:B------:R3:W-:Y:S01]  /*c960*/  STL.64 [R1+0x248], R14 ;  /* 0x0002480e01007387 */ /* 0x0007e20000100a00 */
[----:B0-----:R-:W-:-:S04]  /*c970*/  IMAD.WIDE R2, R17, 0x2, R4 ;  /* 0x0000000211027825 */ /* 0x001fc800078e0204 */
[--C-:B-1----:R-:W-:Y:S01]  /*c980*/  IMAD.WIDE R12, R23, 0x2, R4.reuse ;  /* 0x00000002170c7825 */ /* 0x102fe200078e0204 */
[----:B------:R0:W-:Y:S03]  /*c990*/  STL.64 [R1+0x240], R2 ;  /* 0x0002400201007387 */ /* 0x0001e60000100a00 */
[--C-:B---3--:R-:W-:Y:S01]  /*c9a0*/  IMAD.WIDE R14, R25, 0x2, R4.reuse ;  /* 0x00000002190e7825 */ /* 0x108fe200078e0204 */
[----:B------:R1:W-:Y:S04]  /*c9b0*/  STL.64 [R1+0x238], R12 ;  /* 0x0002380c01007387 */ /* 0x0003e80000100a00 */
[----:B------:R-:W-:Y:S01]  /*c9c0*/  STL.64 [R1+0x230], R14 ;  /* 0x0002300e01007387 */ /* 0x000fe20000100a00 */
[----:B0-----:R-:W-:-:S04]  /*c9d0*/  IMAD.WIDE R2, R26, 0x2, R4 ;  /* 0x000000021a027825 */ /* 0x001fc800078e0204 */
[----:B-1----:R-:W-:Y:S01]  /*c9e0*/  IMAD.WIDE R12, R27, 0x2, R4 ;  /* 0x000000021b0c7825 */ /* 0x002fe200078e0204 */
[----:B------:R0:W-:Y:S04]  /*c9f0*/  STL.64 [R1+0x228], R2 ;  /* 0x0002280201007387 */ /* 0x0001e80000100a00 */
[----:B0-----:R-:W3:Y:S04]  /*ca00*/  LDL R2, [R1+0x3d0] ;  /* 0x0003d00001027983 */ /* 0x001ee80000100800 */
[----:B------:R-:W-:Y:S01]  /*ca10*/  STL.64 [R1+0x220], R12 ;  /* 0x0002200c01007387 */ /* 0x000fe20000100a00 */
[----:B--2---:R-:W-:-:S02]  /*ca20*/  IMAD.MOV.U32 R18, RZ, RZ, R28 ;  /* 0x000000ffff127224 */ /* 0x004fc400078e001c */
[----:B------:R-:W-:-:S05]  /*ca30*/  IMAD.MOV.U32 R19, RZ, RZ, R29 ;  /* 0x000000ffff137224 */ /* 0x000fca00078e001d */
[----:B------:R0:W-:Y:S04]  /*ca40*/  STL.64 [R1+0x2990], R18 ;  /* 0x0029901201007387 */ /* 0x0001e80000100a00 */
[----:B0-----:R-:W2:Y:S04]  /*ca50*/  LDL R19, [R1+0x3cc] ;  /* 0x0003cc0001137983 */ /* 0x001ea80000100800 */
[----:B------:R-:W4:Y:S04]  /*ca60*/  LDL R18, [R1+0x3c8] ;  /* 0x0003c80001127983 */ /* 0x000f280000100800 */
[----:B--2---:R0:W-:Y:S04]  /*ca70*/  STL [R1+0x2998], R19 ;  /* 0x0029981301007387 */ /* 0x0041e80000100800 */
[----:B0-----:R-:W2:Y:S04]  /*ca80*/  LDL R19, [R1+0x3bc] ;  /* 0x0003bc0001137983 */ /* 0x001ea80000100800 */
[----:B----4-:R0:W-:Y:S04]  /*ca90*/  STL [R1+0x299c], R18 ;  /* 0x00299c1201007387 */ /* 0x0101e80000100800 */
[----:B0-----:R-:W4:Y:S04]  /*caa0*/  LDL R18, [R1+0x3b8] ;  /* 0x0003b80001127983 */ /* 0x001f280000100800 */
        /* <DEDUP_REMOVED lines=13> */
[----:B------:R-:W2:Y:S04]  /*cb80*/  LDL R3, [R1+0x3d4] ;  /* 0x0003d40001037983 */ /* 0x000ea80000100800 */
[----:B------:R-:W2:Y:S04]  /*cb90*/  LDL.LU R15, [R1+0x3e0] ;  /* 0x0003e000010f7983 */ /* 0x000ea80000300800 */
        /* <DEDUP_REMOVED lines=10> */
[----:B----4-:R-:W-:-:S03]  /*cc40*/  IMAD.WIDE R18, R18, 0x2, R4 ;  /* 0x0000000212127825 */ /* 0x010fc600078e0204 */
[----:B------:R-:W4:Y:S04]  /*cc50*/  LDL.LU R14, [R1+0x424] ;  /* 0x00042400010e7983 */ /* 0x000f280000300800 */
[----:B------:R-:W2:Y:S04]  /*cc60*/  LDL.LU R17, [R1+0x428] ;  /* 0x0004280001117983 */ /* 0x000ea80000300800 */
[----:B------:R-:W2:Y:S04]  /*cc70*/  LDL.LU R23, [R1+0x42c] ;  /* 0x00042c0001177983 */ /* 0x000ea80000300800 */
[----:B------:R-:W2:Y:S04]  /*cc80*/  LDL.LU R25, [R1+0x438] ;  /* 0x0004380001197983 */ /* 0x000ea80000300800 */
[----:B------:R-:W2:Y:S04]  /*cc90*/  LDL.LU R26, [R1+0x43c] ;  /* 0x00043c00011a7983 */ /* 0x000ea80000300800 */
[----:B------:R-:W2:Y:S04]  /*cca0*/  LDL.LU R27, [R1+0x440] ;  /* 0x00044000011b7983 */ /* 0x000ea80000300800 */
[----:B------:R-:W2:Y:S04]  /*ccb0*/  LDL.LU R28, [R1+0x444] ;  /* 0x00044400011c7983 */ /* 0x000ea80000300800 */
[----:B------:R-:W2:Y:S04]  /*ccc0*/  LDL.LU R29, [R1+0x450] ;  /* 0x00045000011d7983 */ /* 0x000ea80000300800 */
        /* <DEDUP_REMOVED lines=27> */
[----:B------:R3:W-:Y:S02]  /*ce80*/  STL.64 [R1+0x1d0], R18 ;  /* 0x0001d01201007387 */ /* 0x0007e40000100a00 */
[----:B---3--:R-:W-:-:S04]  /*ce90*/  IMAD.WIDE R18, R2, 0x2, R4 ;  /* 0x0000000202127825 */ /* 0x008fc800078e0204 */
[--C-:B------:R-:W-:Y:S01]  /*cea0*/  IMAD.WIDE R2, R3, 0x2, R4.reuse ;  /* 0x0000000203027825 */ /* 0x100fe200078e0204 */
[----:B------:R0:W-:Y:S04]  /*ceb0*/  STL.64 [R1+0x1c8], R18 ;  /* 0x0001c81201007387 */ /* 0x0001e80000100a00 */
[----:B0-----:R-:W2:Y:S04]  /*cec0*/  LDL.LU.64 R18, [R1+0x2990] ;  /* 0x0029900001127983 */ /* 0x001ea80000300a00 */
[----:B------:R0:W-:Y:S02]  /*ced0*/  STL.64 [R1+0x1c0], R2 ;  /* 0x0001c00201007387 */ /* 0x0001e40000100a00 */
[----:B0-----:R-:W-:-:S05]  /*cee0*/  IMAD.WIDE R2, R15, 0x2, R4 ;  /* 0x000000020f027825 */ /* 0x001fca00078e0204 */
[----:B------:R0:W-:Y:S02]  /*cef0*/  STL.64 [R1+0x1b8], R2 ;  /* 0x0001b80201007387 */ /* 0x0001e40000100a00 */
[----:B0-----:R-:W-:-:S05]  /*cf00*/  IMAD.WIDE R2, R20, 0x2, R4 ;  /* 0x0000000214027825 */ /* 0x001fca00078e0204 */
[----:B------:R0:W-:Y:S04]  /*cf10*/  STL.64 [R1+0x1b0], R2 ;  /* 0x0001b00201007387 */ /* 0x0001e80000100a00 */
[----:B------:R1:W-:Y:S01]  /*cf20*/  STL.64 [R1+0x2968], R6 ;  /* 0x0029680601007387 */ /* 0x0003e20000100a00 */
[----:B0-----:R-:W-:-:S04]  /*cf30*/  IMAD.WIDE R2, R7, 0x2, R4 ;  /* 0x0000000207027825 */ /* 0x001fc800078e0204 */
[--C-:B-1----:R-:W-:Y:S01]  /*cf40*/  IMAD.WIDE R6, R22, 0x2, R4.reuse ;  /* 0x0000000216067825 */ /* 0x102fe200078e0204 */
[----:B------:R0:W-:Y:S04]  /*cf50*/  STL.64 [R1+0x1a8], R2 ;  /* 0x0001a80201007387 */ /* 0x0001e80000100a00 */
[----:B------:R1:W-:Y:S04]  /*cf60*/  STL.64 [R1+0x1a0], R6 ;  /* 0x0001a00601007387 */ /* 0x0003e80000100a00 */
[----:B------:R-:W-:Y:S01]  /*cf70*/  STL.64 [R1+0x28f0], R20 ;  /* 0x0028f01401007387 */ /* 0x000fe20000100a00 */
        /* <DEDUP_REMOVED lines=8> */
[----:B------:R-:W3:Y:S04]  /*d000*/  LDL R20, [R1+0x468] ;  /* 0x0004680001147983 */ /* 0x000ee80000100800 */
[----:B------:R1:W-:Y:S01]  /*d010*/  STL.64 [R1+0x180], R6 ;  /* 0x0001800601007387 */ /* 0x0003e20000100a00 */
[----:B0-----:R-:W-:-:S03]  /*d020*/  IMAD.WIDE R2, R12, 0x2, R4 ;  /* 0x000000020c027825 */ /* 0x001fc600078e0204 */
[----:B------:R-:W2:Y:S04]  /*d030*/  LDL R21, [R1+0x46c] ;  /* 0x00046c0001157983 */ /* 0x000ea80000100800 */
[----:B------:R0:W-:Y:S04]  /*d040*/  STL.64 [R1+0x178], R2 ;  /* 0x0001780201007387 */ /* 0x0001e80000100a00 */
[----:B-1----:R-:W2:Y:S04]  /*d050*/  LDL R6, [R1+0x470] ;  /* 0x0004700001067983 */ /* 0x002ea80000100800 */
[----:B------:R1:W-:Y:S01]  /*d060*/  STL.64 [R1+0x28f8], R12 ;  /* 0x0028f80c01007387 */ /* 0x0003e20000100a00 */
[----:B0-----:R-:W-:-:S03]  /*d070*/  IMAD.WIDE R2, R11, 0x2, R4 ;  /* 0x000000020b027825 */ /* 0x001fc600078e0204 */
[----:B------:R-:W2:Y:S04]  /*d080*/  LDL R7, [R1+0x474] ;  /* 0x0004740001077983 */ /* 0x000ea80000100800 */
[----:B------:R0:W-:Y:S01]  /*d090*/  STL.64 [R1+0x170], R2 ;  /* 0x0001700201007387 */ /* 0x0001e20000100a00 */
[----:B-1----:R-:W-:-:S03]  /*d0a0*/  IMAD.WIDE R12, R16, 0x2, R4 ;  /* 0x00000002100c7825 */ /* 0x002fc600078e0204 */
[----:B0-----:R-:W2:Y:S04]  /*d0b0*/  LDL R2, [R1+0x480] ;  /* 0x0004800001027983 */ /* 0x001ea80000100800 */
[----:B------:R-:W2:Y:S04]  /*d0c0*/  LDL R3, [R1+0x484] ;  /* 0x0004840001037983 */ /* 0x000ea80000100800 */
[----:B------:R0:W-:Y:S04]  /*d0d0*/  STL.64 [R1+0x2978], R10 ;  /* 0x0029780a01007387 */ /* 0x0001e80000100a00 */
[----:B0-----:R-:W2:Y:S04]  /*d0e0*/  LDL R10, [R1+0x458] ;  /* 0x00045800010a7983 */ /* 0x001ea80000100800 */
[----:B------:R-:W2:Y:S04]  /*d0f0*/  LDL R11, [R1+0x45c] ;  /* 0x00045c00010b7983 */ /* 0x000ea80000100800 */
[----:B----4-:R0:W-:Y:S04]  /*d100*/  STL.64 [R1+0x2900], R14 ;  /* 0x0029000e01007387 */ /* 0x0101e80000100a00 */
[----:B------:R1:W-:Y:S04]  /*d110*/  STL.64 [R1+0x168], R12 ;  /* 0x0001680c01007387 */ /* 0x0003e80000100a00 */
[----:B0-----:R-:W4:Y:S01]  /*d120*/  LDL R15, [R1+0x454] ;  /* 0x00045400010f7983 */ /* 0x001f220000100800 */
[----:B------:R-:W-:-:S05]  /*d130*/  IMAD.WIDE R8, R14, 0x2, R4 ;  /* 0x000000020e087825 */ /* 0x000fca00078e0204 */
[----:B------:R0:W-:Y:S01]  /*d140*/  STL.64 [R1+0x160], R8 ;  /* 0x0001600801007387 */ /* 0x0001e20000100a00 */
[----:B-1----:R-:W-:-:S03]  /*d150*/  IMAD.WIDE R12, R23, 0x2, R4 ;  /* 0x00000002170c7825 */ /* 0x002fc600078e0204 */
[----:B------:R1:W-:Y:S01]  /*d160*/  STL.64 [R1+0x2908], R16 ;  /* 0x0029081001007387 */ /* 0x0003e20000100a00 */
[----:B0-----:R-:W-:-:S05]  /*d170*/  IMAD.WIDE R8, R17, 0x2, R4 ;  /* 0x0000000211087825 */ /* 0x001fca00078e0204 */
[----:B------:R0:W-:Y:S01]  /*d180*/  STL.64 [R1+0x158], R8 ;  /* 0x0001580801007387 */ /* 0x0001e20000100a00 */
[----:B-1----:R-:W-:-:S03]  /*d190*/  IMAD.WIDE R16, R26, 0x2, R4 ;  /* 0x000000021a107825 */ /* 0x002fc600078e0204 */
[----:B------:R1:W-:Y:S04]  /*d1a0*/  STL.64 [R1+0x2910], R22 ;  /* 0x0029101601007387 */ /* 0x0003e80000100a00 */
[----:B------:R1:W-:Y:S01]  /*d1b0*/  STL.64 [R1+0x3a8], R12 ;  /* 0x0003a80c01007387 */ /* 0x0003e20000100a00 */
[----:B0-----:R-:W-:-:S04]  /*d1c0*/  IMAD.WIDE R8, R25, 0x2, R4 ;  /* 0x0000000219087825 */ /* 0x001fc800078e0204 */
[--C-:B-1----:R-:W-:Y:S01]  /*d1d0*/  IMAD.WIDE R22, R27, 0x2, R4.reuse ;  /* 0x000000021b167825 */ /* 0x102fe200078e0204 */
[----:B------:R-:W3:Y:S04]  /*d1e0*/  LDL R12, [R1+0x488] ;  /* 0x00048800010c7983 */ /* 0x000ee80000100800 */
[----:B------:R-:W3:Y:S04]  /*d1f0*/  LDL R13, [R1+0x48c] ;  /* 0x00048c00010d7983 */ /* 0x000ee80000100800 */
[----:B------:R0:W-:Y:S04]  /*d200*/  STL.64 [R1+0x3c0], R8 ;  /* 0x0003c00801007387 */ /* 0x0001e80000100a00 */
[----:B0-----:R-:W3:Y:S04]  /*d210*/  LDL R8, [R1+0x498] ;  /* 0x0004980001087983 */ /* 0x001ee80000100800 */
[----:B------:R-:W3:Y:S04]  /*d220*/  LDL R9, [R1+0x49c] ;  /* 0x00049c0001097983 */ /* 0x000ee80000100800 */
[----:B------:R-:W-:Y:S04]  /*d230*/  STL.64 [R1+0x2918], R24 ;  /* 0x0029181801007387 */ /* 0x000fe80000100a00 */
[----:B------:R-:W-:Y:S04]  /*d240*/  STL.64 [R1+0x2920], R26 ;  /* 0x0029201a01007387 */ /* 0x000fe80000100a00 */
[----:B------:R0:W-:Y:S04]  /*d250*/  STL.64 [R1+0x3d8], R16 ;  /* 0x0003d81001007387 */ /* 0x0001e80000100a00 */
[----:B------:R1:W-:Y:S04]  /*d260*/  STL.64 [R1+0x3e8], R22 ;  /* 0x0003e81601007387 */ /* 0x0003e80000100a00 */
[----:B------:R-:W-:Y:S01]  /*d270*/  STL.64 [R1+0x2928], R28 ;  /* 0x0029281c01007387 */ /* 0x000fe20000100a00 */
[----:B0-----:R-:W-:-:S04]  /*d280*/  IMAD.WIDE R16, R28, 0x2, R4 ;  /* 0x000000021c107825 */ /* 0x001fc800078e0204 */
[--C-:B-1----:R-:W-:Y:S01]  /*d290*/  IMAD.WIDE R22, R29, 0x2, R4.reuse ;  /* 0x000000021d167825 */ /* 0x102fe200078e0204 */
[----:B------:R4:W-:Y:S04]  /*d2a0*/  STL.64 [R1+0x400], R16 ;  /* 0x0004001001007387 */ /* 0x0009e80000100a00 */
[----:B------:R-:W-:Y:S01]  /*d2b0*/  STL.64 [R1+0x418], R22 ;  /* 0x0004181601007387 */ /* 0x000fe20000100a00 */
[----:B----4-:R-:W-:-:S04]  /*d2c0*/  IMAD.WIDE R16, R15, 0x2, R4 ;  /* 0x000000020f107825 */ /* 0x010fc800078e0204 */
[--C-:B--2---:R-:W-:Y:S01]  /*d2d0*/  IMAD.WIDE R14, R10, 0x2, R4.reuse ;  /* 0x000000020a0e7825 */ /* 0x104fe200078e0204 */
[----:B------:R3:W-:Y:S03]  /*d2e0*/  STL.64 [R1+0x430], R16 ;  /* 0x0004301001007387 */ /* 0x0007e60000100a00 */
[--C-:B------:R-:W-:Y:S01]  /*d2f0*/  IMAD.WIDE R10, R11, 0x2, R4.reuse ;  /* 0x000000020b0a7825 */ /* 0x100fe200078e0204 */
[----:B------:R0:W-:Y:S04]  /*d300*/  STL.64 [R1+0x448], R14 ;  /* 0x0004480e01007387 */ /* 0x0001e80000100a00 */
[----:B------:R1:W-:Y:S01]  /*d310*/  STL.64 [R1+0x460], R10 ;  /* 0x0004600a01007387 */ /* 0x0003e20000100a00 */
[----:B---3--:R-:W-:-:S04]  /*d320*/  IMAD.WIDE R16, R20, 0x2, R4 ;  /* 0x0000000214107825 */ /* 0x008fc800078e0204 */
[--C-:B0-----:R-:W-:Y:S01]  /*d330*/  IMAD.WIDE R14, R21, 0x2, R4.reuse ;  /* 0x00000002150e7825 */ /* 0x101fe200078e0204 */
[----:B------:R-:W-:Y:S03]  /*d340*/  STL.64 [R1+0x478], R16 ;  /* 0x0004781001007387 */ /* 0x000fe60000100a00 */
[--C-:B-1----:R-:W-:Y:S01]  /*d350*/  IMAD.WIDE R10, R6, 0x2, R4.reuse ;  /* 0x00000002060a7825 */ /* 0x102fe200078e0204 */
[----:B------:R-:W2:Y:S04]  /*d360*/  LDL R20, [R1+0x4a8] ;  /* 0x0004a80001147983 */ /* 0x000ea80000100800 */
[----:B------:R-:W-:Y:S04]  /*d370*/  STL.64 [R1+0x490], R14 ;  /* 0x0004900e01007387 */ /* 0x000fe80000100a00 */
[----:B------:R-:W3:Y:S04]  /*d380*/  LDL R21, [R1+0x4ac] ;  /* 0x0004ac0001157983 */ /* 0x000ee80000100800 */
[----:B------:R0:W-:Y:S02]  /*d390*/  STL.64 [R1+0x4a0], R10 ;  /* 0x0004a00a01007387 */ /* 0x0001e40000100a00 */
[----:B0-----:R-:W-:-:S04]  /*d3a0*/  IMAD.WIDE R10, R7, 0x2, R4 ;  /* 0x00000002070a7825 */ /* 0x001fc800078e0204 */
[--C-:B------:R-:W-:Y:S01]  /*d3b0*/  IMAD.WIDE R6, R2, 0x2, R4.reuse ;  /* 0x0000000202067825 */ /* 0x100fe200078e0204 */
[----:B------:R0:W-:Y:S03]  /*d3c0*/  STL.64 [R1+0x4b8], R10 ;  /* 0x0004b80a01007387 */ /* 0x0001e60000100a00 */
[--C-:B------:R-:W-:Y:S01]  /*d3d0*/  IMAD.WIDE R2, R3, 0x2, R4.reuse ;  /* 0x0000000203027825 */ /* 0x100fe200078e0204 */
[----:B------:R1:W-:Y:S04]  /*d3e0*/  STL.64 [R1+0x4d0], R6 ;  /* 0x0004d00601007387 */ /* 0x0003e80000100a00 */
[----:B------:R-:W4:Y:S04]  /*d3f0*/  LDL R28, [R1+0x4b0] ;  /* 0x0004b000011c7983 */ /* 0x000f280000100800 */
[----:B------:R0:W-:Y:S04]  /*d400*/  STL.64 [R1+0x4e0], R2 ;  /* 0x0004e00201007387 */ /* 0x0001e80000100a00 */
[----:B------:R-:W2:Y:S01]  /*d410*/  LDL R29, [R1+0x4b4] ;  /* 0x0004b400011d7983 */ /* 0x000ea20000100800 */
[----:B------:R-:W-:-:S04]  /*d420*/  IMAD.WIDE R14, R12, 0x2, R4 ;  /* 0x000000020c0e7825 */ /* 0x000fc800078e0204 */
[----:B------:R-:W-:-:S04]  /*d430*/  IMAD.WIDE R12, R13, 0x2, R4 ;  /* 0x000000020d0c7825 */ /* 0x000fc800078e0204 */
[----:B0-----:R-:W-:-:S04]  /*d440*/  IMAD.WIDE R10, R8, 0x2, R4 ;  /* 0x00000002080a7825 */ /* 0x001fc800078e0204 */
[--C-:B------:R-:W-:Y:S01]  /*d450*/  IMAD.WIDE R8, R9, 0x2, R4.reuse ;  /* 0x0000000209087825 */ /* 0x100fe200078e0204 */
[----:B--2---:R4:W-:Y:S04]  /*d460*/  STL [R1+0x2988], R29 ;  /* 0x0029881d01007387 */ /* 0x0049e80000100800 */
[----:B------:R-:W2:Y:S04]  /*d470*/  LDL R26, [R1+0x4c0] ;  /* 0x0004c000011a7983 */ /* 0x000ea80000100800 */
[----:B------:R-:W2:Y:S04]  /*d480*/  LDL R27, [R1+0x4c4] ;  /* 0x0004c400011b7983 */ /* 0x000ea80000100800 */
[----:B-1----:R-:W2:Y:S04]  /*d490*/  LDL R6, [R1+0x4c8] ;  /* 0x0004c80001067983 */ /* 0x002ea80000100800 */
[----:B------:R-:W2:Y:S04]  /*d4a0*/  LDL R7, [R1+0x4cc] ;  /* 0x0004cc0001077983 */ /* 0x000ea80000100800 */
[----:B------:R-:W2:Y:S04]  /*d4b0*/  LDL R2, [R1+0x4d8] ;  /* 0x0004d80001027983 */ /* 0x000ea80000100800 */
[----:B------:R-:W2:Y:S04]  /*d4c0*/  LDL R3, [R1+0x4dc] ;  /* 0x0004dc0001037983 */ /* 0x000ea80000100800 */
[----:B------:R-:W-:Y:S04]  /*d4d0*/  STL.64 [R1+0x4f8], R14 ;  /* 0x0004f80e01007387 */ /* 0x000fe80000100a00 */
[----:B------:R-:W-:Y:S04]  /*d4e0*/  STL.64 [R1+0x510], R12 ;  /* 0x0005100c01007387 */ /* 0x000fe80000100a00 */
[----:B------:R-:W2:Y:S04]  /*d4f0*/  LDL R24, [R1+0x4e8] ;  /* 0x0004e80001187983 */ /* 0x000ea80000100800 */
[----:B------:R-:W-:Y:S04]  /*d500*/  STL.64 [R1+0x528], R10 ;  /* 0x0005280a01007387 */ /* 0x000fe80000100a00 */
[----:B------:R-:W2:Y:S04]  /*d510*/  LDL R25, [R1+0x4ec] ;  /* 0x0004ec0001197983 */ /* 0x000ea80000100800 */
[----:B------:R0:W-:Y:S01]  /*d520*/  STL.64 [R1+0x530], R8 ;  /* 0x0005300801007387 */ /* 0x0001e20000100a00 */
[----:B----4-:R-:W-:-:S03]  /*d530*/  IMAD.WIDE R28, R28, 0x2, R4 ;  /* 0x000000021c1c7825 */ /* 0x010fc600078e0204 */
[----:B------:R-:W4:Y:S04]  /*d540*/  LDL R22, [R1+0x4f0] ;  /* 0x0004f00001167983 */ /* 0x000f280000100800 */
[----:B------:R-:W2:Y:S01]  /*d550*/  LDL R23, [R1+0x4f4] ;  /* 0x0004f40001177983 */ /* 0x000ea20000100800 */
[----:B0-----:R-:W-:-:S03]  /*d560*/  IMAD.WIDE R8, R20, 0x2, R4 ;  /* 0x0000000214087825 */ /* 0x001fc600078e0204 */
[----:B------:R-:W2:Y:S01]  /*d570*/  LDL R16, [R1+0x500] ;  /* 0x0005000001107983 */ /* 0x000ea20000100800 */
[----:B---3--:R-:W-:-:S03]  /*d580*/  IMAD.WIDE R20, R21, 0x2, R4 ;  /* 0x0000000215147825 */ /* 0x008fc600078e0204 */
[----:B------:R-:W3:Y:S04]  /*d590*/  LDL R17, [R1+0x504] ;  /* 0x0005040001117983 */ /* 0x000ee80000100800 */
[----:B------:R-:W2:Y:S04]  /*d5a0*/  LDL R14, [R1+0x508] ;  /* 0x00050800010e7983 */ /* 0x000ea80000100800 */
[----:B------:R-:W2:Y:S04]  /*d5b0*/  LDL R15, [R1+0x50c] ;  /* 0x00050c00010f7983 */ /* 0x000ea80000100800 */
[----:B------:R-:W2:Y:S04]  /*d5c0*/  LDL R10, [R1+0x518] ;  /* 0x00051800010a7983 */ /* 0x000ea80000100800 */
[----:B------:R-:W2:Y:S04]  /*d5d0*/  LDL R11, [R1+0x51c] ;  /* 0x00051c00010b7983 */ /* 0x000ea80000100800 */
[----:B------:R-:W2:Y:S04]  /*d5e0*/  LDL R12, [R1+0x520] ;  /* 0x00052000010c7983 */ /* 0x000ea80000100800 */
[----:B------:R-:W2:Y:S04]  /*d5f0*/  LDL R13, [R1+0x524] ;  /* 0x00052400010d7983 */ /* 0x000ea80000100800 */
[----:B------:R0:W-:Y:S04]  /*d600*/  STL.64 [R1+0x538], R8 ;  /* 0x0005380801007387 */ /* 0x0001e80000100a00 */
[----:B0-----:R-:W2:Y:S04]  /*d610*/  LDL R8, [R1+0x384] ;  /* 0x0003840001087983 */ /* 0x001ea80000100800 */
[----:B------:R-:W2:Y:S04]  /*d620*/  LDL R9, [R1+0x37c] ;  /* 0x00037c0001097983 */ /* 0x000ea80000100800 */
[----:B------:R0:W-:Y:S04]  /*d630*/  STL.64 [R1+0x540], R20 ;  /* 0x0005401401007387 */ /* 0x0001e80000100a00 */
[----:B0-----:R-:W2:Y:S04]  /*d640*/  LDL R20, [R1+0x374] ;  /* 0x0003740001147983 */ /* 0x001ea80000100800 */
[----:B------:R-:W2:Y:S04]  /*d650*/  LDL R21, [R1+0x36c] ;  /* 0x00036c0001157983 */ /* 0x000ea80000100800 */
[----:B------:R0:W-:Y:S04]  /*d660*/  STL.64 [R1+0x548], R28 ;  /* 0x0005481c01007387 */ /* 0x0001e80000100a00 */
[----:B0-----:R-:W2:Y:S02]  /*d670*/  LDL.LU R29, [R1+0x2988] ;  /* 0x00298800011d7983 */ /* 0x001ea40000300800 */
[----:B--2---:R-:W-:-:S05]  /*d680*/  IMAD.WIDE R28, R29, 0x2, R4 ;  /* 0x000000021d1c7825 */ /* 0x004fca00078e0204 */
[----:B------:R0:W-:Y:S02]  /*d690*/  STL.64 [R1+0x558], R28 ;  /* 0x0005581c01007387 */ /* 0x0001e40000100a00 */
[----:B0-----:R-:W-:-:S04]  /*d6a0*/  IMAD.WIDE R28, R26, 0x2, R4 ;  /* 0x000000021a1c7825 */ /* 0x001fc800078e0204 */
[--C-:B------:R-:W-:Y:S01]  /*d6b0*/  IMAD.WIDE R26, R27, 0x2, R4.reuse ;  /* 0x000000021b1a7825 */ /* 0x100fe200078e0204 */
[----:B------:R0:W-:Y:S04]  /*d6c0*/  STL.64 [R1+0x560], R28 ;  /* 0x0005601c01007387 */ /* 0x0001e80000100a00 */
[----:B------:R1:W-:Y:S01]  /*d6d0*/  STL.64 [R1+0x570], R26 ;  /* 0x0005701a01007387 */ /* 0x0003e20000100a00 */
[----:B0-----:R-:W-:-:S04]  /*d6e0*/  IMAD.WIDE R28, R6, 0x2, R4 ;  /* 0x00000002061c7825 */ /* 0x001fc800078e0204 */
[--C-:B------:R-:W-:Y:S01]  /*d6f0*/  IMAD.WIDE R6, R7, 0x2, R4.reuse ;  /* 0x0000000207067825 */ /* 0x100fe200078e0204 */
[----:B------:R-:W-:Y:S03]  /*d700*/  STL.64 [R1+0x580], R28 ;  /* 0x0005801c01007387 */ /* 0x000fe60000100a00 */
[--C-:B-1----:R-:W-:Y:S01]  /*d710*/  IMAD.WIDE R26, R2, 0x2, R4.reuse ;  /* 0x00000002021a7825 */ /* 0x102fe200078e0204 */
[----:B------:R0:W-:Y:S03]  /*d720*/  STL.64 [R1+0x588], R6 ;  /* 0x0005880601007387 */ /* 0x0001e60000100a00 */
[--C-:B------:R-:W-:Y:S01]  /*d730*/  IMAD.WIDE R2, R3, 0x2, R4.reuse ;  /* 0x0000000203027825 */ /* 0x100fe200078e0204 */
[----:B0-----:R-:W2:Y:S04]  /*d740*/  LDL R6, [R1+0x364] ;  /* 0x0003640001067983 */ /* 0x001ea80000100800 */
[----:B------:R-:W-:Y:S04]  /*d750*/  STL.64 [R1+0x598], R26 ;  /* 0x0005981a01007387 */ /* 0x000fe80000100a00 */
[----:B------:R-:W2:Y:S04]  /*d760*/  LDL R7, [R1+0x35c] ;  /* 0x00035c0001077983 */ /* 0x000ea80000100800 */
[----:B------:R0:W-:Y:S04]  /*d770*/  STL.64 [R1+0x5a8], R2 ;  /* 0x0005a80201007387 */ /* 0x0001e80000100a00 */
[----:B0-----:R-:W2:Y:S04]  /*d780*/  LDL R2, [R1+0x358] ;  /* 0x0003580001027983 */ /* 0x001ea80000100800 */
[----:B------:R-:W2:Y:S01]  /*d790*/  LDL R3, [R1+0x354] ;  /* 0x0003540001037983 */ /* 0x000ea20000100800 */
[----:B------:R-:W-:-:S04]  /*d7a0*/  IMAD.WIDE R28, R24, 0x2, R4 ;  /* 0x00000002181c7825 */ /* 0x000fc800078e0204 */
[--C-:B------:R-:W-:Y:S01]  /*d7b0*/  IMAD.WIDE R26, R25, 0x2, R4.reuse ;  /* 0x00000002191a7825 */ /* 0x100fe200078e0204 */
[----:B------:R4:W-:Y:S03]  /*d7c0*/  STL.64 [R1+0x5b0], R28 ;  /* 0x0005b01c01007387 */ /* 0x0009e60000100a00 */
[--C-:B------:R-:W-:Y:S01]  /*d7d0*/  IMAD.WIDE R24, R23, 0x2, R4.reuse ;  /* 0x0000000217187825 */ /* 0x100fe200078e0204 */
[----:B------:R0:W-:Y:S03]  /*d7e0*/  STL.64 [R1+0x5c0], R26 ;  /* 0x0005c01a01007387 */ /* 0x0001e60000100a00 */
[----:B----4-:R-:W-:-:S04]  /*d7f0*/  IMAD.WIDE R28, R22, 0x2, R4 ;  /* 0x00000002161c7825 */ /* 0x010fc800078e0204 */
[--C-:B0-----:R-:W-:Y:S01]  /*d800*/  IMAD.WIDE R26, R16, 0x2, R4.reuse ;  /* 0x00000002101a7825 */ /* 0x101fe200078e0204 */
[----:B------:R-:W-:Y:S03]  /*d810*/  STL.64 [R1+0x5d0], R28 ;  /* 0x0005d01c01007387 */ /* 0x000fe60000100a00 */
[--C-:B---3--:R-:W-:Y:S01]  /*d820*/  IMAD.WIDE R22, R17, 0x2, R4.reuse ;  /* 0x0000000211167825 */ /* 0x108fe200078e0204 */
[----:B------:R0:W-:Y:S03]  /*d830*/  STL.64 [R1+0x5d8], R24 ;  /* 0x0005d81801007387 */ /* 0x0001e60000100a00 */
[--C-:B------:R-:W-:Y:S01]  /*d840*/  IMAD.WIDE R16, R15, 0x2, R4.reuse ;  /* 0x000000020f107825 */ /* 0x100fe200078e0204 */
[----:B------:R-:W-:Y:S04]  /*d850*/  STL.64 [R1+0x5e8], R26 ;  /* 0x0005e81a01007387 */ /* 0x000fe80000100a00 */
[----:B------:R1:W-:Y:S01]  /*d860*/  STL.64 [R1+0x5f8], R22 ;  /* 0x0005f81601007387 */ /* 0x0003e20000100a00 */
[----:B0-----:R-:W-:-:S04]  /*d870*/  IMAD.WIDE R24, R14, 0x2, R4 ;  /* 0x000000020e187825 */ /* 0x001fc800078e0204 */
[--C-:B------:R-:W-:Y:S01]  /*d880*/  IMAD.WIDE R14, R11, 0x2, R4.reuse ;  /* 0x000000020b0e7825 */ /* 0x100fe200078e0204 */
[----:B------:R-:W-:Y:S03]  /*d890*/  STL.64 [R1+0x600], R24 ;  /* 0x0006001801007387 */ /* 0x000fe60000100a00 */
[--C-:B-1----:R-:W-:Y:S01]  /*d8a0*/  IMAD.WIDE R22, R10, 0x2, R4.reuse ;  /* 0x000000020a167825 */ /* 0x102fe200078e0204 */
[----:B------:R0:W-:Y:S03]  /*d8b0*/  STL.64 [R1+0x610], R16 ;  /* 0x0006101001007387 */ /* 0x0001e60000100a00 */
[--C-:B------:R-:W-:Y:S01]  /*d8c0*/  IMAD.WIDE R10, R13, 0x2, R4.reuse ;  /* 0x000000020d0a7825 */ /* 0x100fe200078e0204 */
[----:B------:R-:W-:Y:S04]  /*d8d0*/  STL.64 [R1+0x620], R22 ;  /* 0x0006201601007387 */ /* 0x000fe80000100a00 */
[----:B------:R1:W-:Y:S01]  /*d8e0*/  STL.64 [R1+0x628], R14 ;  /* 0x0006280e01007387 */ /* 0x0003e20000100a00 */
[----:B0-----:R-:W-:-:S04]  /*d8f0*/  IMAD.WIDE R16, R12, 0x2, R4 ;  /* 0x000000020c107825 */ /* 0x001fc800078e0204 */
[--C-:B------:R-:W-:Y:S01]  /*d900*/  IMAD.WIDE R12, R9, 0x2, R4.reuse ;  /* 0x00000002090c7825 */ /* 0x100fe200078e0204 */
[----:B-1----:R-:W3:Y:S04]  /*d910*/  LDL R14, [R1+0x350] ;  /* 0x00035000010e7983 */ /* 0x002ee80000100800 */
[----:B------:R0:W-:Y:S04]  /*d920*/  STL.64 [R1+0x638], R16 ;  /* 0x0006381001007387 */ /* 0x0001e80000100a00 */
[----:B------:R-:W4:Y:S04]  /*d930*/  LDL R15, [R1+0x34c] ;  /* 0x00034c00010f7983 */ /* 0x000f280000100800 */
[----:B------:R1:W-:Y:S01]  /*d940*/  STL.64 [R1+0x648], R10 ;  /* 0x0006480a01007387 */ /* 0x0003e20000100a00 */
[----:B0-----:R-:W-:-:S05]  /*d950*/  IMAD.WIDE R16, R8, 0x2, R4 ;  /* 0x0000000208107825 */ /* 0x001fca00078e0204 */
[----:B------:R-:W-:Y:S01]  /*d960*/  STL.64 [R1+0x650], R16 ;  /* 0x0006501001007387 */ /* 0x000fe20000100a00 */
[----:B-1----:R-:W-:-:S03]  /*d970*/  IMAD.WIDE R10, R20, 0x2, R4 ;  /* 0x00000002140a7825 */ /* 0x002fc600078e0204 */
[----:B------:R-:W-:Y:S01]  /*d980*/  STL.64 [R1+0x660], R12 ;  /* 0x0006600c01007387 */ /* 0x000fe20000100a00 */
[----:B------:R-:W-:-:S03]  /*d990*/  IMAD.WIDE R8, R21, 0x2, R4 ;  /* 0x0000000215087825 */ /* 0x000fc600078e0204 */
[----:B------:R0:W-:Y:S04]  /*d9a0*/  STL.64 [R1+0x670], R10 ;  /* 0x0006700a01007387 */ /* 0x0001e80000100a00 */
[----:B------:R-:W4:Y:S04]  /*d9b0*/  LDL R28, [R1+0x348] ;  /* 0x00034800011c7983 */ /* 0x000f280000100800 */
[----:B------:R1:W-:Y:S04]  /*d9c0*/  STL.64 [R1+0x678], R8 ;  /* 0x0006780801007387 */ /* 0x0003e80000100a00 */
[----:B0-----:R-:W4:Y:S04]  /*d9d0*/  LDL R10, [R1+0x344] ;  /* 0x00034400010a7983 */ /* 0x001f280000100800 */
[----:B------:R-:W-:Y:S04]  /*d9e0*/  STL.64 [R1+0x2980], R18 ;  /* 0x0029801201007387 */ /* 0x000fe80000100a00 */
[----:B------:R-:W4:Y:S04]  /*d9f0*/  LDL R11, [R1+0x340] ;  /* 0x00034000010b7983 */ /* 0x000f280000100800 */
[----:B------:R-:W4:Y:S04]  /*da00*/  LDL R12, [R1+0x33c] ;  /* 0x00033c00010c7983 */ /* 0x000f280000100800 */
[----:B------:R-:W4:Y:S04]  /*da10*/  LDL R13, [R1+0x338] ;  /* 0x00033800010d7983 */ /* 0x000f280000100800 */
[----:B------:R-:W4:Y:S04]  /*da20*/  LDL R20, [R1+0x334] ;  /* 0x0003340001147983 */ /* 0x000f280000100800 */
[----:B------:R-:W4:Y:S01]  /*da30*/  LDL R21, [R1+0x330] ;  /* 0x0003300001157983 */ /* 0x000f220000100800 */
[----:B--2---:R-:W-:-:S04]  /*da40*/  IMAD.WIDE R16, R6, 0x2, R4 ;  /* 0x0000000206107825 */ /* 0x004fc800078e0204 */
[--C-:B-1----:R-:W-:Y:S01]  /*da50*/  IMAD.WIDE R8, R7, 0x2, R4.reuse ;  /* 0x0000000207087825 */ /* 0x102fe200078e0204 */
[----:B------:R-:W-:Y:S04]  /*da60*/  STL.64 [R1+0x680], R16 ;  /* 0x0006801001007387 */ /* 0x000fe80000100a00 */
[----:B------:R0:W-:Y:S01]  /*da70*/  STL.64 [R1+0x690], R8 ;  /* 0x0006900801007387 */ /* 0x0001e20000100a00 */
[----:B------:R-:W-:-:S03]  /*da80*/  IMAD.WIDE R6, R2, 0x2, R4 ;  /* 0x0000000202067825 */ /* 0x000fc600078e0204 */
[----:B0-----:R-:W2:Y:S01]  /*da90*/  LDL R8, [R1+0x32c] ;  /* 0x00032c0001087983 */ /* 0x001ea20000100800 */
[----:B------:R-:W-:-:S03]  /*daa0*/  IMAD.WIDE R2, R3, 0x2, R4 ;  /* 0x0000000203027825 */ /* 0x000fc600078e0204 */
[----:B------:R0:W-:Y:S04]  /*dab0*/  STL.64 [R1+0x698], R6 ;  /* 0x0006980601007387 */ /* 0x0001e80000100a00 */
[----:B------:R-:W2:Y:S04]  /*dac0*/  LDL R9, [R1+0x328] ;  /* 0x0003280001097983 */ /* 0x000ea80000100800 */
[----:B------:R1:W-:Y:S04]  /*dad0*/  STL.64 [R1+0x6a0], R2 ;  /* 0x0006a00201007387 */ /* 0x0003e80000100a00 */
[----:B0-----:R-:W2:Y:S04]  /*dae0*/  LDL R6, [R1+0x324] ;  /* 0x0003240001067983 */ /* 0x001ea80000100800 */
[----:B------:R-:W2:Y:S04]  /*daf0*/  LDL R7, [R1+0x320] ;  /* 0x0003200001077983 */ /* 0x000ea80000100800 */
[----:B-1----:R-:W2:Y:S04]  /*db00*/  LDL R2, [R1+0x31c] ;  /* 0x00031c0001027983 */ /* 0x002ea80000100800 */
[----:B------:R-:W2:Y:S04]  /*db10*/  LDL R3, [R1+0x318] ;  /* 0x0003180001037983 */ /* 0x000ea80000100800 */
[----:B------:R-:W2:Y:S04]  /*db20*/  LDL R29, [R1+0x314] ;  /* 0x00031400011d7983 */ /* 0x000ea80000100800 */
[----:B------:R-:W2:Y:S04]  /*db30*/  LDL R26, [R1+0x310] ;  /* 0x00031000011a7983 */ /* 0x000ea80000100800 */
[----:B------:R-:W2:Y:S04]  /*db40*/  LDL R27, [R1+0x30c] ;  /* 0x00030c00011b7983 */ /* 0x000ea80000100800 */
[----:B------:R-:W2:Y:S04]  /*db50*/  LDL R24, [R1+0x308] ;  /* 0x0003080001187983 */ /* 0x000ea80000100800 */
[----:B------:R-:W2:Y:S04]  /*db60*/  LDL R25, [R1+0x304] ;  /* 0x0003040001197983 */ /* 0x000ea80000100800 */
[----:B------:R-:W2:Y:S04]  /*db70*/  LDL R22, [R1+0x300] ;  /* 0x0003000001167983 */ /* 0x000ea80000100800 */
[----:B------:R-:W2:Y:S01]  /*db80*/  LDL R23, [R1+0x2f4] ;  /* 0x0002f40001177983 */ /* 0x000ea20000100800 */
[----:B---3--:R-:W-:-:S05]  /*db90*/  IMAD.WIDE R16, R14, 0x2, R4 ;  /* 0x000000020e107825 */ /* 0x008fca00078e0204 */
[----:B------:R0:W-:Y:S01]  /*dba0*/  STL.64 [R1+0x6a8], R16 ;  /* 0x0006a81001007387 */ /* 0x0001e20000100a00 */
[----:B----4-:R-:W-:-:S03]  /*dbb0*/  IMAD.WIDE R14, R15, 0x2, R4 ;  /* 0x000000020f0e7825 */ /* 0x010fc600078e0204 */
[----:B0-----:R-:W3:Y:S04]  /*dbc0*/  LDL R16, [R1+0x2f0] ;  /* 0x0002f00001107983 */ /* 0x001ee80000100800 */
[----:B------:R0:W-:Y:S04]  /*dbd0*/  STL.64 [R1+0x6b0], R14 ;  /* 0x0006b00e01007387 */ /* 0x0001e80000100a00 */
[----:B------:R-:W4:Y:S01]  /*dbe0*/  LDL R17, [R1+0x2ec] ;  /* 0x0002ec0001117983 */ /* 0x000f220000100800 */
[----:B------:R-:W-:-:S03]  /*dbf0*/  IMAD.WIDE R18, R28, 0x2, R4 ;  /* 0x000000021c127825 */ /* 0x000fc600078e0204 */
[----:B0-----:R-:W3:Y:S04]  /*dc00*/  LDL R14, [R1+0x2e8] ;  /* 0x0002e800010e7983 */ /* 0x001ee80000100800 */
[----:B------:R-:W3:Y:S04]  /*dc10*/  LDL R15, [R1+0x688] ;  /* 0x00068800010f7983 */ /* 0x000ee80000100800 */
[----:B------:R0:W-:Y:S02]  /*dc20*/  STL.64 [R1+0x6b8], R18 ;  /* 0x0006b81201007387 */ /* 0x0001e40000100a00 */
[----:B0-----:R-:W-:-:S04]  /*dc30*/  IMAD.WIDE R18, R10, 0x2, R4 ;  /* 0x000000020a127825 */ /* 0x001fc800078e0204 */
[--C-:B------:R-:W-:Y:S01]  /*dc40*/  IMAD.WIDE R10, R11, 0x2, R4.reuse ;  /* 0x000000020b0a7825 */ /* 0x100fe200078e0204 */
[----:B------:R0:W-:Y:S04]  /*dc50*/  STL.64 [R1+0x6c0], R18 ;  /* 0x0006c01201007387 */ /* 0x0001e80000100a00 */
[----:B0-----:R-:W3:Y:S04]  /*dc60*/  LDL.LU.64 R18, [R1+0x2980] ;  /* 0x0029800001127983 */ /* 0x001ee80000300a00 */
[----:B------:R0:W-:Y:S02]  /*dc70*/  STL.64 [R1+0x6c8], R10 ;  /* 0x0006c80a01007387 */ /* 0x0001e40000100a00 */
[----:B0-----:R-:W-:-:S05]  /*dc80*/  IMAD.WIDE R10, R12, 0x2, R4 ;  /* 0x000000020c0a7825 */ /* 0x001fca00078e0204 */
[----:B------:R0:W-:Y:S02]  /*dc90*/  STL.64 [R1+0x6d0], R10 ;  /* 0x0006d00a01007387 */ /* 0x0001e40000100a00 */
[----:B0-----:R-:W-:-:S04]  /*dca0*/  IMAD.WIDE R10, R13, 0x2, R4 ;  /* 0x000000020d0a7825 */ /* 0x001fc800078e0204 */
[--C-:B------:R-:W-:Y:S01]  /*dcb0*/  IMAD.WIDE R12, R20, 0x2, R4.reuse ;  /* 0x00000002140c7825 */ /* 0x100fe200078e0204 */
[----:B------:R0:W-:Y:S04]  /*dcc0*/  STL.64 [R1+0x6d8], R10 ;  /* 0x0006d80a01007387 */ /* 0x0001e80000100a00 */
[----:B------:R1:W-:Y:S01]  /*dcd0*/  STL.64 [R1+0x6e0], R12 ;  /* 0x0006e00c01007387 */ /* 0x0003e20000100a00 */
[----:B0-----:R-:W-:-:S03]  /*dce0*/  IMAD.WIDE R10, R21, 0x2, R4 ;  /* 0x00000002150a7825 */ /* 0x001fc600078e0204 */
[----:B-1----:R-:W3:Y:S04]  /*dcf0*/  LDL.LU R12, [R1+0x30] ;  /* 0x00003000010c7983 */ /* 0x002ee80000300800 */
[----:B------:R-:W3:Y:S04]  /*dd00*/  LDL.LU R13, [R1+0x34] ;  /* 0x00003400010d7983 */ /* 0x000ee80000300800 */
[----:B------:R2:W-:Y:S04]  /*dd10*/  STL.64 [R1+0x6e8], R10 ;  /* 0x0006e80a01007387 */ /* 0x0005e80000100a00 */
[----:B------:R-:W3:Y:S04]  /*dd20*/  LDL.LU R20, [R1+0x3c] ;  /* 0x00003c0001147983 */ /* 0x000ee80000300800 */
[----:B------:R-:W3:Y:S01]  /*dd30*/  LDL.LU R21, [R1+0x40] ;  /* 0x0000400001157983 */ /* 0x000ee20000300800 */
[----:B--2---:R-:W-:-:S05]  /*dd40*/  IMAD.WIDE R10, R8, 0x2, R4 ;  /* 0x00000002080a7825 */ /* 0x004fca00078e0204 */
[----:B------:R0:W-:Y:S01]  /*dd50*/  STL.64 [R1+0x6f0], R10 ;  /* 0x0006f00a01007387 */ /* 0x0001e20000100a00 */
[----:B------:R-:W-:-:S03]  /*dd60*/  IMAD.WIDE R8, R9, 0x2, R4 ;  /* 0x0000000209087825 */ /* 0x000fc600078e0204 */
[----:B0-----:R-:W2:Y:S04]  /*dd70*/  LDL.LU.64 R10, [R1+0x2978] ;  /* 0x00297800010a7983 */ /* 0x001ea80000300a00 */
[----:B------:R0:W-:Y:S02]  /*dd80*/  STL.64 [R1+0x6f8], R8 ;  /* 0x0006f80801007387 */ /* 0x0001e40000100a00 */
[----:B0-----:R-:W-:-:S04]  /*dd90*/  IMAD.WIDE R8, R6, 0x2, R4 ;  /* 0x0000000206087825 */ /* 0x001fc800078e0204 */
[--C-:B------:R-:W-:Y:S01]  /*dda0*/  IMAD.WIDE R6, R7, 0x2, R4.reuse ;  /* 0x0000000207067825 */ /* 0x100fe200078e0204 */
[----:B------:R0:W-:Y:S04]  /*ddb0*/  STL.64 [R1+0x700], R8 ;  /* 0x0007000801007387 */ /* 0x0001e80000100a00 */
[----:B0-----:R-:W2:Y:S04]  /*ddc0*/  LDL.LU.64 R8, [R1+0x2970] ;  /* 0x0029700001087983 */ /* 0x001ea80000300a00 */
[----:B------:R0:W-:Y:S02]  /*ddd0*/  STL.64 [R1+0x708], R6 ;  /* 0x0007080601007387 */ /* 0x0001e40000100a00 */
[----:B0-----:R-:W-:-:S04]  /*dde0*/  IMAD.WIDE R6, R2, 0x2, R4 ;  /* 0x0000000202067825 */ /* 0x001fc800078e0204 */
[--C-:B------:R-:W-:Y:S01]  /*ddf0*/  IMAD.WIDE R2, R3, 0x2, R4.reuse ;  /* 0x0000000203027825 */ /* 0x100fe200078e0204 */
[----:B------:R0:W-:Y:S04]  /*de00*/  STL.64 [R1+0x710], R6 ;  /* 0x0007100601007387 */ /* 0x0001e80000100a00 */
[----:B0-----:R-:W2:Y:S04]  /*de10*/  LDL.LU.64 R6, [R1+0x2968] ;  /* 0x0029680001067983 */ /* 0x001ea80000300a00 */
[----:B------:R0:W-:Y:S04]  /*de20*/  STL.64 [R1+0x718], R2 ;  /* 0x0007180201007387 */ /* 0x0001e80000100a00 */
[----:B0-----:R-:W2:Y:S01]  /*de30*/  LDL.LU.64 R2, [R1+0x2960] ;  /* 0x0029600001027983 */ /* 0x001ea20000300a00 */
[----:B------:R-:W-:-:S05]  /*de40*/  IMAD.WIDE R28, R29, 0x2, R4 ;  /* 0x000000021d1c7825 */ /* 0x000fca00078e0204 */
        /* <DEDUP_REMOVED lines=10> */
[--C-:B--2---:R-:W-:Y:S02]  /*def0*/  IMAD.WIDE R26, R2, 0x2, R4.reuse ;  /* 0x00000002021a7825 */ /* 0x104fe400078e0204 */
[----:B------:R-:W2:Y:S04]  /*df00*/  LDL.LU R2, [R1+0x295c] ;  /* 0x00295c0001027983 */ /* 0x000ea80000300800 */
[----:B------:R0:W-:Y:S02]  /*df10*/  STL.64 [R1+0x748], R24 ;  /* 0x0007481801007387 */ /* 0x0001e40000100a00 */
[----:B0-----:R-:W-:-:S02]  /*df20*/  IMAD.WIDE R24, R3, 0x2, R4 ;  /* 0x0000000203187825 */ /* 0x001fc400078e0204 */
[----:B------:R-:W2:Y:S02]  /*df30*/  LDL.LU R3, [R1+0x2958] ;  /* 0x0029580001037983 */ /* 0x000ea40000300800 */
[--C-:B------:R-:W-:Y:S02]  /*df40*/  IMAD.WIDE R22, R23, 0x2, R4.reuse ;  /* 0x0000000217167825 */ /* 0x100fe400078e0204 */
[----:B------:R3:W-:Y:S04]  /*df50*/  STL.64 [R1+0x750], R26 ;  /* 0x0007501a01007387 */ /* 0x0007e80000100a00 */
[----:B------:R4:W-:Y:S04]  /*df60*/  STL.64 [R1+0x758], R24 ;  /* 0x0007581801007387 */ /* 0x0009e80000100a00 */
[----:B------:R0:W-:Y:S01]  /*df70*/  STL.64 [R1+0x760], R22 ;  /* 0x0007601601007387 */ /* 0x0001e20000100a00 */
[----:B---3--:R-:W-:-:S04]  /*df80*/  IMAD.WIDE R26, R16, 0x2, R4 ;  /* 0x00000002101a7825 */ /* 0x008fc800078e0204 */
[--C-:B----4-:R-:W-:Y:S01]  /*df90*/  IMAD.WIDE R24, R17, 0x2, R4.reuse ;  /* 0x0000000211187825 */ /* 0x110fe200078e0204 */
[----:B------:R-:W-:Y:S03]  /*dfa0*/  STL.64 [R1+0x768], R26 ;  /* 0x0007681a01007387 */ /* 0x000fe60000100a00 */
[--C-:B0-----:R-:W-:Y:S01]  /*dfb0*/  IMAD.WIDE R22, R14, 0x2, R4.reuse ;  /* 0x000000020e167825 */ /* 0x101fe200078e0204 */
[----:B------:R-:W-:Y:S03]  /*dfc0*/  STL.64 [R1+0x770], R24 ;  /* 0x0007701801007387 */ /* 0x000fe60000100a00 */
[--C-:B------:R-:W-:Y:S01]  /*dfd0*/  IMAD.WIDE R16, R15, 0x2, R4.reuse ;  /* 0x000000020f107825 */ /* 0x100fe200078e0204 */
[----:B------:R-:W-:Y:S03]  /*dfe0*/  STL.64 [R1+0x778], R22 ;  /* 0x0007781601007387 */ /* 0x000fe60000100a00 */
[----:B------:R-:W-:Y:S01]  /*dff0*/  IMAD.WIDE R14, R0, 0x2, R4 ;  /* 0x00000002000e7825 */ /* 0x000fe200078e0204 */
[----:B------:R-:W-:Y:S04]  /*e000*/  STL.64 [R1+0x788], R16 ;  /* 0x0007881001007387 */ /* 0x000fe80000100a00 */
[----:B------:R-:W-:Y:S04]  /*e010*/  STL.64 [R1+0x780], R14 ;  /* 0x0007800e01007387 */ /* 0x000fe80000100a00 */
[----:B------:R0:W-:Y:S01]  /*e020*/  STL [R1+0x2930], R7 ;  /* 0x0029300701007387 */ /* 0x0001e20000100800 */
[----:B--2---:R-:W-:-:S05]  /*e030*/  IMAD.WIDE R4, R6, 0x2, R2 ;  /* 0x0000000206047825 */ /* 0x004fca00078e0202 */
[----:B------:R1:W-:Y:S01]  /*e040*/  STL.64 [R1+0x150], R4 ;  /* 0x0001500401007387 */ /* 0x0003e20000100a00 */
[----:B0-----:R-:W-:-:S03]  /*e050*/  IMAD.WIDE R6, R10, 0x2, R2 ;  /* 0x000000020a067825 */ /* 0x001fc600078e0202 */
[----:B------:R0:W-:Y:S01]  /*e060*/  STL [R1+0x2934], R8 ;  /* 0x0029340801007387 */ /* 0x0001e20000100800 */
[----:B-1----:R-:W-:-:S05]  /*e070*/  IMAD.WIDE R4, R9, 0x2, R2 ;  /* 0x0000000209047825 */ /* 0x002fca00078e0202 */
[----:B------:R1:W-:Y:S01]  /*e080*/  STL.64 [R1+0x148], R4 ;  /* 0x0001480401007387 */ /* 0x0003e20000100a00 */
[----:B0-----:R-:W-:-:S03]  /*e090*/  IMAD.WIDE R8, R13, 0x2, R2 ;  /* 0x000000020d087825 */ /* 0x001fc600078e0202 */
[----:B------:R-:W-:Y:S04]  /*e0a0*/  STL [R1+0x2938], R11 ;  /* 0x0029380b01007387 */ /* 0x000fe80000100800 */
[----:B------:R0:W-:Y:S01]  /*e0b0*/  STL.64 [R1+0x140], R6 ;  /* 0x0001400601007387 */ /* 0x0001e20000100a00 */
[----:B-1----:R-:W-:-:S05]  /*e0c0*/  IMAD.WIDE R4, R12, 0x2, R2 ;  /* 0x000000020c047825 */ /* 0x002fca00078e0202 */
[----:B------:R1:W-:Y:S01]  /*e0d0*/  STL.64 [R1+0x138], R4 ;  /* 0x0001380401007387 */ /* 0x0003e20000100a00 */
[----:B0-----:R-:W-:-:S03]  /*e0e0*/  IMAD.WIDE R6, R20, 0x2, R2 ;  /* 0x0000000214067825 */ /* 0x001fc600078e0202 */
[----:B------:R-:W-:Y:S04]  /*e0f0*/  STL.64 [R1+0x130], R8 ;  /* 0x0001300801007387 */ /* 0x000fe80000100a00 */
[----:B------:R-:W2:Y:S04]  /*e100*/  LDL.LU R11, [R1+0x70] ;  /* 0x00007000010b7983 */ /* 0x000ea80000300800 */
[----:B------:R-:W-:Y:S04]  /*e110*/  STL.64 [R1+0x128], R6 ;  /* 0x0001280601007387 */ /* 0x000fe80000100a00 */
[----:B------:R-:W3:Y:S01]  /*e120*/  LDL.LU R10, [R1+0x9c] ;  /* 0x00009c00010a7983 */ /* 0x000ee20000300800 */
[----:B-1----:R-:W-:-:S05]  /*e130*/  IMAD.WIDE R4, R21, 0x2, R2 ;  /* 0x0000000215047825 */ /* 0x002fca00078e0202 */
[----:B------:R-:W-:Y:S04]  /*e140*/  STL.64 [R1+0x120], R4 ;  /* 0x0001200401007387 */ /* 0x000fe80000100a00 */
[----:B---3--:R0:W-:Y:S04]  /*e150*/  STL [R1+0x293c], R10 ;  /* 0x00293c0a01007387 */ /* 0x0081e80000100800 */
[----:B0-----:R-:W3:Y:S04]  /*e160*/  LDL.LU R10, [R1+0x6c] ;  /* 0x00006c00010a7983 */ /* 0x001ee80000300800 */
[----:B--2---:R0:W-:Y:S04]  /*e170*/  STL [R1+0x2940], R11 ;  /* 0x0029400b01007387 */ /* 0x0041e80000100800 */
[----:B0-----:R-:W2:Y:S04]  /*e180*/  LDL.LU R11, [R1+0x64] ;  /* 0x00006400010b7983 */ /* 0x001ea80000300800 */
        /* <DEDUP_REMOVED lines=23> */
[----:B--2---:R-:W-:-:S03]  /*e300*/  IMAD.WIDE R10, R11, 0x2, R2 ;  /* 0x000000020b0a7825 */ /* 0x004fc600078e0202 */
        /* <DEDUP_REMOVED lines=31> */
[--C-:B----4-:R-:W-:Y:S01]  /*e500*/  IMAD.WIDE R8, R9, 0x2, R2.reuse ;  /* 0x0000000209087825 */ /* 0x110fe200078e0202 */
[----:B------:R0:W-:Y:S04]  /*e510*/  STL.64 [R1+0xd8], R10 ;  /* 0x0000d80a01007387 */ /* 0x0001e80000100a00 */
[----:B0-----:R-:W2:Y:S04]  /*e520*/  LDL.LU R11, [R1+0x2938] ;  /* 0x00293800010b7983 */ /* 0x001ea80000300800 */
[----:B------:R0:W-:Y:S02]  /*e530*/  STL.64 [R1+0xd0], R8 ;  /* 0x0000d00801007387 */ /* 0x0001e40000100a00 */
[----:B0-----:R-:W-:-:S04]  /*e540*/  IMAD.WIDE R8, R7, 0x2, R2 ;  /* 0x0000000207087825 */ /* 0x001fc800078e0202 */
[--C-:B------:R-:W-:Y:S01]  /*e550*/  IMAD.WIDE R6, R6, 0x2, R2.reuse ;  /* 0x0000000206067825 */ /* 0x100fe200078e0202 */
[----:B------:R0:W-:Y:S04]  /*e560*/  STL.64 [R1+0xc8], R8 ;  /* 0x0000c80801007387 */ /* 0x0001e80000100a00 */
[----:B0-----:R-:W3:Y:S04]  /*e570*/  LDL.LU R8, [R1+0x2934] ;  /* 0x0029340001087983 */ /* 0x001ee80000300800 */
[----:B------:R0:W-:Y:S02]  /*e580*/  STL.64 [R1+0xc0], R6 ;  /* 0x0000c00601007387 */ /* 0x0001e40000100a00 */
[----:B0-----:R-:W-:-:S05]  /*e590*/  IMAD.WIDE R6, R4, 0x2, R2 ;  /* 0x0000000204067825 */ /* 0x001fca00078e0202 */
[----:B------:R0:W-:Y:S02]  /*e5a0*/  STL.64 [R1+0xb8], R6 ;  /* 0x0000b80601007387 */ /* 0x0001e40000100a00 */
[----:B0-----:R-:W-:-:S04]  /*e5b0*/  IMAD.WIDE R6, R28, 0x2, R2 ;  /* 0x000000021c067825 */ /* 0x001fc800078e0202 */
[--C-:B------:R-:W-:Y:S01]  /*e5c0*/  IMAD.WIDE R28, R29, 0x2, R2.reuse ;  /* 0x000000021d1c7825 */ /* 0x100fe200078e0202 */
[----:B------:R0:W-:Y:S04]  /*e5d0*/  STL.64 [R1+0xb0], R6 ;  /* 0x0000b00601007387 */ /* 0x0001e80000100a00 */
[----:B0-----:R-:W4:Y:S04]  /*e5e0*/  LDL.LU R7, [R1+0x2930] ;  /* 0x0029300001077983 */ /* 0x001f280000300800 */
[----:B------:R0:W-:Y:S02]  /*e5f0*/  STL.64 [R1+0xa8], R28 ;  /* 0x0000a81c01007387 */ /* 0x0001e40000100a00 */
[----:B0-----:R-:W-:-:S04]  /*e600*/  IMAD.WIDE R28, R26, 0x2, R2 ;  /* 0x000000021a1c7825 */ /* 0x001fc800078e0202 */
[--C-:B------:R-:W-:Y:S01]  /*e610*/  IMAD.WIDE R26, R27, 0x2, R2.reuse ;  /* 0x000000021b1a7825 */ /* 0x100fe200078e0202 */
[----:B------:R0:W-:Y:S04]  /*e620*/  STL.64 [R1+0xa0], R28 ;  /* 0x0000a01c01007387 */ /* 0x0001e80000100a00 */
[----:B0-----:R-:W3:Y:S04]  /*e630*/  LDL.LU.64 R28, [R1+0x2928] ;  /* 0x00292800011c7983 */ /* 0x001ee80000300a00 */
        /* <DEDUP_REMOVED lines=29> */
[----:B0-----:R-:W4:Y:S04]  /*e810*/  LDL.LU.64 R12, [R1+0x28f8] ;  /* 0x0028f800010c7983 */ /* 0x001f280000300a00 */
[----:B------:R0:W-:Y:S04]  /*e820*/  STL.64 [R1+0x38], R20 ;  /* 0x0000381401007387 */ /* 0x0001e80000100a00 */
[----:B0-----:R-:W4:Y:S01]  /*e830*/  LDL.LU.64 R20, [R1+0x28f0] ;  /* 0x0028f00001147983 */ /* 0x001f220000300a00 */
[----:B------:R-:W-:-:S05]  /*e840*/  IMAD.WIDE R4, R5, 0x2, R2 ;  /* 0x0000000205047825 */ /* 0x000fca00078e0202 */
[----:B------:R3:W-:Y:S01]  /*e850*/  STL.64 [R1+0x30], R4 ;  /* 0x0000300401007387 */ /* 0x0007e20000100a00 */
[----:B--2---:R-:W-:-:S04]  /*e860*/  IMAD.WIDE R10, R11, 0x2, R2 ;  /* 0x000000020b0a7825 */ /* 0x004fc800078e0202 */
[----:B---3--:R-:W-:-:S05]  /*e870*/  IMAD.WIDE R4, R15, 0x2, R2 ;  /* 0x000000020f047825 */ /* 0x008fca00078e0202 */
[----:B------:R4:W-:Y:S01]  /*e880*/  STL.64 [R1+0x28], R4 ;  /* 0x0000280401007387 */ /* 0x0009e20000100a00 */
[----:B------:R-:W-:-:S04]  /*e890*/  IMAD.WIDE R14, R14, 0x2, R2 ;  /* 0x000000020e0e7825 */ /* 0x000fc800078e0202 */
[----:B----4-:R-:W-:-:S05]  /*e8a0*/  IMAD.WIDE R4, R20, 0x2, R2 ;  /* 0x0000000214047825 */ /* 0x010fca00078e0202 */
[----:B------:R0:W-:Y:S02]  /*e8b0*/  STL.64 [R1+0x20], R4 ;  /* 0x0000200401007387 */ /* 0x0001e40000100a00 */
[----:B0-----:R-:W-:-:S04]  /*e8c0*/  IMAD.WIDE R4, R7, 0x2, R2 ;  /* 0x0000000207047825 */ /* 0x001fc800078e0202 */
[--C-:B------:R-:W-:Y:S01]  /*e8d0*/  IMAD.WIDE R6, R22, 0x2, R2.reuse ;  /* 0x0000000216067825 */ /* 0x100fe200078e0202 */
[----:B------:R0:W-:Y:S04]  /*e8e0*/  STL.64 [R1+0x18], R4 ;  /* 0x0000180401007387 */ /* 0x0001e80000100a00 */
[----:B------:R1:W-:Y:S01]  /*e8f0*/  STL.64 [R1+0x10], R6 ;  /* 0x0000100601007387 */ /* 0x0003e20000100a00 */
[----:B0-----:R-:W-:-:S05]  /*e900*/  IMAD.WIDE R4, R13, 0x2, R2 ;  /* 0x000000020d047825 */ /* 0x001fca00078e0202 */
[----:B------:R0:W-:Y:S01]  /*e910*/  STL.64 [R1+0x8], R4 ;  /* 0x0000080401007387 */ /* 0x0001e20000100a00 */
[----:B-1----:R-:W-:-:S04]  /*e920*/  IMAD.WIDE R6, R21, 0x2, R2 ;  /* 0x0000000215067825 */ /* 0x002fc800078e0202 */
[----:B0-----:R-:W-:-:S05]  /*e930*/  IMAD.WIDE R4, R8, 0x2, R2 ;  /* 0x0000000208047825 */ /* 0x001fca00078e0202 */
[----:B------:R-:W-:Y:S01]  /*e940*/  STL.64 [R1+0x28b8], R4 ;  /* 0x0028b80401007387 */ /* 0x000fe20000100a00 */
[----:B------:R-:W-:-:S03]  /*e950*/  IMAD.WIDE R8, R12, 0x2, R2 ;  /* 0x000000020c087825 */ /* 0x000fc600078e0202 */
[----:B------:R0:W-:Y:S01]  /*e960*/  STL.64 [R1], R6 ;  /* 0x0000000601007387 */ /* 0x0001e20000100a00 */
[----:B------:R-:W-:-:S04]  /*e970*/  IMAD.WIDE R12, R16, 0x2, R2 ;  /* 0x00000002100c7825 */ /* 0x000fc800078e0202 */
[----:B0-----:R-:W-:-:S05]  /*e980*/  IMAD.WIDE R6, R24, 0x2, R2 ;  /* 0x0000000218067825 */ /* 0x001fca00078e0202 */
[----:B------:R0:W-:Y:S01]  /*e990*/  STL.64 [R1+0x28c0], R6 ;  /* 0x0028c00601007387 */ /* 0x0001e20000100a00 */
[----:B------:R-:W-:-:S03]  /*e9a0*/  IMAD.WIDE R16, R17, 0x2, R2 ;  /* 0x0000000211107825 */ /* 0x000fc600078e0202 */
[----:B------:R-:W-:Y:S04]  /*e9b0*/  STL.64 [R1+0x28b0], R8 ;  /* 0x0028b00801007387 */ /* 0x000fe80000100a00 */
[----:B------:R-:W-:Y:S04]  /*e9c0*/  STL.64 [R1+0x28a8], R10 ;  /* 0x0028a80a01007387 */ /* 0x000fe80000100a00 */
[----:B------:R-:W-:Y:S04]  /*e9d0*/  STL.64 [R1+0x28a0], R12 ;  /* 0x0028a00c01007387 */ /* 0x000fe80000100a00 */
[----:B0-----:R-:W2:Y:S01]  /*e9e0*/  LDL.LU R7, [R1+0x454] ;  /* 0x0004540001077983 */ /* 0x001ea20000300800 */
[----:B------:R-:W-:-:S03]  /*e9f0*/  IMAD.MOV.U32 R4, RZ, RZ, R18 ;  /* 0x000000ffff047224 */ /* 0x000fc600078e0012 */
[----:B------:R0:W-:Y:S01]  /*ea00*/  STL.64 [R1+0x2898], R14 ;  /* 0x0028980e01007387 */ /* 0x0001e20000100a00 */
[----:B------:R-:W-:Y:S02]  /*ea10*/  IMAD.MOV.U32 R5, RZ, RZ, R19 ;  /* 0x000000ffff057224 */ /* 0x000fe400078e0013 */
[--C-:B------:R-:W-:Y:S01]  /*ea20*/  IMAD.WIDE R18, R23, 0x2, R2.reuse ;  /* 0x0000000217127825 */ /* 0x100fe200078e0202 */
[----:B0-----:R-:W3:Y:S04]  /*ea30*/  LDL.LU R14, [R1+0x45c] ;  /* 0x00045c00010e7983 */ /* 0x001ee80000300800 */
[----:B------:R-:W4:Y:S04]  /*ea40*/  LDL.LU R15, [R1+0x46c] ;  /* 0x00046c00010f7983 */ /* 0x000f280000300800 */
[----:B------:R-:W4:Y:S01]  /*ea50*/  LDL.LU R10, [R1+0x474] ;  /* 0x00047400010a7983 */ /* 0x000f220000300800 */
[----:B------:R-:W-:-:S03]  /*ea60*/  IMAD.WIDE R20, R25, 0x2, R2 ;  /* 0x0000000219147825 */ /* 0x000fc600078e0202 */
[----:B------:R0:W-:Y:S04]  /*ea70*/  STL.64 [R1+0x2890], R16 ;  /* 0x0028901001007387 */ /* 0x0001e80000100a00 */
[----:B0-----:R-:W4:Y:S04]  /*ea80*/  LDL.LU R16, [R1+0x480] ;  /* 0x0004800001107983 */ /* 0x001f280000300800 */
[----:B------:R-:W4:Y:S04]  /*ea90*/  LDL.LU R17, [R1+0x484] ;  /* 0x0004840001117983 */ /* 0x000f280000300800 */
[----:B------:R-:W4:Y:S04]  /*eaa0*/  LDL.LU R8, [R1+0x488] ;  /* 0x0004880001087983 */ /* 0x000f280000300800 */
[----:B------:R-:W4:Y:S04]  /*eab0*/  LDL.LU R9, [R1+0x48c] ;  /* 0x00048c0001097983 */ /* 0x000f280000300800 */
[----:B------:R0:W-:Y:S04]  /*eac0*/  STL.64 [R1+0x2888], R18 ;  /* 0x0028881201007387 */ /* 0x0001e80000100a00 */
[----:B0-----:R-:W4:Y:S04]  /*ead0*/  LDL.LU R18, [R1+0x468] ;  /* 0x0004680001127983 */ /* 0x001f280000300800 */
[----:B------:R-:W4:Y:S04]  /*eae0*/  LDL.LU R19, [R1+0x470] ;  /* 0x0004700001137983 */ /* 0x000f280000300800 */
[----:B------:R0:W-:Y:S04]  /*eaf0*/  STL.64 [R1+0x28c8], R20 ;  /* 0x0028c81401007387 */ /* 0x0001e80000100a00 */
[----:B0-----:R-:W4:Y:S01]  /*eb00*/  LDL.LU R21, [R1+0x458] ;  /* 0x0004580001157983 */ /* 0x001f220000300800 */
[----:B------:R-:W-:-:S03]  /*eb10*/  IMAD.WIDE R22, R26, 0x2, R2 ;  /* 0x000000021a167825 */ /* 0x000fc600078e0202 */
[----:B------:R-:W4:Y:S01]  /*eb20*/  LDL.LU R11, [R1+0x498] ;  /* 0x00049800010b7983 */ /* 0x000f220000300800 */
[----:B------:R-:W-:-:S03]  /*eb30*/  IMAD.WIDE R24, R27, 0x2, R2 ;  /* 0x000000021b187825 */ /* 0x000fc600078e0202 */
[----:B------:R2:W-:Y:S04]  /*eb40*/  STL.64 [R1+0x28d0], R22 ;  /* 0x0028d01601007387 */ /* 0x0005e80000100a00 */
[----:B------:R-:W4:Y:S01]  /*eb50*/  LDL.LU R12, [R1+0x49c] ;  /* 0x00049c00010c7983 */ /* 0x000f220000300800 */
[----:B------:R-:W-:-:S03]  /*eb60*/  IMAD.WIDE R26, R28, 0x2, R2 ;  /* 0x000000021c1a7825 */ /* 0x000fc600078e0202 */
[----:B------:R-:W-:Y:S04]  /*eb70*/  STL.64 [R1+0x28d8], R24 ;  /* 0x0028d81801007387 */ /* 0x000fe80000100a00 */
[----:B------:R-:W4:Y:S04]  /*eb80*/  LDL.LU R13, [R1+0x4a8] ;  /* 0x0004a800010d7983 */ /* 0x000f280000300800 */
[----:B------:R-:W-:Y:S04]  /*eb90*/  STL.64 [R1+0x28e0], R26 ;  /* 0x0028e01a01007387 */ /* 0x000fe80000100a00 */
[----:B------:R-:W4:Y:S01]  /*eba0*/  LDL.LU R6, [R1+0x4ac] ;  /* 0x0004ac0001067983 */ /* 0x000f220000300800 */
[----:B------:R-:W-:-:S05]  /*ebb0*/  IMAD.WIDE R28, R29, 0x2, R2 ;  /* 0x000000021d1c7825 */ /* 0x000fca00078e0202 */
[----:B------:R-:W-:Y:S01]  /*ebc0*/  STL.64 [R1+0x28e8], R28 ;  /* 0x0028e81c01007387 */ /* 0x000fe20000100a00 */
[----:B--2---:R-:W-:-:S03]  /*ebd0*/  IMAD.WIDE R22, R7, 0x2, R2 ;  /* 0x0000000207167825 */ /* 0x004fc600078e0202 */
[----:B------:R-:W2:Y:S04]  /*ebe0*/  LDL.LU R7, [R1+0x4b0] ;  /* 0x0004b00001077983 */ /* 0x000ea80000300800 */
[----:B------:R3:W-:Y:S02]  /*ebf0*/  STL.64 [R1+0x388], R22 ;  /* 0x0003881601007387 */ /* 0x0007e40000100a00 */
[--C-:B---3--:R-:W-:Y:S02]  /*ec00*/  IMAD.WIDE R22, R14, 0x2, R2.reuse ;  /* 0x000000020e167825 */ /* 0x108fe400078e0202 */
[----:B------:R-:W3:Y:S02]  /*ec10*/  LDL.LU R14, [R1+0x4b4] ;  /* 0x0004b400010e7983 */ /* 0x000ee40000300800 */
[----:B----4-:R-:W-:-:S05]  /*ec20*/  IMAD.WIDE R20, R21, 0x2, R2 ;  /* 0x0000000215147825 */ /* 0x010fca00078e0202 */
[----:B------:R0:W-:Y:S04]  /*ec30*/  STL.64 [R1+0x390], R20 ;  /* 0x0003901401007387 */ /* 0x0001e80000100a00 */
[----:B------:R1:W-:Y:S01]  /*ec40*/  STL.64 [R1+0x398], R22 ;  /* 0x0003981601007387 */ /* 0x0003e20000100a00 */
[----:B0-----:R-:W-:-:S04]  /*ec50*/  IMAD.WIDE R20, R18, 0x2, R2 ;  /* 0x0000000212147825 */ /* 0x001fc800078e0202 */
[--C-:B-1----:R-:W-:Y:S02]  /*ec60*/  IMAD.WIDE R22, R15, 0x2, R2.reuse ;  /* 0x000000020f167825 */ /* 0x102fe400078e0202 */
[----:B------:R-:W4:Y:S04]  /*ec70*/  LDL.LU R15, [R1+0x4c0] ;  /* 0x0004c000010f7983 */ /* 0x000f280000300800 */
[----:B------:R0:W-:Y:S04]  /*ec80*/  STL.64 [R1+0x3a0], R20 ;  /* 0x0003a01401007387 */ /* 0x0001e80000100a00 */
[----:B------:R-:W-:Y:S01]  /*ec90*/  STL.64 [R1+0x3b0], R22 ;  /* 0x0003b01601007387 */ /* 0x000fe20000100a00 */
[----:B0-----:R-:W-:-:S04]  /*eca0*/  IMAD.WIDE R20, R19, 0x2, R2 ;  /* 0x0000000213147825 */ /* 0x001fc800078e0202 */
[--C-:B------:R-:W-:Y:S02]  /*ecb0*/  IMAD.WIDE R18, R10, 0x2, R2.reuse ;  /* 0x000000020a127825 */ /* 0x100fe400078e0202 */
[----:B------:R-:W4:Y:S04]  /*ecc0*/  LDL.LU R10, [R1+0x4c4] ;  /* 0x0004c400010a7983 */ /* 0x000f280000300800 */
[----:B------:R0:W-:Y:S04]  /*ecd0*/  STL.64 [R1+0x3b8], R20 ;  /* 0x0003b81401007387 */ /* 0x0001e80000100a00 */
[----:B------:R1:W-:Y:S01]  /*ece0*/  STL.64 [R1+0x3c8], R18 ;  /* 0x0003c81201007387 */ /* 0x0003e20000100a00 */
[----:B0-----:R-:W-:-:S04]  /*ecf0*/  IMAD.WIDE R20, R16, 0x2, R2 ;  /* 0x0000000210147825 */ /* 0x001fc800078e0202 */
[--C-:B-1----:R-:W-:Y:S01]  /*ed00*/  IMAD.WIDE R18, R8, 0x2, R2.reuse ;  /* 0x0000000208127825 */ /* 0x102fe200078e0202 */
[----:B------:R-:W-:Y:S04]  /*ed10*/  STL.64 [R1+0x3d0], R20 ;  /* 0x0003d01401007387 */ /* 0x000fe80000100a00 */
[----:B------:R-:W4:Y:S01]  /*ed20*/  LDL.LU R8, [R1+0x4c8] ;  /* 0x0004c80001087983 */ /* 0x000f220000300800 */
[----:B------:R-:W-:-:S05]  /*ed30*/  IMAD.WIDE R16, R17, 0x2, R2 ;  /* 0x0000000211107825 */ /* 0x000fca00078e0202 */
[----:B------:R0:W-:Y:S04]  /*ed40*/  STL.64 [R1+0x3e0], R16 ;  /* 0x0003e01001007387 */ /* 0x0001e80000100a00 */
[----:B------:R-:W-:Y:S04]  /*ed50*/  STL.64 [R1+0x3f0], R18 ;  /* 0x0003f01201007387 */ /* 0x000fe80000100a00 */
[----:B------:R-:W4:Y:S01]  /*ed60*/  LDL.LU R27, [R1+0x4cc] ;  /* 0x0004cc00011b7983 */ /* 0x000f220000300800 */
[----:B0-----:R-:W-:-:S03]  /*ed70*/  IMAD.WIDE R16, R9, 0x2, R2 ;  /* 0x0000000209107825 */ /* 0x001fc600078e0202 */
[----:B------:R-:W4:Y:S04]  /*ed80*/  LDL.LU R24, [R1+0x4d8] ;  /* 0x0004d80001187983 */ /* 0x000f280000300800 */
[----:B------:R0:W-:Y:S04]  /*ed90*/  STL.64 [R1+0x3f8], R16 ;  /* 0x0003f81001007387 */ /* 0x0001e80000100a00 */
[----:B------:R-:W4:Y:S04]  /*eda0*/  LDL.LU R9, [R1+0x4dc] ;  /* 0x0004dc0001097983 */ /* 0x000f280000300800 */
[----:B------:R-:W4:Y:S01]  /*edb0*/  LDL.LU R25, [R1+0x4e8] ;  /* 0x0004e80001197983 */ /* 0x000f220000300800 */
[----:B0-----:R-:W-:-:S03]  /*edc0*/  IMAD.WIDE R16, R11, 0x2, R2 ;  /* 0x000000020b107825 */ /* 0x001fc600078e0202 */
[----:B------:R-:W4:Y:S04]  /*edd0*/  LDL.LU R11, [R1+0x4ec] ;  /* 0x0004ec00010b7983 */ /* 0x000f280000300800 */
[----:B------:R0:W-:Y:S04]  /*ede0*/  STL.64 [R1+0x408], R16 ;  /* 0x0004081001007387 */ /* 0x0001e80000100a00 */
        /* <DEDUP_REMOVED lines=9> */
[----:B0-----:R-:W-:-:S05]  /*ee80*/  IMAD.WIDE R16, R6, 0x2, R2 ;  /* 0x0000000206107825 */ /* 0x001fca00078e0202 */
[----:B------:R2:W-:Y:S04]  /*ee90*/  STL.64 [R1+0x428], R16 ;  /* 0x0004281001007387 */ /* 0x0005e80000100a00 */
[----:B------:R-:W4:Y:S04]  /*eea0*/  LDL.LU R6, [R1+0x50c] ;  /* 0x00050c0001067983 */ /* 0x000f280000300800 */
[----:B------:R-:W4:Y:S01]  /*eeb0*/  LDL.LU R21, [R1+0x518] ;  /* 0x0005180001157983 */ /* 0x000f220000300800 */
[----:B--2---:R-:W-:-:S03]  /*eec0*/  IMAD.WIDE R16, R7, 0x2, R2 ;  /* 0x0000000207107825 */ /* 0x004fc600078e0202 */
[----:B------:R-:W2:Y:S04]  /*eed0*/  LDL.LU R7, [R1+0x51c] ;  /* 0x00051c0001077983 */ /* 0x000ea80000300800 */
[----:B------:R3:W-:Y:S04]  /*eee0*/  STL.64 [R1+0x438], R16 ;  /* 0x0004381001007387 */ /* 0x0007e80000100a00 */
[----:B------:R-:W2:Y:S01]  /*eef0*/  LDL.LU R18, [R1+0x520] ;  /* 0x0005200001127983 */ /* 0x000ea20000300800 */
[----:B---3--:R-:W-:-:S03]  /*ef00*/  IMAD.WIDE R16, R14, 0x2, R2 ;  /* 0x000000020e107825 */ /* 0x008fc600078e0202 */
[----:B------:R-:W3:Y:S04]  /*ef10*/  LDL.LU R14, [R1+0x524] ;  /* 0x00052400010e7983 */ /* 0x000ee80000300800 */
[----:B------:R4:W-:Y:S04]  /*ef20*/  STL.64 [R1+0x440], R16 ;  /* 0x0004401001007387 */ /* 0x0009e80000100a00 */
[----:B------:R-:W3:Y:S01]  /*ef30*/  LDL.LU R19, [R1+0x384] ;  /* 0x0003840001137983 */ /* 0x000ee20000300800 */
[----:B----4-:R-:W-:-:S03]  /*ef40*/  IMAD.WIDE R16, R15, 0x2, R2 ;  /* 0x000000020f107825 */ /* 0x010fc600078e0202 */
[----:B------:R-:W4:Y:S04]  /*ef50*/  LDL.LU R15, [R1+0x37c] ;  /* 0x00037c00010f7983 */ /* 0x000f280000300800 */
[----:B------:R0:W-:Y:S04]  /*ef60*/  STL.64 [R1+0x450], R16 ;  /* 0x0004501001007387 */ /* 0x0001e80000100a00 */
[----:B0-----:R-:W4:Y:S01]  /*ef70*/  LDL.LU R16, [R1+0x374] ;  /* 0x0003740001107983 */ /* 0x001f220000300800 */
[----:B------:R-:W-:-:S03]  /*ef80*/  IMAD.WIDE R28, R10, 0x2, R2 ;  /* 0x000000020a1c7825 */ /* 0x000fc600078e0202 */
[----:B------:R-:W4:Y:S04]  /*ef90*/  LDL.LU R17, [R1+0x36c] ;  /* 0x00036c0001117983 */ /* 0x000f280000300800 */
[----:B------:R0:W-:Y:S04]  /*efa0*/  STL.64 [R1+0x458], R28 ;  /* 0x0004581c01007387 */ /* 0x0001e80000100a00 */
[----:B------:R-:W4:Y:S01]  /*efb0*/  LDL.LU R10, [R1+0x364] ;  /* 0x00036400010a7983 */ /* 0x000f220000300800 */
[----:B0-----:R-:W-:-:S03]  /*efc0*/  IMAD.WIDE R28, R8, 0x2, R2 ;  /* 0x00000002081c7825 */ /* 0x001fc600078e0202 */
[----:B------:R-:W4:Y:S04]  /*efd0*/  LDL.LU R8, [R1+0x35c] ;  /* 0x00035c0001087983 */ /* 0x000f280000300800 */
[----:B------:R0:W-:Y:S02]  /*efe0*/  STL.64 [R1+0x468], R28 ;  /* 0x0004681c01007387 */ /* 0x0001e40000100a00 */
[----:B0-----:R-:W-:-:S04]  /*eff0*/  IMAD.WIDE R28, R27, 0x2, R2 ;  /* 0x000000021b1c7825 */ /* 0x001fc800078e0202 */
[--C-:B------:R-:W-:Y:S01]  /*f000*/  IMAD.WIDE R26, R24, 0x2, R2.reuse ;  /* 0x00000002181a7825 */ /* 0x100fe200078e0202 */
[----:B------:R0:W-:Y:S03]  /*f010*/  STL.64 [R1+0x470], R28 ;  /* 0x0004701c01007387 */ /* 0x0001e60000100a00 */
[--C-:B0-----:R-:W-:Y:S02]  /*f020*/  IMAD.WIDE R28, R9, 0x2, R2.reuse ;  /* 0x00000002091c7825 */ /* 0x101fe400078e0202 */
        /* <DEDUP_REMOVED lines=9> */
[--C-:B-1----:R-:W-:Y:S02]  /*f0c0*/  IMAD.WIDE R24, R12, 0x2, R2.reuse ;  /* 0x000000020c187825 */ /* 0x102fe400078e0202 */
[----:B------:R-:W4:Y:S04]  /*f0d0*/  LDL.LU R12, [R1+0x350] ;  /* 0x00035000010c7983 */ /* 0x000f280000300800 */
[----:B------:R-:W-:Y:S01]  /*f0e0*/  STL.64 [R1+0x4b0], R26 ;  /* 0x0004b01a01007387 */ /* 0x000fe20000100a00 */
[----:B------:R-:W-:-:S03]  /*f0f0*/  IMAD.WIDE R22, R23, 0x2, R2 ;  /* 0x0000000217167825 */ /* 0x000fc600078e0202 */
[----:B------:R0:W-:Y:S02]  /*f100*/  STL.64 [R1+0x4c0], R24 ;  /* 0x0004c01801007387 */ /* 0x0001e40000100a00 */
[--C-:B0-----:R-:W-:Y:S02]  /*f110*/  IMAD.WIDE R24, R13, 0x2, R2.reuse ;  /* 0x000000020d187825 */ /* 0x101fe400078e0202 */
[----:B------:R-:W4:Y:S04]  /*f120*/  LDL.LU R13, [R1+0x34c] ;  /* 0x00034c00010d7983 */ /* 0x000f280000300800 */
[----:B------:R0:W-:Y:S04]  /*f130*/  STL.64 [R1+0x4c8], R22 ;  /* 0x0004c81601007387 */ /* 0x0001e80000100a00 */
[----:B------:R1:W-:Y:S01]  /*f140*/  STL.64 [R1+0x4d8], R24 ;  /* 0x0004d81801007387 */ /* 0x0003e20000100a00 */
[----:B0-----:R-:W-:-:S04]  /*f150*/  IMAD.WIDE R22, R20, 0x2, R2 ;  /* 0x0000000214167825 */ /* 0x001fc800078e0202 */
[--C-:B-1----:R-:W-:Y:S01]  /*f160*/  IMAD.WIDE R24, R6, 0x2, R2.reuse ;  /* 0x0000000206187825 */ /* 0x102fe200078e0202 */
[----:B------:R0:W-:Y:S04]  /*f170*/  STL.64 [R1+0x4e8], R22 ;  /* 0x0004e81601007387 */ /* 0x0001e80000100a00 */
[----:B------:R-:W4:Y:S04]  /*f180*/  LDL.LU R6, [R1+0x348] ;  /* 0x0003480001067983 */ /* 0x000f280000300800 */
[----:B------:R-:W-:Y:S01]  /*f190*/  STL.64 [R1+0x4f0], R24 ;  /* 0x0004f01801007387 */ /* 0x000fe20000100a00 */
[----:B0-----:R-:W-:-:S04]  /*f1a0*/  IMAD.WIDE R22, R21, 0x2, R2 ;  /* 0x0000000215167825 */ /* 0x001fc800078e0202 */
[--C-:B--2---:R-:W-:Y:S02]  /*f1b0*/  IMAD.WIDE R20, R7, 0x2, R2.reuse ;  /* 0x0000000207147825 */ /* 0x104fe400078e0202 */
[----:B------:R-:W2:Y:S04]  /*f1c0*/  LDL.LU R7, [R1+0x344] ;  /* 0x0003440001077983 */ /* 0x000ea80000300800 */
[----:B------:R0:W-:Y:S04]  /*f1d0*/  STL.64 [R1+0x500], R22 ;  /* 0x0005001601007387 */ /* 0x0001e80000100a00 */
[----:B------:R3:W-:Y:S01]  /*f1e0*/  STL.64 [R1+0x508], R20 ;  /* 0x0005081401007387 */ /* 0x0007e20000100a00 */
[----:B0-----:R-:W-:-:S04]  /*f1f0*/  IMAD.WIDE R22, R18, 0x2, R2 ;  /* 0x0000000212167825 */ /* 0x001fc800078e0202 */
[--C-:B---3--:R-:W-:Y:S02]  /*f200*/  IMAD.WIDE R20, R14, 0x2, R2.reuse ;  /* 0x000000020e147825 */ /* 0x108fe400078e0202 */
[----:B------:R-:W3:Y:S02]  /*f210*/  LDL.LU R14, [R1+0x340] ;  /* 0x00034000010e7983 */ /* 0x000ee40000300800 */
[--C-:B------:R-:W-:Y:S02]  /*f220*/  IMAD.WIDE R18, R19, 0x2, R2.reuse ;  /* 0x0000000213127825 */ /* 0x100fe400078e0202 */
[----:B------:R-:W-:Y:S04]  /*f230*/  STL.64 [R1+0x518], R22 ;  /* 0x0005181601007387 */ /* 0x000fe80000100a00 */
[----:B------:R4:W-:Y:S02]  /*f240*/  STL.64 [R1+0x520], R20 ;  /* 0x0005201401007387 */ /* 0x0009e40000100a00 */
[----:B----4-:R-:W-:-:S02]  /*f250*/  IMAD.WIDE R20, R15, 0x2, R2 ;  /* 0x000000020f147825 */ /* 0x010fc400078e0202 */
[----:B------:R-:W4:Y:S04]  /*f260*/  LDL.LU R15, [R1+0x33c] ;  /* 0x00033c00010f7983 */ /* 0x000f280000300800 */
[----:B------:R0:W-:Y:S04]  /*f270*/  STL.64 [R1+0x380], R18 ;  /* 0x0003801201007387 */ /* 0x0001e80000100a00 */
[----:B------:R1:W-:Y:S01]  /*f280*/  STL.64 [R1+0x378], R20 ;  /* 0x0003781401007387 */ /* 0x0003e20000100a00 */
[----:B0-----:R-:W-:-:S04]  /*f290*/  IMAD.WIDE R18, R16, 0x2, R2 ;  /* 0x0000000210127825 */ /* 0x001fc800078e0202 */
[--C-:B------:R-:W-:Y:S01]  /*f2a0*/  IMAD.WIDE R16, R17, 0x2, R2.reuse ;  /* 0x0000000211107825 */ /* 0x100fe200078e0202 */
[----:B------:R0:W-:Y:S03]  /*f2b0*/  STL.64 [R1+0x370], R18 ;  /* 0x0003701201007387 */ /* 0x0001e60000100a00 */
[--C-:B-1----:R-:W-:Y:S01]  /*f2c0*/  IMAD.WIDE R20, R10, 0x2, R2.reuse ;  /* 0x000000020a147825 */ /* 0x102fe200078e0202 */
[----:B0-----:R-:W4:Y:S04]  /*f2d0*/  LDL.LU R19, [R1+0x338] ;  /* 0x0003380001137983 */ /* 0x001f280000300800 */
        /* <DEDUP_REMOVED lines=15> */
[----:B------:R-:W4:Y:S04]  /*f3d0*/  LDL.LU R20, [R1+0x318] ;  /* 0x0003180001147983 */ /* 0x000f280000300800 */
[----:B------:R-:W4:Y:S01]  /*f3e0*/  LDL.LU R21, [R1+0x314] ;  /* 0x0003140001157983 */ /* 0x000f220000300800 */
[----:B0-----:R-:W-:-:S05]  /*f3f0*/  IMAD.WIDE R16, R12, 0x2, R2 ;  /* 0x000000020c107825 */ /* 0x001fca00078e0202 */
[----:B------:R0:W-:Y:S04]  /*f400*/  STL.64 [R1+0x350], R16 ;  /* 0x0003501001007387 */ /* 0x0001e80000100a00 */
[----:B------:R-:W4:Y:S01]  /*f410*/  LDL.LU R12, [R1+0x310] ;  /* 0x00031000010c7983 */ /* 0x000f220000300800 */
[----:B0-----:R-:W-:-:S05]  /*f420*/  IMAD.WIDE R16, R13, 0x2, R2 ;  /* 0x000000020d107825 */ /* 0x001fca00078e0202 */
[----:B------:R0:W-:Y:S04]  /*f430*/  STL.64 [R1+0x578], R16 ;  /* 0x0005781001007387 */ /* 0x0001e80000100a00 */
[----:B------:R-:W4:Y:S04]  /*f440*/  LDL.LU R13, [R1+0x30c] ;  /* 0x00030c00010d7983 */ /* 0x000f280000300800 */
[----:B------:R-:W4:Y:S04]  /*f450*/  LDL.LU R24, [R1+0x308] ;  /* 0x0003080001187983 */ /* 0x000f280000300800 */
[----:B------:R-:W4:Y:S01]  /*f460*/  LDL.LU R25, [R1+0x304] ;  /* 0x0003040001197983 */ /* 0x000f220000300800 */
[----:B0-----:R-:W-:-:S05]  /*f470*/  IMAD.WIDE R16, R6, 0x2, R2 ;  /* 0x0000000206107825 */ /* 0x001fca00078e0202 */
[----:B------:R2:W-:Y:S04]  /*f480*/  STL.64 [R1+0x348], R16 ;  /* 0x0003481001007387 */ /* 0x0005e80000100a00 */
[----:B------:R-:W4:Y:S01]  /*f490*/  LDL.LU R6, [R1+0x300] ;  /* 0x0003000001067983 */ /* 0x000f220000300800 */
[----:B--2---:R-:W-:-:S03]  /*f4a0*/  IMAD.WIDE R16, R7, 0x2, R2 ;  /* 0x0000000207107825 */ /* 0x004fc600078e0202 */
[----:B------:R-:W2:Y:S04]  /*f4b0*/  LDL.LU R7, [R1+0x2fc] ;  /* 0x0002fc0001077983 */ /* 0x000ea80000300800 */
[----:B------:R0:W-:Y:S04]  /*f4c0*/  STL.64 [R1+0x590], R16 ;  /* 0x0005901001007387 */ /* 0x0001e80000100a00 */
[----:B0-----:R-:W2:Y:S04]  /*f4d0*/  LDL.LU R16, [R1+0x2f8] ;  /* 0x0002f80001107983 */ /* 0x001ea80000300800 */
[----:B------:R-:W2:Y:S01]  /*f4e0*/  LDL.LU R17, [R1+0x2f4] ;  /* 0x0002f40001117983 */ /* 0x000ea20000300800 */
[----:B---3--:R-:W-:-:S05]  /*f4f0*/  IMAD.WIDE R28, R14, 0x2, R2 ;  /* 0x000000020e1c7825 */ /* 0x008fca00078e0202 */
[----:B------:R4:W-:Y:S04]  /*f500*/  STL.64 [R1+0x340], R28 ;  /* 0x0003401c01007387 */ /* 0x0009e80000100a00 */
[----:B------:R-:W3:Y:S04]  /*f510*/  LDL.LU R18, [R1+0x2f0] ;  /* 0x0002f00001127983 */ /* 0x000ee80000300800 */
[----:B------:R-:W3:Y:S01]  /*f520*/  LDL.LU R14, [R1+0x2ec] ;  /* 0x0002ec00010e7983 */ /* 0x000ee20000300800 */
[----:B----4-:R-:W-:-:S05]  /*f530*/  IMAD.WIDE R28, R15, 0x2, R2 ;  /* 0x000000020f1c7825 */ /* 0x010fca00078e0202 */
[----:B------:R0:W-:Y:S04]  /*f540*/  STL.64 [R1+0x5a0], R28 ;  /* 0x0005a01c01007387 */ /* 0x0001e80000100a00 */
[----:B------:R-:W4:Y:S01]  /*f550*/  LDL.LU R15, [R1+0x2e8] ;  /* 0x0002e800010f7983 */ /* 0x000f220000300800 */
[----:B0-----:R-:W-:-:S03]  /*f560*/  IMAD.WIDE R28, R19, 0x2, R2 ;  /* 0x00000002131c7825 */ /* 0x001fc600078e0202 */
[----:B------:R-:W4:Y:S04]  /*f570*/  LDL.LU R19, [R1+0x688] ;  /* 0x0006880001137983 */ /* 0x000f280000300800 */
[----:B------:R0:W-:Y:S01]  /*f580*/  STL.64 [R1+0x338], R28 ;  /* 0x0003381c01007387 */ /* 0x0001e20000100a00 */
[----:B------:R-:W-:-:S05]  /*f590*/  IMAD.WIDE R26, R27, 0x2, R2 ;  /* 0x000000021b1a7825 */ /* 0x000fca00078e0202 */
[----:B------:R1:W-:Y:S01]  /*f5a0*/  STL.64 [R1+0x5b8], R26 ;  /* 0x0005b81a01007387 */ /* 0x0003e20000100a00 */
[----:B0-----:R-:W-:-:S04]  /*f5b0*/  IMAD.WIDE R28, R22, 0x2, R2 ;  /* 0x00000002161c7825 */ /* 0x001fc800078e0202 */
[--C-:B-1----:R-:W-:Y:S02]  /*f5c0*/  IMAD.WIDE R26, R23, 0x2, R2.reuse ;  /* 0x00000002171a7825 */ /* 0x102fe400078e0202 */
[----:B------:R-:W4:Y:S04]  /*f5d0*/  LDL.LU.64 R22, [R1+0x2e0] ;  /* 0x0002e00001167983 */ /* 0x000f280000300a00 */
[----:B------:R0:W-:Y:S04]  /*f5e0*/  STL.64 [R1+0x330], R28 ;  /* 0x0003301c01007387 */ /* 0x0001e80000100a00 */
        /* <DEDUP_REMOVED lines=16> */
[----:B0-----:R-:W-:-:S05]  /*f6f0*/  IMAD.WIDE R28, R12, 0x2, R2 ;  /* 0x000000020c1c7825 */ /* 0x001fca00078e0202 */
[----:B------:R0:W-:Y:S01]  /*f700*/  STL.64 [R1+0x310], R28 ;  /* 0x0003101c01007387 */ /* 0x0001e20000100a00 */
[----:B-1----:R-:W-:-:S03]  /*f710*/  IMAD.WIDE R26, R13, 0x2, R2 ;  /* 0x000000020d1a7825 */ /* 0x002fc600078e0202 */
[----:B------:R-:W4:Y:S04]  /*f720*/  LDL.LU.64 R12, [R1+0x2d0] ;  /* 0x0002d000010c7983 */ /* 0x000f280000300a00 */
[----:B------:R1:W-:Y:S01]  /*f730*/  STL.64 [R1+0x618], R26 ;  /* 0x0006181a01007387 */ /* 0x0003e20000100a00 */
[----:B0-----:R-:W-:-:S04]  /*f740*/  IMAD.WIDE R28, R24, 0x2, R2 ;  /* 0x00000002181c7825 */ /* 0x001fc800078e0202 */
[--C-:B-1----:R-:W-:Y:S02]  /*f750*/  IMAD.WIDE R26, R25, 0x2, R2.reuse ;  /* 0x00000002191a7825 */ /* 0x102fe400078e0202 */
[----:B------:R-:W4:Y:S04]  /*f760*/  LDL.LU.64 R24, [R1+0x140] ;  /* 0x0001400001187983 */ /* 0x000f280000300a00 */
[----:B------:R0:W-:Y:S04]  /*f770*/  STL.64 [R1+0x308], R28 ;  /* 0x0003081c01007387 */ /* 0x0001e80000100a00 */
[----:B------:R2:W-:Y:S01]  /*f780*/  STL.64 [R1+0x630], R26 ;  /* 0x0006301a01007387 */ /* 0x0005e20000100a00 */
[----:B0-----:R-:W-:-:S04]  /*f790*/  IMAD.WIDE R28, R6, 0x2, R2 ;  /* 0x00000002061c7825 */ /* 0x001fc800078e0202 */
[--C-:B--2---:R-:W-:Y:S02]  /*f7a0*/  IMAD.WIDE R26, R7, 0x2, R2.reuse ;  /* 0x00000002071a7825 */ /* 0x104fe400078e0202 */
[----:B------:R-:W2:Y:S04]  /*f7b0*/  LDL.LU.64 R6, [R1+0x2c8] ;  /* 0x0002c80001067983 */ /* 0x000ea80000300a00 */
[----:B------:R0:W-:Y:S04]  /*f7c0*/  STL.64 [R1+0x300], R28 ;  /* 0x0003001c01007387 */ /* 0x0001e80000100a00 */
[----:B------:R1:W-:Y:S01]  /*f7d0*/  STL.64 [R1+0x640], R26 ;  /* 0x0006401a01007387 */ /* 0x0003e20000100a00 */
[----:B0-----:R-:W-:-:S04]  /*f7e0*/  IMAD.WIDE R28, R16, 0x2, R2 ;  /* 0x00000002101c7825 */ /* 0x001fc800078e0202 */
[--C-:B-1----:R-:W-:Y:S02]  /*f7f0*/  IMAD.WIDE R26, R17, 0x2, R2.reuse ;  /* 0x00000002111a7825 */ /* 0x102fe400078e0202 */
[----:B------:R-:W2:Y:S04]  /*f800*/  LDL.LU.64 R16, [R1+0x138] ;  /* 0x0001380001107983 */ /* 0x000ea80000300a00 */
[----:B------:R3:W-:Y:S04]  /*f810*/  STL.64 [R1+0x2f8], R28 ;  /* 0x0002f81c01007387 */ /* 0x0007e80000100a00 */
[----:B------:R0:W-:Y:S01]  /*f820*/  STL.64 [R1+0x658], R26 ;  /* 0x0006581a01007387 */ /* 0x0001e20000100a00 */
[----:B---3--:R-:W-:-:S04]  /*f830*/  IMAD.WIDE R28, R18, 0x2, R2 ;  /* 0x00000002121c7825 */ /* 0x008fc800078e0202 */
[--C-:B0-----:R-:W-:Y:S01]  /*f840*/  IMAD.WIDE R26, R14, 0x2, R2.reuse ;  /* 0x000000020e1a7825 */ /* 0x101fe200078e0202 */
[----:B------:R4:W-:Y:S03]  /*f850*/  STL.64 [R1+0x2f0], R28 ;  /* 0x0002f01c01007387 */ /* 0x0009e60000100a00 */
[--C-:B----4-:R-:W-:Y:S02]  /*f860*/  IMAD.WIDE R28, R15, 0x2, R2.reuse ;  /* 0x000000020f1c7825 */ /* 0x110fe400078e0202 */
[----:B------:R-:W3:Y:S04]  /*f870*/  LDL.LU.64 R14, [R1+0x2c0] ;  /* 0x0002c000010e7983 */ /* 0x000ee80000300a00 */
[----:B------:R0:W-:Y:S04]  /*f880*/  STL.64 [R1+0x668], R26 ;  /* 0x0006681a01007387 */ /* 0x0001e80000100a00 */
[----:B------:R-:W-:Y:S01]  /*f890*/  STL.64 [R1+0x2e8], R28 ;  /* 0x0002e81c01007387 */ /* 0x000fe20000100a00 */
[----:B0-----:R-:W-:-:S03]  /*f8a0*/  IMAD.WIDE R26, R19, 0x2, R2 ;  /* 0x00000002131a7825 */ /* 0x001fc600078e0202 */
[----:B------:R-:W4:Y:S01]  /*f8b0*/  LDL.LU.64 R18, [R1+0x130] ;  /* 0x0001300001127983 */ /* 0x000f220000300a00 */
[----:B------:R-:W-:-:S03]  /*f8c0*/  IMAD.WIDE R2, R0, 0x2, R2 ;  /* 0x0000000200027825 */ /* 0x000fc600078e0202 */
[----:B------:R0:W-:Y:S04]  /*f8d0*/  STL.64 [R1+0x688], R26 ;  /* 0x0006881a01007387 */ /* 0x0001e80000100a00 */
[----:B------:R-:W-:Y:S04]  /*f8e0*/  STL.64 [R1+0x27f0], R2 ;  /* 0x0027f00201007387 */ /* 0x000fe80000100a00 */
[----:B------:R1:W-:Y:S04]  /*f8f0*/  STL [R1+0x27e4], R22 ;  /* 0x0027e41601007387 */ /* 0x0003e80000100800 */
[----:B0-----:R-:W4:Y:S01]  /*f900*/  LDL.LU.64 R26, [R1+0x2b8] ;  /* 0x0002b800011a7983 */ /* 0x001f220000300a00 */
[----:B------:R-:W-:-:S03]  /*f910*/  IMAD.MOV.U32 R0, RZ, RZ, R23 ;  /* 0x000000ffff007224 */ /* 0x000fc600078e0017 */
[----:B------:R-:W-:Y:S04]  /*f920*/  STL [R1+0x27e0], R8 ;  /* 0x0027e00801007387 */ /* 0x000fe80000100800 */
[----:B------:R0:W-:Y:S04]  /*f930*/  STL [R1+0x27dc], R0 ;  /* 0x0027dc0001007387 */ /* 0x0001e80000100800 */
[----:B-1----:R-:W4:Y:S01]  /*f940*/  LDL.LU.64 R22, [R1+0x128] ;  /* 0x0001280001167983 */ /* 0x002f220000300a00 */
[----:B0-----:R-:W-:-:S03]  /*f950*/  IMAD.MOV.U32 R0, RZ, RZ, R9 ;  /* 0x000000ffff007224 */ /* 0x001fc600078e0009 */
[----:B------:R-:W-:Y:S04]  /*f960*/  STL [R1+0x27d8], R10 ;  /* 0x0027d80a01007387 */ /* 0x000fe80000100800 */
[----:B------:R0:W-:Y:S04]  /*f970*/  STL [R1+0x27d4], R0 ;  /* 0x0027d40001007387 */ /* 0x0001e80000100800 */
[----:B------:R-:W4:Y:S01]  /*f980*/  LDL.LU.64 R8, [R1+0x2b0] ;  /* 0x0002b00001087983 */ /* 0x000f220000300a00 */
[----:B0-----:R-:W-:-:S03]  /*f990*/  IMAD.MOV.U32 R0, RZ, RZ, R11 ;  /* 0x000000ffff007224 */ /* 0x001fc600078e000b */
[----:B------:R-:W4:Y:S04]  /*f9a0*/  LDL.LU.64 R10, [R1+0x120] ;  /* 0x00012000010a7983 */ /* 0x000f280000300a00 */
[----:B------:R0:W-:Y:S04]  /*f9b0*/  STL [R1+0x27cc], R0 ;  /* 0x0027cc0001007387 */ /* 0x0001e80000100800 */
[----:B------:R1:W-:Y:S01]  /*f9c0*/  STL [R1+0x27d0], R20 ;  /* 0x0027d01401007387 */ /* 0x0003e20000100800 */
[----:B0-----:R-:W-:-:S03]  /*f9d0*/  IMAD.MOV.U32 R0, RZ, RZ, R21 ;  /* 0x000000ffff007224 */ /* 0x001fc600078e0015 */
        /* <DEDUP_REMOVED lines=8> */
[----:B--2---:R-:W-:Y:S04]  /*fa60*/  STL [R1+0x27b8], R6 ;  /* 0x0027b80601007387 */ /* 0x004fe80000100800 */
[----:B------:R0:W-:Y:S04]  /*fa70*/  STL [R1+0x27b4], R0 ;  /* 0x0027b40001007387 */ /* 0x0001e80000100800 */
[----:B------:R-:W2:Y:S01]  /*fa80*/  LDL.LU.64 R24, [R1+0x2a0] ;  /* 0x0002a00001187983 */ /* 0x000ea20000300a00 */
[----:B0-----:R-:W-:-:S03]  /*fa90*/  IMAD.MOV.U32 R0, RZ, RZ, R7 ;  /* 0x000000ffff007224 */ /* 0x001fc600078e0007 */
[----:B------:R-:W-:Y:S04]  /*faa0*/  STL [R1+0x27b0], R16 ;  /* 0x0027b01001007387 */ /* 0x000fe80000100800 */
[----:B------:R0:W-:Y:S04]  /*fab0*/  STL [R1+0x27ac], R0 ;  /* 0x0027ac0001007387 */ /* 0x0001e80000100800 */
[----:B------:R-:W2:Y:S01]  /*fac0*/  LDL.LU.64 R6, [R1+0x110] ;  /* 0x0001100001067983 */ /* 0x000ea20000300a00 */
[----:B0-----:R-:W-:-:S03]  /*fad0*/  IMAD.MOV.U32 R0, RZ, RZ, R17 ;  /* 0x000000ffff007224 */ /* 0x001fc600078e0011 */
[----:B------:R-:W2:Y:S04]  /*fae0*/  LDL.LU.64 R16, [R1+0x298] ;  /* 0x0002980001107983 */ /* 0x000ea80000300a00 */
[----:B------:R0:W-:Y:S04]  /*faf0*/  STL [R1+0x27a4], R0 ;  /* 0x0027a40001007387 */ /* 0x0001e80000100800 */
[----:B---3--:R1:W-:Y:S01]  /*fb00*/  STL [R1+0x27a8], R14 ;  /* 0x0027a80e01007387 */ /* 0x0083e20000100800 */
[----:B0-----:R-:W-:-:S03]  /*fb10*/  IMAD.MOV.U32 R0, RZ, RZ, R15 ;  /* 0x000000ffff007224 */ /* 0x001fc600078e000f */
[----:B-1----:R-:W3:Y:S04]  /*fb20*/  LDL.LU.64 R14, [R1+0x108] ;  /* 0x00010800010e7983 */ /* 0x002ee80000300a00 */
[----:B------:R0:W-:Y:S04]  /*fb30*/  STL [R1+0x279c], R0 ;  /* 0x00279c0001007387 */ /* 0x0001e80000100800 */
[----:B----4-:R1:W-:Y:S01]  /*fb40*/  STL [R1+0x27a0], R18 ;  /* 0x0027a01201007387 */ /* 0x0103e20000100800 */
[----:B0-----:R-:W-:-:S03]  /*fb50*/  IMAD.MOV.U32 R0, RZ, RZ, R19 ;  /* 0x000000ffff007224 */ /* 0x001fc600078e0013 */
[----:B-1----:R-:W4:Y:S04]  /*fb60*/  LDL.LU.64 R18, [R1+0x290] ;  /* 0x0002900001127983 */ /* 0x002f280000300a00 */
[----:B------:R0:W-:Y:S04]  /*fb70*/  STL [R1+0x2794], R0 ;  /* 0x0027940001007387 */ /* 0x0001e80000100800 */
[----:B------:R1:W-:Y:S01]  /*fb80*/  STL [R1+0x2798], R26 ;  /* 0x0027981a01007387 */ /* 0x0003e20000100800 */
        /* <DEDUP_REMOVED lines=23> */
[----:B--2---:R1:W-:Y:S01]  /*fd00*/  STL [R1+0x2768], R24 ;  /* 0x0027681801007387 */ /* 0x0043e20000100800 */
[----:B0-----:R-:W-:-:S03]  /*fd10*/  IMAD.MOV.U32 R0, RZ, RZ, R25 ;  /* 0x000000ffff007224 */ /* 0x001fc600078e0019 */
[----:B-1----:R-:W2:Y:S04]  /*fd20*/  LDL.LU.64 R24, [R1+0xe8] ;  /* 0x0000e80001187983 */ /* 0x002ea80000300a00 */
[----:B------:R0:W-:Y:S04]  /*fd30*/  STL [R1+0x275c], R0 ;  /* 0x00275c0001007387 */ /* 0x0001e80000100800 */
[----:B------:R1:W-:Y:S01]  /*fd40*/  STL [R1+0x2760], R6 ;  /* 0x0027600601007387 */ /* 0x0003e20000100800 */
[----:B0-----:R-:W-:-:S03]  /*fd50*/  IMAD.MOV.U32 R0, RZ, RZ, R7 ;  /* 0x000000ffff007224 */ /* 0x001fc600078e0007 */
[----:B------:R-:W-:Y:S04]  /*fd60*/  STL [R1+0x2758], R16 ;  /* 0x0027581001007387 */ /* 0x000fe80000100800 */
[----:B------:R0:W-:Y:S04]  /*fd70*/  STL [R1+0x2754], R0 ;  /* 0x0027540001007387 */ /* 0x0001e80000100800 */
[----:B-1----:R-:W2:Y:S01]  /*fd80*/  LDL.LU.64 R6, [R1+0x270] ;  /* 0x0002700001067983 */ /* 0x002ea20000300a00 */
[----:B0-----:R-:W-:-:S03]  /*fd90*/  IMAD.MOV.U32 R0, RZ, RZ, R17 ;  /* 0x000000ffff007224 */ /* 0x001fc600078e0011 */
[----:B---3--:R-:W-:Y:S04]  /*fda0*/  STL [R1+0x2750], R14 ;  /* 0x0027500e01007387 */ /* 0x008fe80000100800 */
[----:B------:R0:W-:Y:S04]  /*fdb0*/  STL [R1+0x274c], R0 ;  /* 0x00274c0001007387 */ /* 0x0001e80000100800 */
[----:B------:R-:W3:Y:S01]  /*fdc0*/  LDL.LU.64 R16, [R1+0xe0] ;  /* 0x0000e00001107983 */ /* 0x000ee20000300a00 */
[----:B0-----:R-:W-:-:S03]  /*fdd0*/  IMAD.MOV.U32 R0, RZ, RZ, R15 ;  /* 0x000000ffff007224 */ /* 0x001fc600078e000f */
[----:B----4-:R-:W-:Y:S04]  /*fde0*/  STL [R1+0x2748], R18 ;  /* 0x0027481201007387 */ /* 0x010fe80000100800 */
[----:B------:R0:W-:Y:S04]  /*fdf0*/  STL [R1+0x2744], R0 ;  /* 0x0027440001007387 */ /* 0x0001e80000100800 */
[----:B------:R-:W4:Y:S01]  /*fe00*/  LDL.LU.64 R14, [R1+0x268] ;  /* 0x00026800010e7983 */ /* 0x000f220000300a00 */
[----:B0-----:R-:W-:-:S03]  /*fe10*/  IMAD.MOV.U32 R0, RZ, RZ, R19 ;  /* 0x000000ffff007224 */ /* 0x001fc600078e0013 */
[----:B------:R-:W-:Y:S04]  /*fe20*/  STL [R1+0x2740], R26 ;  /* 0x0027401a01007387 */ /* 0x000fe80000100800 */
[----:B------:R0:W-:Y:S04]  /*fe30*/  STL [R1+0x273c], R0 ;  /* 0x00273c0001007387 */ /* 0x0001e80000100800 */
[----:B------:R-:W4:Y:S01]  /*fe40*/  LDL.LU.64 R18, [R1+0xd8] ;  /* 0x0000d80001127983 */ /* 0x000f220000300a00 */
        /* <DEDUP_REMOVED lines=25> */
[----:B------:R-:W2:Y:S04]  /*ffe0*/  LDL.LU.64 R24, [R1+0x248] ;  /* 0x0002480001187983 */ /* 0x000ea80000300a00 */
[----:B------:R0:W-:Y:S04]  /*fff0*/  STL [R1+0x2704], R0 ;  /* 0x0027040001007387 */ /* 0x0001e80000100800 */
[----:B------:R1:W-:Y:S01]  /*10000*/  STL [R1+0x2708], R6 ;  /* 0x0027080601007387 */ /* 0x0003e20000100800 */
[----:B0-----:R-:W-:-:S03]  /*10010*/  IMAD.MOV.U32 R0, RZ, RZ, R7 ;  /* 0x000000ffff007224 */ /* 0x001fc600078e0007 */
[----:B-1----:R-:W2:Y:S04]  /*10020*/  LDL.LU.64 R6, [R1+0xb8] ;  /* 0x0000b80001067983 */ /* 0x002ea80000300a00 */
        /* <DEDUP_REMOVED lines=12> */
[----:B------:R0:W-:Y:S02]  /*100f0*/  STL [R1+0x26e4], R0 ;  /* 0x0026e40001007387 */ /* 0x0001e40000100800 */
[----:B0-----:R-:W-:Y:S02]  /*10100*/  IMAD.MOV.U32 R0, RZ, RZ, R27 ;  /* 0x000000ffff007224 */ /* 0x001fe400078e001b */
[----:B------:R0:W-:Y:S04]  /*10110*/  STL [R1+0x26e8], R26 ;  /* 0x0026e81a01007387 */ /* 0x0001e80000100800 */
[----:B0-----:R-:W4:Y:S04]  /*10120*/  LDL.LU.64 R26, [R1+0xa8] ;  /* 0x0000a800011a7983 */ /* 0x001f280000300a00 */
        /* <DEDUP_REMOVED lines=19> */
[----:B------:R-:W-:Y:S04]  /*10260*/  STL [R1+0x26b8], R24 ;  /* 0x0026b81801007387 */ /* 0x000fe80000100800 */
[----:B------:R0:W-:Y:S04]  /*10270*/  STL [R1+0x26b4], R0 ;  /* 0x0026b40001007387 */ /* 0x0001e80000100800 */
[----:B-1----:R-:W2:Y:S01]  /*10280*/  LDL.LU.64 R12, [R1+0x220] ;  /* 0x00022000010c7983 */ /* 0x002ea20000300a00 */
[----:B0-----:R-:W-:-:S03]  /*10290*/  IMAD.MOV.U32 R0, RZ, RZ, R25 ;  /* 0x000000ffff007224 */ /* 0x001fc600078e0019 */
[----:B------:R-:W-:Y:S04]  /*102a0*/  STL [R1+0x26b0], R6 ;  /* 0x0026b00601007387 */ /* 0x000fe80000100800 */
[----:B------:R0:W-:Y:S04]  /*102b0*/  STL [R1+0x26ac], R0 ;  /* 0x0026ac0001007387 */ /* 0x0001e80000100800 */
[----:B------:R-:W2:Y:S01]  /*102c0*/  LDL.LU.64 R24, [R1+0x90] ;  /* 0x0000900001187983 */ /* 0x000ea20000300a00 */
[----:B0-----:R-:W-:-:S03]  /*102d0*/  MOV R0, R7 ;  /* 0x0000000700007202 */ /* 0x001fc60000000f00 */
        /* <DEDUP_REMOVED lines=14> */
[----:B------:R-:W-:Y:S01]  /*103c0*/  STL [R1+0x2690], R26 ;  /* 0x0026901a01007387 */ /* 0x000fe20000100800 */
        /* <DEDUP_REMOVED lines=19> */
[----:B--2---:R1:W-:Y:S01]  /*10500*/  STL [R1+0x2668], R12 ;  /* 0x0026680c01007387 */ /* 0x0043e20000100800 */
[----:B0-----:R-:W-:-:S03]  /*10510*/  IMAD.MOV.U32 R0, RZ, RZ, R13 ;  /* 0x000000ffff007224 */ /* 0x001fc600078e000d */
[----:B-1----:R-:W2:Y:S04]  /*10520*/  LDL.LU.64 R12, [R1+0x68] ;  /* 0x00006800010c7983 */ /* 0x002ea80000300a00 */
[----:B------:R0:W-:Y:S04]  /*10530*/  STL [R1+0x265c], R0 ;  /* 0x00265c0001007387 */ /* 0x0001e80000100800 */
[----:B------:R-:W-:Y:S04]  /*10540*/  STL [R1+0x2660], R24 ;  /* 0x0026601801007387 */ /* 0x000fe80000100800 */
[----:B------:R-:W2:Y:S01]  /*10550*/  LDL.LU.64 R26, [R1+0x1f0] ;  /* 0x0001f000011a7983 */ /* 0x000ea20000300a00 */
[----:B0-----:R-:W-:-:S05]  /*10560*/  IMAD.MOV.U32 R0, RZ, RZ, R25 ;  /* 0x000000ffff007224 */ /* 0x001fca00078e0019 */
        /* <DEDUP_REMOVED lines=13> */
[----:B------:R-:W-:Y:S04]  /*10640*/  STL [R1+0x2640], R18 ;  /* 0x0026401201007387 */ /* 0x000fe80000100800 */
[----:B------:R-:W4:Y:S01]  /*10650*/  LDL.LU.64 R24, [R1+0x1e0] ;  /* 0x0001e00001187983 */ /* 0x000f220000300a00 */
[----:B0-----:R-:W-:-:S05]  /*10660*/  IMAD.MOV.U32 R0, RZ, RZ, R19 ;  /* 0x000000ffff007224 */ /* 0x001fca00078e0013 */
[----:B------:R0:W-:Y:S04]  /*10670*/  STL [R1+0x2634], R0 ;  /* 0x0026340001007387 */ /* 0x0001e80000100800 */
[----:B------:R-:W-:Y:S01]  /*10680*/  STL [R1+0x2638], R28 ;  /* 0x0026381c01007387 */ /* 0x000fe20000100800 */
[----:B0-----:R-:W-:-:S03]  /*10690*/  IMAD.MOV.U32 R0, RZ, RZ, R29 ;  /* 0x000000ffff007224 */ /* 0x001fc600078e001d */
[----:B------:R-:W4:Y:S04]  /*106a0*/  LDL.LU.64 R18, [R1+0x50] ;  /* 0x0000500001127983 */ /* 0x000f280000300a00 */
[----:B------:R-:W-:Y:S04]  /*106b0*/  STL [R1+0x2630], R22 ;  /* 0x0026301601007387 */ /* 0x000fe80000100800 */
[----:B------:R0:W-:Y:S02]  /*106c0*/  STL [R1+0x262c], R0 ;  /* 0x00262c0001007387 */ /* 0x0001e40000100800 */
[----:B0-----:R-:W-:-:S02]  /*106d0*/  IMAD.MOV.U32 R0, RZ, RZ, R23 ;  /* 0x000000ffff007224 */ /* 0x001fc400078e0017 */
[----:B------:R-:W4:Y:S04]  /*106e0*/  LDL.LU.64 R22, [R1+0x1d8] ;  /* 0x0001d80001167983 */ /* 0x000f280000300a00 */
[----:B------:R0:W-:Y:S04]  /*106f0*/  STL [R1+0x2624], R0 ;  /* 0x0026240001007387 */ /* 0x0001e80000100800 */
[----:B------:R1:W-:Y:S01]  /*10700*/  STL [R1+0x2628], R8 ;  /* 0x0026280801007387 */ /* 0x0003e20000100800 */
[----:B0-----:R-:W-:-:S03]  /*10710*/  IMAD.MOV.U32 R0, RZ, RZ, R9 ;  /* 0x000000ffff007224 */ /* 0x001fc600078e0009 */
[----:B-1----:R-:W4:Y:S04]  /*10720*/  LDL.LU.64 R8, [R1+0x48] ;  /* 0x0000480001087983 */ /* 0x002f280000300a00 */
[----:B------:R0:W-:Y:S04]  /*10730*/  STL [R1+0x261c], R0 ;  /* 0x00261c0001007387 */ /* 0x0001e80000100800 */
[----:B------:R1:W-:Y:S01]  /*10740*/  STL [R1+0x2620], R10 ;  /* 0x0026200a01007387 */ /* 0x0003e20000100800 */
[----:B0-----:R-:W-:-:S03]  /*10750*/  IMAD.MOV.U32 R0, RZ, RZ, R11 ;  /* 0x000000ffff007224 */ /* 0x001fc600078e000b */
[----:B------:R-:W-:Y:S04]  /*10760*/  STL [R1+0x2618], R20 ;  /* 0x0026181401007387 */ /* 0x000fe80000100800 */
[----:B------:R0:W-:Y:S04]  /*10770*/  STL [R1+0x2614], R0 ;  /* 0x0026140001007387 */ /* 0x0001e80000100800 */
[----:B-1----:R-:W4:Y:S01]  /*10780*/  LDL.LU.64 R10, [R1+0x1d0] ;  /* 0x0001d000010a7983 */ /* 0x002f220000300a00 */
        /* <DEDUP_REMOVED lines=9> */
[----:B---3--:R-:W-:Y:S04]  /*10820*/  STL [R1+0x2600], R6 ;  /* 0x0026000601007387 */ /* 0x008fe80000100800 */
[----:B------:R0:W-:Y:S02]  /*10830*/  STL [R1+0x25fc], R0 ;  /* 0x0025fc0001007387 */ /* 0x0001e40000100800 */
[----:B0-----:R-:W-:Y:S02]  /*10840*/  IMAD.MOV.U32 R0, RZ, RZ, R7 ;  /* 0x000000ffff007224 */ /* 0x001fe400078e0007 */
[----:B------:R-:W3:Y:S04]  /*10850*/  LDL.LU.64 R6, [R1+0x38] ;  /* 0x0000380001067983 */ /* 0x000ee80000300a00 */
[----:B------:R0:W-:Y:S04]  /*10860*/  STL [R1+0x25f4], R0 ;  /* 0x0025f40001007387 */ /* 0x0001e80000100800 */
[----:B----4-:R1:W-:Y:S01]  /*10870*/  STL [R1+0x25f8], R16 ;  /* 0x0025f81001007387 */ /* 0x0103e20000100800 */
[----:B0-----:R-:W-:-:S03]  /*10880*/  IMAD.MOV.U32 R0, RZ, RZ, R17 ;  /* 0x000000ffff007224 */ /* 0x001fc600078e0011 */
[----:B-1----:R-:W4:Y:S04]  /*10890*/  LDL.LU.64 R16, [R1+0x1c0] ;  /* 0x0001c00001107983 */ /* 0x002f280000300a00 */
[----:B------:R0:W-:Y:S04]  /*108a0*/  STL [R1+0x25ec], R0 ;  /* 0x0025ec0001007387 */ /* 0x0001e80000100800 */
[----:B------:R1:W-:Y:S01]  /*108b0*/  STL [R1+0x25f0], R14 ;  /* 0x0025f00e01007387 */ /* 0x0003e20000100800 */
[----:B0-----:R-:W-:Y:S02]  /*108c0*/  IMAD.MOV.U32 R0, RZ, RZ, R15 ;  /* 0x000000ffff007224 */ /* 0x001fe400078e000f */
[----:B-1----:R-:W-:-:S02]  /*108d0*/  IMAD.MOV.U32 R14, RZ, RZ, R4 ;  /* 0x000000ffff0e7224 */ /* 0x002fc400078e0004 */
[----:B------:R-:W-:Y:S02]  /*108e0*/  IMAD.MOV.U32 R15, RZ, RZ, R5 ;  /* 0x000000ffff0f7224 */ /* 0x000fe400078e0005 */
        /* <DEDUP_REMOVED lines=12> */
[----:B------:R-:W4:Y:S04]  /*109b0*/  LDL.LU.64 R26, [R1+0x1b0] ;  /* 0x0001b000011a7983 */ /* 0x000f280000300a00 */
[----:B------:R-:W-:Y:S04]  /*109c0*/  STL [R1+0x25d0], R8 ;  /* 0x0025d00801007387 */ /* 0x000fe80000100800 */
[----:B------:R0:W-:Y:S04]  /*109d0*/  STL [R1+0x25cc], R0 ;  /* 0x0025cc0001007387 */ /* 0x0001e80000100800 */
[----:B------:R-:W4:Y:S01]  /*109e0*/  LDL.LU.64 R24, [R1+0x20] ;  /* 0x0000200001187983 */ /* 0x000f220000300a00 */
[----:B0-----:R-:W-:-:S03]  /*109f0*/  IMAD.MOV.U32 R0, RZ, RZ, R9 ;  /* 0x000000ffff007224 */ /* 0x001fc600078e0009 */
[----:B------:R-:W4:Y:S04]  /*10a00*/  LDL.LU.64 R8, [R1+0x1a8] ;  /* 0x0001a80001087983 */ /* 0x000f280000300a00 */
[----:B------:R0:W-:Y:S04]  /*10a10*/  STL [R1+0x25c4], R0 ;  /* 0x0025c40001007387 */ /* 0x0001e80000100800 */
[----:B------:R-:W-:Y:S04]  /*10a20*/  STL [R1+0x25c8], R10 ;  /* 0x0025c80a01007387 */ /* 0x000fe80000100800 */
[----:B------:R-:W4:Y:S01]  /*10a30*/  LDL.LU.64 R22, [R1+0x18] ;  /* 0x0000180001167983 */ /* 0x000f220000300a00 */
[----:B0-----:R-:W-:-:S05]  /*10a40*/  IMAD.MOV.U32 R0, RZ, RZ, R11 ;  /* 0x000000ffff007224 */ /* 0x001fca00078e000b */
[----:B------:R0:W-:Y:S04]  /*10a50*/  STL [R1+0x25bc], R0 ;  /* 0x0025bc0001007387 */ /* 0x0001e80000100800 */
[----:B--2---:R1:W-:Y:S01]  /*10a60*/  STL [R1+0x25c0], R20 ;  /* 0x0025c01401007387 */ /* 0x0043e20000100800 */
[----:B0-----:R-:W-:-:S03]  /*10a70*/  IMAD.MOV.U32 R0, RZ, RZ, R21 ;  /* 0x000000ffff007224 */ /* 0x001fc600078e0015 */
[----:B------:R-:W2:Y:S04]  /*10a80*/  LDL.LU.64 R10, [R1+0x1a0] ;  /* 0x0001a000010a7983 */ /* 0x000ea80000300a00 */
[----:B------:R-:W-:Y:S04]  /*10a90*/  STL [R1+0x25b8], R12 ;  /* 0x0025b80c01007387 */ /* 0x000fe80000100800 */
[----:B------:R0:W-:Y:S04]  /*10aa0*/  STL [R1+0x25b4], R0 ;  /* 0x0025b40001007387 */ /* 0x0001e80000100800 */
[----:B-1----:R-:W2:Y:S01]  /*10ab0*/  LDL.LU.64 R20, [R1+0x10] ;  /* 0x0000100001147983 */ /* 0x002ea20000300a00 */
[----:B0-----:R-:W-:-:S03]  /*10ac0*/  IMAD.MOV.U32 R0, RZ, RZ, R13 ;  /* 0x000000ffff007224 */ /* 0x001fc600078e000d */
[----:B------:R-:W2:Y:S04]  /*10ad0*/  LDL.LU.64 R12, [R1+0x198] ;  /* 0x00019800010c7983 */ /* 0x000ea80000300a00 */
[----:B------:R3:W-:Y:S02]  /*10ae0*/  STL [R1+0x25ac], R0 ;  /* 0x0025ac0001007387 */ /* 0x0007e40000100800 */
[----:B---3--:R-:W-:Y:S02]  /*10af0*/  IMAD.MOV.U32 R0, RZ, RZ, R7 ;  /* 0x000000ffff007224 */ /* 0x008fe400078e0007 */
[----:B------:R0:W-:Y:S04]  /*10b00*/  STL [R1+0x25b0], R6 ;  /* 0x0025b00601007387 */ /* 0x0001e80000100800 */
[----:B0-----:R-:W3:Y:S04]  /*10b10*/  LDL.LU.64 R6, [R1+0x8] ;  /* 0x0000080001067983 */ /* 0x001ee80000300a00 */
[----:B------:R0:W-:Y:S04]  /*10b20*/  STL [R1+0x25a4], R0 ;  /* 0x0025a40001007387 */ /* 0x0001e80000100800 */
[----:B----4-:R-:W-:Y:S04]  /*10b30*/  STL [R1+0x25a8], R16 ;  /* 0x0025a81001007387 */ /* 0x010fe80000100800 */
[----:B------:R-:W4:Y:S01]  /*10b40*/  LDL.LU.64 R2, [R1+0x190] ;  /* 0x0001900001027983 */ /* 0x000f220000300a00 */
[----:B0-----:R-:W-:-:S05]  /*10b50*/  IMAD.MOV.U32 R0, RZ, RZ, R17 ;  /* 0x000000ffff007224 */ /* 0x001fca00078e0011 */
[----:B------:R0:W-:Y:S04]  /*10b60*/  STL [R1+0x259c], R0 ;  /* 0x00259c0001007387 */ /* 0x0001e80000100800 */
[----:B------:R1:W-:Y:S01]  /*10b70*/  STL [R1+0x25a0], R4 ;  /* 0x0025a00401007387 */ /* 0x0003e20000100800 */
[----:B0-----:R-:W-:-:S03]  /*10b80*/  IMAD.MOV.U32 R0, RZ, RZ, R5 ;  /* 0x000000ffff007224 */ /* 0x001fc600078e0005 */
[----:B------:R-:W4:Y:S04]  /*10b90*/  LDL.LU.64 R16, [R1] ;  /* 0x0000000001107983 */ /* 0x000f280000300a00 */
[----:B-1----:R-:W4:Y:S04]  /*10ba0*/  LDL.LU.64 R4, [R1+0x188] ;  /* 0x0001880001047983 */ /* 0x002f280000300a00 */
[----:B------:R0:W-:Y:S02]  /*10bb0*/  STL [R1+0x2594], R0 ;  /* 0x0025940001007387 */ /* 0x0001e40000100800 */
[----:B0-----:R-:W-:-:S02]  /*10bc0*/  IMAD.MOV.U32 R0, RZ, RZ, R29 ;  /* 0x000000ffff007224 */ /* 0x001fc400078e001d */
[----:B------:R0:W-:Y:S04]  /*10bd0*/  STL [R1+0x2598], R28 ;  /* 0x0025981c01007387 */ /* 0x0001e80000100800 */
[----:B0-----:R-:W4:Y:S04]  /*10be0*/  LDL.LU.64 R28, [R1+0x28e8] ;  /* 0x0028e800011c7983 */ /* 0x001f280000300a00 */
[----:B------:R-:W-:Y:S04]  /*10bf0*/  STL [R1+0x2590], R18 ;  /* 0x0025901201007387 */ /* 0x000fe80000100800 */
[----:B------:R0:W-:Y:S02]  /*10c00*/  STL [R1+0x258c], R0 ;  /* 0x00258c0001007387 */ /* 0x0001e40000100800 */
[----:B0-----:R-:W-:-:S02]  /*10c10*/  IMAD.MOV.U32 R0, RZ, RZ, R19 ;  /* 0x000000ffff007224 */ /* 0x001fc400078e0013 */
[----:B------:R-:W-:Y:S04]  /*10c20*/  STL [R1+0x2588], R26 ;  /* 0x0025881a01007387 */ /* 0x000fe80000100800 */
[----:B------:R0:W-:Y:S04]  /*10c30*/  STL [R1+0x2584], R0 ;  /* 0x0025840001007387 */ /* 0x0001e80000100800 */
[----:B------:R-:W4:Y:S01]  /*10c40*/  LDL.LU.64 R18, [R1+0x180] ;  /* 0x0001800001127983 */ /* 0x000f220000300a00 */
[----:B0-----:R-:W-:-:S03]  /*10c50*/  IMAD.MOV.U32 R0, RZ, RZ, R27 ;  /* 0x000000ffff007224 */ /* 0x001fc600078e001b */
[----:B------:R-:W4:Y:S04]  /*10c60*/  LDL.LU.64 R26, [R1+0x28e0] ;  /* 0x0028e000011a7983 */ /* 0x000f280000300a00 */
[----:B------:R-:W-:Y:S04]  /*10c70*/  STL [R1+0x2580], R24 ;  /* 0x0025801801007387 */ /* 0x000fe80000100800 */
[----:B------:R0:W-:Y:S02]  /*10c80*/  STL [R1+0x257c], R0 ;  /* 0x00257c0001007387 */ /* 0x0001e40000100800 */
[----:B0-----:R-:W-:-:S02]  /*10c90*/  IMAD.MOV.U32 R0, RZ, RZ, R25 ;  /* 0x000000ffff007224 */ /* 0x001fc400078e0019 */
        /* <DEDUP_REMOVED lines=9> */
[----:B--2---:R-:W-:Y:S04]  /*10d30*/  STL [R1+0x2568], R10 ;  /* 0x0025680a01007387 */ /* 0x004fe80000100800 */
[----:B------:R0:W-:Y:S02]  /*10d40*/  STL [R1+0x2564], R0 ;  /* 0x0025640001007387 */ /* 0x0001e40000100800 */
[----:B0-----:R-:W-:-:S02]  /*10d50*/  IMAD.MOV.U32 R0, RZ, RZ, R11 ;  /* 0x000000ffff007224 */ /* 0x001fc400078e000b */
[----:B------:R-:W2:Y:S04]  /*10d60*/  LDL.LU.64 R10, [R1+0x170] ;  /* 0x00017000010a7983 */ /* 0x000ea80000300a00 */
[----:B------:R0:W-:Y:S04]  /*10d70*/  STL [R1+0x255c], R0 ;  /* 0x00255c0001007387 */ /* 0x0001e80000100800 */
[----:B------:R1:W-:Y:S01]  /*10d80*/  STL [R1+0x2560], R20 ;  /* 0x0025601401007387 */ /* 0x0003e20000100800 */
[----:B0-----:R-:W-:-:S03]  /*10d90*/  IMAD.MOV.U32 R0, RZ, RZ, R21 ;  /* 0x000000ffff007224 */ /* 0x001fc600078e0015 */
[----:B-1----:R-:W2:Y:S04]  /*10da0*/  LDL.LU.64 R20, [R1+0x28c8] ;  /* 0x0028c80001147983 */ /* 0x002ea80000300a00 */
[----:B------:R-:W-:Y:S04]  /*10db0*/  STL [R1+0x2558], R12 ;  /* 0x0025580c01007387 */ /* 0x000fe80000100800 */
[----:B------:R0:W-:Y:S02]  /*10dc0*/  STL [R1+0x2554], R0 ;  /* 0x0025540001007387 */ /* 0x0001e40000100800 */
[----:B0-----:R-:W-:-:S02]  /*10dd0*/  IMAD.MOV.U32 R0, RZ, RZ, R13 ;  /* 0x000000ffff007224 */ /* 0x001fc400078e000d */
[----:B------:R-:W2:Y:S04]  /*10de0*/  LDL.LU.64 R12, [R1+0x168] ;  /* 0x00016800010c7983 */ /* 0x000ea80000300a00 */
[----:B------:R3:W-:Y:S02]  /*10df0*/  STL [R1+0x254c], R0 ;  /* 0x00254c0001007387 */ /* 0x0007e40000100800 */
[----:B---3--:R-:W-:Y:S02]  /*10e00*/  IMAD.MOV.U32 R0, RZ, RZ, R7 ;  /* 0x000000ffff007224 */ /* 0x008fe400078e0007 */
[----:B------:R0:W-:Y:S04]  /*10e10*/  STL [R1+0x2550], R6 ;  /* 0x0025500601007387 */ /* 0x0001e80000100800 */
[----:B0-----:R-:W3:Y:S04]  /*10e20*/  LDL.LU.64 R6, [R1+0x28c0] ;  /* 0x0028c00001067983 */ /* 0x001ee80000300a00 */
[----:B----4-:R-:W-:Y:S04]  /*10e30*/  STL [R1+0x2548], R2 ;  /* 0x0025480201007387 */ /* 0x010fe80000100800 */
[----:B------:R0:W-:Y:S02]  /*10e40*/  STL [R1+0x2544], R0 ;  /* 0x0025440001007387 */ /* 0x0001e40000100800 */
[----:B0-----:R-:W-:-:S02]  /*10e50*/  IMAD.MOV.U32 R0, RZ, RZ, R3 ;  /* 0x000000ffff007224 */ /* 0x001fc400078e0003 */
[----:B------:R-:W-:Y:S02]  /*10e60*/  IMAD.MOV.U32 R2, RZ, RZ, R14 ;  /* 0x000000ffff027224 */ /* 0x000fe400078e000e */
[----:B------:R-:W-:Y:S02]  /*10e70*/  IMAD.MOV.U32 R3, RZ, RZ, R15 ;  /* 0x000000ffff037224 */ /* 0x000fe400078e000f */
[----:B------:R-:W4:Y:S04]  /*10e80*/  LDL.LU.64 R14, [R1+0x160] ;  /* 0x00016000010e7983 */ /* 0x000f280000300a00 */
[----:B------:R0:W-:Y:S04]  /*10e90*/  STL [R1+0x253c], R0 ;  /* 0x00253c0001007387 */ /* 0x0001e80000100800 */
[----:B------:R1:W-:Y:S01]  /*10ea0*/  STL [R1+0x2540], R16 ;  /* 0x0025401001007387 */ /* 0x0003e20000100800 */
[----:B0-----:R-:W-:-:S03]  /*10eb0*/  IMAD.MOV.U32 R0, RZ, RZ, R17 ;  /* 0x000000ffff007224 */ /* 0x001fc600078e0011 */
[----:B------:R-:W-:Y:S04]  /*10ec0*/  STL [R1+0x2538], R4 ;  /* 0x0025380401007387 */ /* 0x000fe80000100800 */
[----:B------:R0:W-:Y:S04]  /*10ed0*/  STL [R1+0x2534], R0 ;  /* 0x0025340001007387 */ /* 0x0001e80000100800 */
[----:B-1----:R-:W2:Y:S01]  /*10ee0*/  LDL.LU.64 R16, [R1+0x158] ;  /* 0x0001580001107983 */ /* 0x002ea20000300a00 */
[----:B0-----:R-:W-:-:S03]  /*10ef0*/  IMAD.MOV.U32 R0, RZ, RZ, R5 ;  /* 0x000000ffff007224 */ /* 0x001fc600078e0005 */
[----:B------:R-:W2:Y:S04]  /*10f00*/  LDL.LU.64 R4, [R1+0x28b8] ;  /* 0x0028b80001047983 */ /* 0x000ea80000300a00 */
[----:B--2---:R-:W-:Y:S04]  /*10f10*/  STL [R1+0x2530], R4 ;  /* 0x0025300401007387 */ /* 0x004fe80000100800 */
[----:B------:R0:W-:Y:S04]  /*10f20*/  STL [R1+0x252c], R0 ;  /* 0x00252c0001007387 */ /* 0x0001e80000100800 */
[----:B------:R1:W-:Y:S01]  /*10f30*/  STL [R1+0x2524], R5 ;  /* 0x0025240501007387 */ /* 0x0003e20000100800 */
[----:B0-----:R-:W-:-:S03]  /*10f40*/  MOV R0, R19 ;  /* 0x0000001300007202 */ /* 0x001fc60000000f00 */
[----:B-1----:R-:W2:Y:S04]  /*10f50*/  LDL.64 R4, [R1+0xdc0] ;  /* 0x000dc00001047983 */ /* 0x002ea80000100a00 */
[----:B------:R0:W-:Y:S04]  /*10f60*/  STL [R1+0x2528], R18 ;  /* 0x0025281201007387 */ /* 0x0001e80000100800 */
[----:B0-----:R-:W2:Y:S04]  /*10f70*/  LDL.LU.64 R18, [R1+0x3a8] ;  /* 0x0003a80001127983 */ /* 0x001ea80000300a00 */
[----:B------:R0:W-:Y:S04]  /*10f80*/  STL [R1+0x251c], R0 ;  /* 0x00251c0001007387 */ /* 0x0001e80000100800 */
[----:B---3--:R-:W-:Y:S04]  /*10f90*/  STL [R1+0x2520], R6 ;  /* 0x0025200601007387 */ /* 0x008fe80000100800 */
[----:B------:R1:W-:Y:S01]  /*10fa0*/  STL [R1+0x2514], R7 ;  /* 0x0025140701007387 */ /* 0x0003e20000100800 */
[----:B0-----:R-:W-:-:S03]  /*10fb0*/  IMAD.MOV.U32 R0, RZ, RZ, R9 ;  /* 0x000000ffff007224 */ /* 0x001fc600078e0009 */
[----:B-1----:R-:W3:Y:S04]  /*10fc0*/  LDL.64 R6, [R1+0xdd8] ;  /* 0x000dd80001067983 */ /* 0x002ee80000100a00 */
[----:B------:R0:W-:Y:S04]  /*10fd0*/  STL [R1+0x2518], R8 ;  /* 0x0025180801007387 */ /* 0x0001e80000100800 */
[----:B0-----:R-:W2:Y:S04]  /*10fe0*/  LDL.LU.64 R8, [R1+0x28b0] ;  /* 0x0028b00001087983 */ /* 0x001ea80000300a00 */
[----:B--2---:R-:W-:Y:S04]  /*10ff0*/  STL [R1+0x2510], R8 ;  /* 0x0025100801007387 */ /* 0x004fe80000100800 */
[----:B------:R0:W-:Y:S04]  /*11000*/  STL [R1+0x250c], R0 ;  /* 0x00250c0001007387 */ /* 0x0001e80000100800 */
[----:B------:R1:W-:Y:S01]  /*11010*/  STL [R1+0x2504], R9 ;  /* 0x0025040901007387 */ /* 0x0003e20000100800 */
[----:B0-----:R-:W-:-:S03]  /*11020*/  IMAD.MOV.U32 R0, RZ, RZ, R11 ;  /* 0x000000ffff007224 */ /* 0x001fc600078e000b */
[----:B-1----:R-:W2:Y:S04]  /*11030*/  LDL.64 R8, [R1+0xdc8] ;  /* 0x000dc80001087983 */ /* 0x002ea80000100a00 */
[----:B------:R0:W-:Y:S04]  /*11040*/  STL [R1+0x2508], R10 ;  /* 0x0025080a01007387 */ /* 0x0001e80000100800 */
[----:B0-----:R-:W2:Y:S04]  /*11050*/  LDL.LU.64 R10, [R1+0x28a8] ;  /* 0x0028a800010a7983 */ /* 0x001ea80000300a00 */
[----:B--2---:R-:W-:Y:S04]  /*11060*/  STL [R1+0x2500], R10 ;  /* 0x0025000a01007387 */ /* 0x004fe80000100800 */
[----:B------:R0:W-:Y:S04]  /*11070*/  STL [R1+0x24fc], R0 ;  /* 0x0024fc0001007387 */ /* 0x0001e80000100800 */
[----:B------:R1:W-:Y:S01]  /*11080*/  STL [R1+0x24f4], R11 ;  /* 0x0024f40b01007387 */ /* 0x0003e20000100800 */
[----:B0-----:R-:W-:-:S03]  /*11090*/  IMAD.MOV.U32 R0, RZ, RZ, R13 ;  /* 0x000000ffff007224 */ /* 0x001fc600078e000d */
[----:B-1----:R-:W2:Y:S04]  /*110a0*/  LDL.LU.64 R10, [R1+0x3c0] ;  /* 0x0003c000010a7983 */ /* 0x002ea80000300a00 */
[----:B------:R0:W-:Y:S04]  /*110b0*/  STL [R1+0x24f8], R12 ;  /* 0x0024f80c01007387 */ /* 0x0001e80000100800 */
[----:B0-----:R-:W2:Y:S04]  /*110c0*/  LDL.LU.64 R12, [R1+0x28a0] ;  /* 0x0028a000010c7983 */ /* 0x001ea80000300a00 */
[----:B--2---:R-:W-:Y:S04]  /*110d0*/  STL [R1+0x24f0], R12 ;  /* 0x0024f00c01007387 */ /* 0x004fe80000100800 */
[----:B------:R4:W-:Y:S04]  /*110e0*/  STL [R1+0x24ec], R0 ;  /* 0x0024ec0001007387 */ /* 0x0009e80000100800 */
[----:B------:R0:W-:Y:S01]  /*110f0*/  STL [R1+0x24e4], R13 ;  /* 0x0024e40d01007387 */ /* 0x0001e20000100800 */
[----:B----4-:R-:W-:-:S03]  /*11100*/  IMAD.MOV.U32 R0, RZ, RZ, R15 ;  /* 0x000000ffff007224 */ /* 0x010fc600078e000f */
[----:B0-----:R-:W2:Y:S04]  /*11110*/  LDL.LU.64 R12, [R1+0x3e8] ;  /* 0x0003e800010c7983 */ /* 0x001ea80000300a00 */
[----:B------:R0:W-:Y:S04]  /*11120*/  STL [R1+0x24e8], R14 ;  /* 0x0024e80e01007387 */ /* 0x0001e80000100800 */
[----:B0-----:R-:W4:Y:S04]  /*11130*/  LDL.LU.64 R14, [R1+0x2898] ;  /* 0x00289800010e7983 */ /* 0x001f280000300a00 */
[----:B----4-:R-:W-:Y:S04]  /*11140*/  STL [R1+0x24e0], R14 ;  /* 0x0024e00e01007387 */ /* 0x010fe80000100800 */
[----:B------:R0:W-:Y:S04]  /*11150*/  STL [R1+0x24dc], R0 ;  /* 0x0024dc0001007387 */ /* 0x0001e80000100800 */
[----:B------:R1:W-:Y:S01]  /*11160*/  STL [R1+0x24d4], R15 ;  /* 0x0024d40f01007387 */ /* 0x0003e20000100800 */
[----:B0-----:R-:W-:-:S03]  /*11170*/  IMAD.MOV.U32 R0, RZ, RZ, R17 ;  /* 0x000000ffff007224 */ /* 0x001fc600078e0011 */
[----:B-1----:R-:W4:Y:S04]  /*11180*/  LDL.LU.64 R14, [R1+0x400] ;  /* 0x00040000010e7983 */ /* 0x002f280000300a00 */
        /* <DEDUP_REMOVED lines=10> */
[----:B------:R-:W-:Y:S04]  /*11230*/  STL [R1+0x24c0], R0 ;  /* 0x0024c00001007387 */ /* 0x000fe80000100800 */
[----:B------:R0:W-:Y:S04]  /*11240*/  STL [R1+0x24ac], R19 ;  /* 0x0024ac1301007387 */ /* 0x0001e80000100800 */
[----:B0-----:R-:W2:Y:S01]  /*11250*/  LDL.LU.64 R18, [R1+0x418] ;  /* 0x0004180001127983 */ /* 0x001ea20000300a00 */
[----:B------:R-:W-:-:S03]  /*11260*/  IMAD.MOV.U32 R0, RZ, RZ, R11 ;  /* 0x000000ffff007224 */ /* 0x000fc600078e000b */
[----:B------:R-:W-:Y:S04]  /*11270*/  STL [R1+0x24b4], R10 ;  /* 0x0024b40a01007387 */ /* 0x000fe80000100800 */
[----:B------:R-:W-:Y:S04]  /*11280*/  STL [R1+0x24b8], R20 ;  /* 0x0024b81401007387 */ /* 0x000fe80000100800 */
[----:B------:R0:W-:Y:S04]  /*11290*/  STL [R1+0x24b0], R0 ;  /* 0x0024b00001007387 */ /* 0x0001e80000100800 */
[----:B------:R-:W-:Y:S04]  /*112a0*/  STL [R1+0x249c], R21 ;  /* 0x00249c1501007387 */ /* 0x000fe80000100800 */
[----:B------:R-:W-:Y:S01]  /*112b0*/  STL [R1+0x24a4], R16 ;  /* 0x0024a41001007387 */ /* 0x000fe20000100800 */
[----:B0-----:R-:W-:-:S03]  /*112c0*/  IMAD.MOV.U32 R0, RZ, RZ, R17 ;  /* 0x000000ffff007224 */ /* 0x001fc600078e0011 */
[----:B------:R-:W2:Y:S04]  /*112d0*/  LDL.LU.64 R10, [R1+0x430] ;  /* 0x00043000010a7983 */ /* 0x000ea80000300a00 */
[----:B------:R-:W-:Y:S04]  /*112e0*/  STL [R1+0x24a8], R22 ;  /* 0x0024a81601007387 */ /* 0x000fe80000100800 */
[----:B------:R-:W-:Y:S04]  /*112f0*/  STL [R1+0x24a0], R0 ;  /* 0x0024a00001007387 */ /* 0x000fe80000100800 */
[----:B------:R0:W-:Y:S04]  /*11300*/  STL [R1+0x248c], R23 ;  /* 0x00248c1701007387 */ /* 0x0001e80000100800 */
[----:B0-----:R-:W2:Y:S01]  /*11310*/  LDL.LU.64 R22, [R1+0x388] ;  /* 0x0003880001167983 */ /* 0x001ea20000300a00 */
[----:B------:R-:W-:-:S03]  /*11320*/  IMAD.MOV.U32 R0, RZ, RZ, R13 ;  /* 0x000000ffff007224 */ /* 0x000fc600078e000d */
[----:B------:R-:W2:Y:S04]  /*11330*/  LDL.LU.64 R16, [R1+0x448] ;  /* 0x0004480001107983 */ /* 0x000ea80000300a00 */
[----:B------:R0:W-:Y:S04]  /*11340*/  STL [R1+0x2494], R12 ;  /* 0x0024940c01007387 */ /* 0x0001e80000100800 */
[----:B------:R4:W-:Y:S04]  /*11350*/  STL [R1+0x2490], R0 ;  /* 0x0024900001007387 */ /* 0x0009e80000100800 */
[----:B------:R-:W-:Y:S04]  /*11360*/  STL [R1+0x2498], R24 ;  /* 0x0024981801007387 */ /* 0x000fe80000100800 */
[----:B0-----:R-:W2:Y:S01]  /*11370*/  LDL.LU.64 R12, [R1+0x390] ;  /* 0x00039000010c7983 */ /* 0x001ea20000300a00 */
[----:B----4-:R-:W-:-:S03]  /*11380*/  IMAD.MOV.U32 R0, RZ, RZ, R15 ;  /* 0x000000ffff007224 */ /* 0x010fc600078e000f */
[----:B------:R-:W-:Y:S04]  /*11390*/  STL [R1+0x247c], R25 ;  /* 0x00247c1901007387 */ /* 0x000fe80000100800 */
[----:B------:R-:W-:Y:S04]  /*113a0*/  STL [R1+0x2484], R14 ;  /* 0x0024840e01007387 */ /* 0x000fe80000100800 */
[----:B------:R-:W-:Y:S04]  /*113b0*/  STL [R1+0x2488], R26 ;  /* 0x0024881a01007387 */ /* 0x000fe80000100800 */
[----:B------:R-:W-:Y:S04]  /*113c0*/  STL [R1+0x2480], R0 ;  /* 0x0024800001007387 */ /* 0x000fe80000100800 */
[----:B------:R0:W-:Y:S04]  /*113d0*/  STL.64 [R1+0x2880], R4 ;  /* 0x0028800401007387 */ /* 0x0001e80000100a00 */
[----:B0-----:R-:W4:Y:S01]  /*113e0*/  LDL.LU.64 R4, [R1+0x460] ;  /* 0x0004600001047983 */ /* 0x001f220000300a00 */
[----:B---3--:R-:W-:-:S02]  /*113f0*/  IMAD.MOV.U32 R14, RZ, RZ, R6 ;  /* 0x000000ffff0e7224 */ /* 0x008fc400078e0006 */
[----:B------:R-:W-:-:S05]  /*11400*/  IMAD.MOV.U32 R15, RZ, RZ, R7 ;  /* 0x000000ffff0f7224 */ /* 0x000fca00078e0007 */
[----:B------:R0:W-:Y:S04]  /*11410*/  STL.64 [R1+0x2878], R14 ;  /* 0x0028780e01007387 */ /* 0x0001e80000100a00 */
[----:B0-----:R-:W3:Y:S04]  /*11420*/  LDL.LU.64 R14, [R1+0x398] ;  /* 0x00039800010e7983 */ /* 0x001ee80000300a00 */
[----:B------:R0:W-:Y:S04]  /*11430*/  STL [R1+0x246c], R27 ;  /* 0x00246c1b01007387 */ /* 0x0001e80000100800 */
[----:B------:R-:W3:Y:S01]  /*11440*/  LDL.LU.64 R6, [R1+0x3a0] ;  /* 0x0003a00001067983 */ /* 0x000ee20000300a00 */
[----:B--2---:R-:W-:-:S03]  /*11450*/  IMAD.MOV.U32 R0, RZ, RZ, R19 ;  /* 0x000000ffff007224 */ /* 0x004fc600078e0013 */
[----:B------:R-:W-:Y:S04]  /*11460*/  STL [R1+0x2474], R18 ;  /* 0x0024741201007387 */ /* 0x000fe80000100800 */
[----:B0-----:R-:W2:Y:S04]  /*11470*/  LDL.LU.64 R26, [R1+0x490] ;  /* 0x00049000011a7983 */ /* 0x001ea80000300a00 */
[----:B------:R-:W-:Y:S04]  /*11480*/  STL [R1+0x2478], R28 ;  /* 0x0024781c01007387 */ /* 0x000fe80000100800 */
[----:B------:R-:W-:Y:S04]  /*11490*/  STL [R1+0x2470], R0 ;  /* 0x0024700001007387 */ /* 0x000fe80000100800 */
[----:B------:R-:W2:Y:S04]  /*114a0*/  LDL.LU.64 R20, [R1+0x3b0] ;  /* 0x0003b00001147983 */ /* 0x000ea80000300a00 */
[----:B------:R0:W-:Y:S04]  /*114b0*/  STL [R1+0x1008], R29 ;  /* 0x0010081d01007387 */ /* 0x0001e80000100800 */
[----:B0-----:R-:W2:Y:S01]  /*114c0*/  LDL.LU.64 R28, [R1+0x478] ;  /* 0x00047800011c7983 */ /* 0x001ea20000300a00 */
[----:B------:R-:W-:-:S03]  /*114d0*/  IMAD.MOV.U32 R0, RZ, RZ, R11 ;  /* 0x000000ffff007224 */ /* 0x000fc600078e000b */
[----:B------:R0:W-:Y:S04]  /*114e0*/  STL [R1+0x1010], R10 ;  /* 0x0010100a01007387 */ /* 0x0001e80000100800 */
[----:B------:R-:W2:Y:S04]  /*114f0*/  LDL.LU.64 R24, [R1+0x4a0] ;  /* 0x0004a00001187983 */ /* 0x000ea80000300a00 */
[----:B------:R-:W-:Y:S04]  /*11500*/  STL [R1+0x1018], R22 ;  /* 0x0010181601007387 */ /* 0x000fe80000100800 */
[----:B------:R1:W-:Y:S04]  /*11510*/  STL [R1+0x100c], R0 ;  /* 0x00100c0001007387 */ /* 0x0003e80000100800 */
[----:B------:R-:W2:Y:S04]  /*11520*/  LDL.LU.64 R18, [R1+0x3b8] ;  /* 0x0003b80001127983 */ /* 0x000ea80000300a00 */
[----:B0-----:R-:W2:Y:S01]  /*11530*/  LDL.LU.64 R10, [R1+0x4b8] ;  /* 0x0004b800010a7983 */ /* 0x001ea20000300a00 */
[----:B-1----:R-:W-:-:S03]  /*11540*/  IMAD.MOV.U32 R0, RZ, RZ, R23 ;  /* 0x000000ffff007224 */ /* 0x002fc600078e0017 */
[----:B------:R-:W-:Y:S04]  /*11550*/  STL [R1+0x1020], R16 ;  /* 0x0010201001007387 */ /* 0x000fe80000100800 */
[----:B------:R0:W-:Y:S04]  /*11560*/  STL [R1+0x1014], R0 ;  /* 0x0010140001007387 */ /* 0x0001e80000100800 */
[----:B------:R-:W-:Y:S01]  /*11570*/  STL [R1+0x1028], R12 ;  /* 0x0010280c01007387 */ /* 0x000fe20000100800 */
[----:B0-----:R-:W-:-:S05]  /*11580*/  IMAD.MOV.U32 R0, RZ, RZ, R17 ;  /* 0x000000ffff007224 */ /* 0x001fca00078e0011 */
[----:B------:R0:W-:Y:S04]  /*11590*/  STL [R1+0x101c], R0 ;  /* 0x00101c0001007387 */ /* 0x0001e80000100800 */
[----:B------:R-:W2:Y:S04]  /*115a0*/  LDL.LU.64 R22, [R1+0x3c8] ;  /* 0x0003c80001167983 */ /* 0x000ea80000300a00 */
[----:B------:R-:W2:Y:S01]  /*115b0*/  LDL.LU.64 R16, [R1+0x4d0] ;  /* 0x0004d00001107983 */ /* 0x000ea20000300a00 */
[----:B0-----:R-:W-:-:S03]  /*115c0*/  IMAD.MOV.U32 R0, RZ, RZ, R13 ;  /* 0x000000ffff007224 */ /* 0x001fc600078e000d */
[----:B------:R-:W2:Y:S04]  /*115d0*/  LDL.LU.64 R12, [R1+0x3d0] ;  /* 0x0003d000010c7983 */ /* 0x000ea80000300a00 */
[----:B------:R0:W-:Y:S04]  /*115e0*/  STL [R1+0x1024], R0 ;  /* 0x0010240001007387 */ /* 0x0001e80000100800 */
[----:B----4-:R1:W-:Y:S01]  /*115f0*/  STL [R1+0x1030], R4 ;  /* 0x0010300401007387 */ /* 0x0103e20000100800 */
[----:B0-----:R-:W-:-:S03]  /*11600*/  IMAD.MOV.U32 R0, RZ, RZ, R5 ;  /* 0x000000ffff007224 */ /* 0x001fc600078e0005 */
[----:B-1----:R-:W4:Y:S04]  /*11610*/  LDL.LU.64 R4, [R1+0x2880] ;  /* 0x0028800001047983 */ /* 0x002f280000300a00 */
[----:B------:R0:W-:Y:S04]  /*11620*/  STL [R1+0x102c], R0 ;  /* 0x00102c0001007387 */ /* 0x0001e80000100800 */
[----:B---3--:R1:W-:Y:S01]  /*11630*/  STL [R1+0x1038], R14 ;  /* 0x0010380e01007387 */ /* 0x0083e20000100800 */
[----:B0-----:R-:W-:-:S03]  /*11640*/  IMAD.MOV.U32 R0, RZ, RZ, R15 ;  /* 0x000000ffff007224 */ /* 0x001fc600078e000f */
[----:B-1----:R-:W3:Y:S04]  /*11650*/  LDL.LU.64 R14, [R1+0x2878] ;  /* 0x00287800010e7983 */ /* 0x002ee80000300a00 */
[----:B------:R2:W-:Y:S02]  /*11660*/  STL [R1+0x1034], R0 ;  /* 0x0010340001007387 */ /* 0x0005e40000100800 */
[----:B--2---:R-:W-:Y:S02]  /*11670*/  IMAD.MOV.U32 R0, RZ, RZ, R29 ;  /* 0x000000ffff007224 */ /* 0x004fe400078e001d */
[----:B------:R-:W-:Y:S04]  /*11680*/  STL [R1+0x1040], R28 ;  /* 0x0010401c01007387 */ /* 0x000fe80000100800 */
[----:B------:R-:W-:Y:S04]  /*11690*/  STL [R1+0x1048], R6 ;  /* 0x0010480601007387 */ /* 0x000fe80000100800 */
[----:B------:R0:W-:Y:S04]  /*116a0*/  STL [R1+0x103c], R0 ;  /* 0x00103c0001007387 */ /* 0x0001e80000100800 */
[----:B------:R-:W-:Y:S01]  /*116b0*/  STL [R1+0x1050], R26 ;  /* 0x0010501a01007387 */ /* 0x000fe20000100800 */
[----:B0-----:R-:W-:-:S05]  /*116c0*/  IMAD.MOV.U32 R0, RZ, RZ, R7 ;  /* 0x000000ffff007224 */ /* 0x001fca00078e0007 */
[----:B------:R0:W-:Y:S04]  /*116d0*/  STL [R1+0x1044], R0 ;  /* 0x0010440001007387 */ /* 0x0001e80000100800 */
[----:B------:R-:W2:Y:S01]  /*116e0*/  LDL.LU.64 R6, [R1+0x4e0] ;  /* 0x0004e00001067983 */ /* 0x000ea20000300a00 */
[----:B0-----:R-:W-:-:S03]  /*116f0*/  IMAD.MOV.U32 R0, RZ, RZ, R27 ;  /* 0x000000ffff007224 */ /* 0x001fc600078e001b */
[----:B------:R-:W-:Y:S04]  /*11700*/  STL [R1+0x1058], R20 ;  /* 0x0010581401007387 */ /* 0x000fe80000100800 */
        /* <DEDUP_REMOVED lines=8> */
[----:B------:R0:W-:Y:S02]  /*11790*/  STL [R1+0x105c], R0 ;  /* 0x00105c0001007387 */ /* 0x0001e40000100800 */
[----:B0-----:R-:W-:Y:S02]  /*117a0*/  IMAD.MOV.U32 R0, RZ, RZ, R19 ;  /* 0x000000ffff007224 */ /* 0x001fe400078e0013 */
[----:B------:R-:W2:Y:S04]  /*117b0*/  LDL.LU.64 R18, [R1+0x3f0] ;  /* 0x0003f00001127983 */ /* 0x000ea80000300a00 */
[----:B------:R0:W-:Y:S04]  /*117c0*/  STL [R1+0x1064], R0 ;  /* 0x0010640001007387 */ /* 0x0001e80000100800 */
[----:B------:R1:W-:Y:S04]  /*117d0*/  STL [R1+0x1070], R10 ;  /* 0x0010700a01007387 */ /* 0x0003e80000100800 */
[----:B------:R-:W2:Y:S01]  /*117e0*/  LDL.LU.64 R24, [R1+0x510] ;  /* 0x0005100001187983 */ /* 0x000ea20000300a00 */
[----:B0-----:R-:W-:-:S03]  /*117f0*/  IMAD.MOV.U32 R0, RZ, RZ, R11 ;  /* 0x000000ffff007224 */ /* 0x001fc600078e000b */
[----:B------:R-:W-:Y:S04]  /*11800*/  STL [R1+0x1078], R22 ;  /* 0x0010781601007387 */ /* 0x000fe80000100800 */
[----:B------:R0:W-:Y:S04]  /*11810*/  STL [R1+0x106c], R0 ;  /* 0x00106c0001007387 */ /* 0x0001e80000100800 */
[----:B-1----:R-:W2:Y:S01]  /*11820*/  LDL.LU.64 R10, [R1+0x3f8] ;  /* 0x0003f800010a7983 */ /* 0x002ea20000300a00 */
[----:B0-----:R-:W-:-:S03]  /*11830*/  IMAD.MOV.U32 R0, RZ, RZ, R23 ;  /* 0x000000ffff007224 */ /* 0x001fc600078e0017 */
[----:B------:R-:W-:Y:S04]  /*11840*/  STL [R1+0x1080], R16 ;  /* 0x0010801001007387 */ /* 0x000fe80000100800 */
[----:B------:R0:W-:Y:S04]  /*11850*/  STL [R1+0x1074], R0 ;  /* 0x0010740001007387 */ /* 0x0001e80000100800 */
[----:B------:R-:W-:Y:S01]  /*11860*/  STL [R1+0x1088], R12 ;  /* 0x0010880c01007387 */ /* 0x000fe20000100800 */
[----:B0-----:R-:W-:-:S05]  /*11870*/  IMAD.MOV.U32 R0, RZ, RZ, R17 ;  /* 0x000000ffff007224 */ /* 0x001fca00078e0011 */
[----:B------:R-:W-:Y:S04]  /*11880*/  STL [R1+0x107c], R0 ;  /* 0x00107c0001007387 */ /* 0x000fe80000100800 */
[----:B----4-:R0:W-:Y:S04]  /*11890*/  STL.64 [R1+0x2870], R4 ;  /* 0x0028700401007387 */ /* 0x0101e80000100a00 */
[----:B0-----:R-:W4:Y:S04]  /*118a0*/  LDL.LU.64 R4, [R1+0x528] ;  /* 0x0005280001047983 */ /* 0x001f280000300a00 */
[----:B---3--:R0:W-:Y:S01]  /*118b0*/  STL.64 [R1+0x2868], R14 ;  /* 0x0028680e01007387 */ /* 0x0081e20000100a00 */
[----:B------:R-:W-:-:S03]  /*118c0*/  IMAD.MOV.U32 R0, RZ, RZ, R13 ;  /* 0x000000ffff007224 */ /* 0x000fc600078e000d */
[----:B0-----:R-:W3:Y:S04]  /*118d0*/  LDL.LU.64 R14, [R1+0x408] ;  /* 0x00040800010e7983 */ /* 0x001ee80000300a00 */
[----:B------:R-:W3:Y:S04]  /*118e0*/  LDL.LU.64 R22, [R1+0x530] ;  /* 0x0005300001167983 */ /* 0x000ee80000300a00 */
[----:B------:R-:W3:Y:S04]  /*118f0*/  LDL.LU.64 R16, [R1+0x410] ;  /* 0x0004100001107983 */ /* 0x000ee80000300a00 */
        /* <DEDUP_REMOVED lines=8> */
[----:B------:R-:W-:Y:S04]  /*11980*/  STL [R1+0x10a0], R20 ;  /* 0x0010a01401007387 */ /* 0x000fe80000100800 */
[----:B------:R0:W-:Y:S04]  /*11990*/  STL [R1+0x1094], R0 ;  /* 0x0010940001007387 */ /* 0x0001e80000100800 */
[----:B------:R-:W2:Y:S01]  /*119a0*/  LDL.LU.64 R28, [R1+0x540] ;  /* 0x00054000011c7983 */ /* 0x000ea20000300a00 */
[----:B0-----:R-:W-:-:S03]  /*119b0*/  IMAD.MOV.U32 R0, RZ, RZ, R21 ;  /* 0x000000ffff007224 */ /* 0x001fc600078e0015 */
[----:B------:R-:W2:Y:S04]  /*119c0*/  LDL.LU.64 R20, [R1+0x428] ;  /* 0x0004280001147983 */ /* 0x000ea80000300a00 */
[----:B------:R0:W-:Y:S04]  /*119d0*/  STL [R1+0x109c], R0 ;  /* 0x00109c0001007387 */ /* 0x0001e80000100800 */
[----:B------:R1:W-:Y:S01]  /*119e0*/  STL [R1+0x10a8], R18 ;  /* 0x0010a81201007387 */ /* 0x0003e20000100800 */
[----:B0-----:R-:W-:-:S05]  /*119f0*/  IMAD.MOV.U32 R0, RZ, RZ, R19 ;  /* 0x000000ffff007224 */ /* 0x001fca00078e0013 */
[----:B------:R0:W-:Y:S04]  /*11a00*/  STL [R1+0x10a4], R0 ;  /* 0x0010a40001007387 */ /* 0x0001e80000100800 */
[----:B------:R0:W-:Y:S04]  /*11a10*/  STL [R1+0x10b0], R24 ;  /* 0x0010b01801007387 */ /* 0x0001e80000100800 */
[----:B-1----:R-:W2:Y:S01]  /*11a20*/  LDL.LU.64 R18, [R1+0x548] ;  /* 0x0005480001127983 */ /* 0x002ea20000300a00 */
[----:B0-----:R-:W-:-:S03]  /*11a30*/  IMAD.MOV.U32 R0, RZ, RZ, R25 ;  /* 0x000000ffff007224 */ /* 0x001fc600078e0019 */
[----:B------:R-:W-:Y:S04]  /*11a40*/  STL [R1+0x10b8], R10 ;  /* 0x0010b80a01007387 */ /* 0x000fe80000100800 */
        /* <DEDUP_REMOVED lines=13> */
[----:B------:R0:W-:Y:S04]  /*11b20*/  STL [R1+0x10c4], R0 ;  /* 0x0010c40001007387 */ /* 0x0001e80000100800 */
[----:B------:R-:W-:Y:S01]  /*11b30*/  STL [R1+0x10d0], R22 ;  /* 0x0010d01601007387 */ /* 0x000fe20000100800 */
[----:B0-----:R-:W-:-:S03]  /*11b40*/  IMAD.MOV.U32 R0, RZ, RZ, R23 ;  /* 0x000000ffff007224 */ /* 0x001fc600078e0017 */
[----:B------:R-:W-:Y:S04]  /*11b50*/  STL [R1+0x10d8], R16 ;  /* 0x0010d81001007387 */ /* 0x000fe80000100800 */
[----:B------:R0:W-:Y:S02]  /*11b60*/  STL [R1+0x10cc], R0 ;  /* 0x0010cc0001007387 */ /* 0x0001e40000100800 */
[----:B0-----:R-:W-:Y:S02]  /*11b70*/  IMAD.MOV.U32 R0, RZ, RZ, R17 ;  /* 0x000000ffff007224 */ /* 0x001fe400078e0011 */
        /* <DEDUP_REMOVED lines=10> */
[----:B------:R-:W2:Y:S04]  /*11c20*/  LDL.LU.64 R12, [R1+0x570] ;  /* 0x00057000010c7983 */ /* 0x000ea80000300a00 */
[----:B------:R-:W2:Y:S01]  /*11c30*/  LDL.LU.64 R6, [R1+0x458] ;  /* 0x0004580001067983 */ /* 0x000ea20000300a00 */
[----:B0-----:R-:W-:-:S03]  /*11c40*/  IMAD.MOV.U32 R0, RZ, RZ, R29 ;  /* 0x000000ffff007224 */ /* 0x001fc600078e001d */
[----:B------:R-:W-:Y:S04]  /*11c50*/  STL [R1+0x10f8], R20 ;  /* 0x0010f81401007387 */ /* 0x000fe80000100800 */
[----:B------:R0:W-:Y:S02]  /*11c60*/  STL [R1+0x10ec], R0 ;  /* 0x0010ec0001007387 */ /* 0x0001e40000100800 */
[----:B0-----:R-:W-:Y:S02]  /*11c70*/  IMAD.MOV.U32 R0, RZ, RZ, R21 ;  /* 0x000000ffff007224 */ /* 0x001fe400078e0015 */
        /* <DEDUP_REMOVED lines=39> */
[----:B0-----:R-:W-:-:S03]  /*11ef0*/  MOV R0, R21 ;  /* 0x0000001500007202 */ /* 0x001fc60000000f00 */
        /* <DEDUP_REMOVED lines=62> */
[----:B-1----:R-:W2:Y:S04]  /*122e0*/  LDL.LU.64 R10, [R1+0x500] ;  /* 0x00050000010a7983 */ /* 0x002ea80000300a00 */
        /* <DEDUP_REMOVED lines=40> */
[----:B0-----:R-:W-:Y:S02]  /*12570*/  IMAD.MOV.U32 R0, RZ, RZ, R11 ;  /* 0x000000ffff007224 */ /* 0x001fe400078e000b */
[----:B------:R-:W-:-:S02]  /*12580*/  IMAD.MOV.U32 R10, RZ, RZ, R8 ;  /* 0x000000ffff0a7224 */ /* 0x000fc400078e0008 */
[----:B------:R-:W-:Y:S01]  /*12590*/  IMAD.MOV.U32 R11, RZ, RZ, R9 ;  /* 0x000000ffff0b7224 */ /* 0x000fe200078e0009 */
        /* <DEDUP_REMOVED lines=32> */
[----:B-1----:R-:W2:Y:S04]  /*127a0*/  LDL.LU.64 R20, [R1+0x550] ;  /* 0x0005500001147983 */ /* 0x002ea80000300a00 */
[----:B------:R0:W-:Y:S02]  /*127b0*/  STL [R1+0x123c], R0 ;  /* 0x00123c0001007387 */ /* 0x0001e40000100800 */
[----:B0-----:R-:W-:-:S02]  /*127c0*/  IMAD.MOV.U32 R0, RZ, RZ, R19 ;  /* 0x000000ffff007224 */ /* 0x001fc400078e0013 */
[----:B------:R-:W-:Y:S04]  /*127d0*/  STL [R1+0x1248], R18 ;  /* 0x0012481201007387 */ /* 0x000fe80000100800 */
[----:B------:R0:W-:Y:S04]  /*127e0*/  STL [R1+0x1244], R0 ;  /* 0x0012440001007387 */ /* 0x0001e80000100800 */
[----:B------:R1:W-:Y:S01]  /*127f0*/  STL [R1+0x1250], R8 ;  /* 0x0012500801007387 */ /* 0x0003e20000100800 */
        /* <DEDUP_REMOVED lines=55> */
[----:B------:R-:W-:Y:S01]  /*12b70*/  STL [R1+0x12c0], R24 ;  /* 0x0012c01801007387 */ /* 0x000fe20000100800 */
[----:B0-----:R-:W-:-:S03]  /*12b80*/  IMAD.MOV.U32 R0, RZ, RZ, R25 ;  /* 0x000000ffff007224 */ /* 0x001fc600078e0019 */
[----:B------:R-:W-:Y:S04]  /*12b90*/  STL [R1+0x12c8], R12 ;  /* 0x0012c80c01007387 */ /* 0x000fe80000100800 */
[----:B------:R-:W-:Y:S04]  /*12ba0*/  STL [R1+0x12bc], R0 ;  /* 0x0012bc0001007387 */ /* 0x000fe80000100800 */
[----:B----4-:R0:W-:Y:S04]  /*12bb0*/  STL.64 [R1+0x2830], R4 ;  /* 0x0028300401007387 */ /* 0x0101e80000100a00 */
[----:B0-----:R-:W4:Y:S04]  /*12bc0*/  LDL.LU.64 R4, [R1+0x6c8] ;  /* 0x0006c80001047983 */ /* 0x001f280000300a00 */
[----:B------:R-:W2:Y:S01]  /*12bd0*/  LDL.LU.64 R28, [R1+0x6d0] ;  /* 0x0006d000011c7983 */ /* 0x000ea20000300a00 */
[----:B------:R-:W-:-:S03]  /*12be0*/  IMAD.MOV.U32 R0, RZ, RZ, R13 ;  /* 0x000000ffff007224 */ /* 0x000fc600078e000d */
[----:B--2---:R0:W-:Y:S04]  /*12bf0*/  STL.64 [R1+0x2828], R28 ;  /* 0x0028281c01007387 */ /* 0x0041e80000100a00 */
[----:B0-----:R-:W2:Y:S04]  /*12c00*/  LDL.LU.64 R28, [R1+0x340] ;  /* 0x00034000011c7983 */ /* 0x001ea80000300a00 */
[----:B------:R-:W3:Y:S04]  /*12c10*/  LDL.LU.64 R12, [R1+0x5a0] ;  /* 0x0005a000010c7983 */ /* 0x000ee80000300a00 */
[----:B------:R0:W-:Y:S04]  /*12c20*/  STL [R1+0x12c4], R0 ;  /* 0x0012c40001007387 */ /* 0x0001e80000100800 */
[----:B------:R1:W-:Y:S04]  /*12c30*/  STL [R1+0x12d0], R16 ;  /* 0x0012d01001007387 */ /* 0x0003e80000100800 */
[----:B------:R-:W3:Y:S01]  /*12c40*/  LDL.LU.64 R26, [R1+0x6d8] ;  /* 0x0006d800011a7983 */ /* 0x000ee20000300a00 */
[----:B0-----:R-:W-:-:S05]  /*12c50*/  MOV R0, R17 ;  /* 0x0000001100007202 */ /* 0x001fca0000000f00 */
[----:B------:R0:W-:Y:S01]  /*12c60*/  STL [R1+0x12cc], R0 ;  /* 0x0012cc0001007387 */ /* 0x0001e20000100800 */
[----:B-1----:R-:W-:Y:S02]  /*12c70*/  IMAD.MOV.U32 R16, RZ, RZ, R10 ;  /* 0x000000ffff107224 */ /* 0x002fe400078e000a */
[----:B------:R-:W-:Y:S01]  /*12c80*/  IMAD.MOV.U32 R17, RZ, RZ, R11 ;  /* 0x000000ffff117224 */ /* 0x000fe200078e000b */
[----:B------:R1:W-:Y:S04]  /*12c90*/  STL [R1+0x12d8], R6 ;  /* 0x0012d80601007387 */ /* 0x0003e80000100800 */
[----:B------:R-:W3:Y:S01]  /*12ca0*/  LDL.LU.64 R10, [R1+0x338] ;  /* 0x00033800010a7983 */ /* 0x000ee20000300a00 */
[----:B0-----:R-:W-:-:S03]  /*12cb0*/  IMAD.MOV.U32 R0, RZ, RZ, R7 ;  /* 0x000000ffff007224 */ /* 0x001fc600078e0007 */
[----:B------:R-:W-:Y:S04]  /*12cc0*/  STL [R1+0x12e0], R20 ;  /* 0x0012e01401007387 */ /* 0x000fe80000100800 */
[----:B------:R0:W-:Y:S04]  /*12cd0*/  STL [R1+0x12d4], R0 ;  /* 0x0012d40001007387 */ /* 0x0001e80000100800 */
[----:B-1----:R-:W3:Y:S01]  /*12ce0*/  LDL.LU.64 R6, [R1+0x6e0] ;  /* 0x0006e00001067983 */ /* 0x002ee20000300a00 */
[----:B0-----:R-:W-:-:S03]  /*12cf0*/  IMAD.MOV.U32 R0, RZ, RZ, R21 ;  /* 0x000000ffff007224 */ /* 0x001fc600078e0015 */
[----:B------:R-:W-:Y:S04]  /*12d00*/  STL [R1+0x12e8], R18 ;  /* 0x0012e81201007387 */ /* 0x000fe80000100800 */
[----:B------:R0:W-:Y:S04]  /*12d10*/  STL [R1+0x12dc], R0 ;  /* 0x0012dc0001007387 */ /* 0x0001e80000100800 */
[----:B------:R-:W3:Y:S01]  /*12d20*/  LDL.LU.64 R20, [R1+0x5b8] ;  /* 0x0005b80001147983 */ /* 0x000ee20000300a00 */
[----:B0-----:R-:W-:-:S03]  /*12d30*/  IMAD.MOV.U32 R0, RZ, RZ, R19 ;  /* 0x000000ffff007224 */ /* 0x001fc600078e0013 */
[----:B------:R-:W-:Y:S04]  /*12d40*/  STL [R1+0x12f0], R8 ;  /* 0x0012f00801007387 */ /* 0x000fe80000100800 */
[----:B------:R0:W-:Y:S04]  /*12d50*/  STL [R1+0x12e4], R0 ;  /* 0x0012e40001007387 */ /* 0x0001e80000100800 */
[----:B------:R-:W3:Y:S01]  /*12d60*/  LDL.LU.64 R18, [R1+0x6e8] ;  /* 0x0006e80001127983 */ /* 0x000ee20000300a00 */
[----:B0-----:R-:W-:-:S03]  /*12d70*/  IMAD.MOV.U32 R0, RZ, RZ, R9 ;  /* 0x000000ffff007224 */ /* 0x001fc600078e0009 */
[----:B------:R-:W3:Y:S04]  /*12d80*/  LDL.LU.64 R8, [R1+0x330] ;  /* 0x0003300001087983 */ /* 0x000ee80000300a00 */
[----:B------:R0:W-:Y:S04]  /*12d90*/  STL [R1+0x12ec], R0 ;  /* 0x0012ec0001007387 */ /* 0x0001e80000100800 */
[----:B------:R1:W-:Y:S04]  /*12da0*/  STL [R1+0x12f8], R22 ;  /* 0x0012f81601007387 */ /* 0x0003e80000100800 */
[----:B------:R-:W3:Y:S01]  /*12db0*/  LDL.LU.64 R24, [R1+0x6f0] ;  /* 0x0006f00001187983 */ /* 0x000ee20000300a00 */
[----:B0-----:R-:W-:-:S03]  /*12dc0*/  IMAD.MOV.U32 R0, RZ, RZ, R23 ;  /* 0x000000ffff007224 */ /* 0x001fc600078e0017 */
[----:B-1----:R-:W3:Y:S04]  /*12dd0*/  LDL.LU.64 R22, [R1+0x5c8] ;  /* 0x0005c80001167983 */ /* 0x002ee80000300a00 */
[----:B------:R0:W-:Y:S04]  /*12de0*/  STL [R1+0x12f4], R0 ;  /* 0x0012f40001007387 */ /* 0x0001e80000100800 */
[----:B----4-:R1:W-:Y:S01]  /*12df0*/  STL [R1+0x1300], R4 ;  /* 0x0013000401007387 */ /* 0x0103e20000100800 */
[----:B0-----:R-:W-:-:S03]  /*12e00*/  IMAD.MOV.U32 R0, RZ, RZ, R5 ;  /* 0x000000ffff007224 */ /* 0x001fc600078e0005 */
[----:B-1----:R-:W4:Y:S04]  /*12e10*/  LDL.LU.64 R4, [R1+0x2830] ;  /* 0x0028300001047983 */ /* 0x002f280000300a00 */
[----:B------:R0:W-:Y:S04]  /*12e20*/  STL [R1+0x12fc], R0 ;  /* 0x0012fc0001007387 */ /* 0x0001e80000100800 */
[----:B--2---:R1:W-:Y:S01]  /*12e30*/  STL [R1+0x1308], R28 ;  /* 0x0013081c01007387 */ /* 0x0043e20000100800 */
[----:B0-----:R-:W-:-:S03]  /*12e40*/  IMAD.MOV.U32 R0, RZ, RZ, R29 ;  /* 0x000000ffff007224 */ /* 0x001fc600078e001d */
[----:B-1----:R-:W2:Y:S04]  /*12e50*/  LDL.LU.64 R28, [R1+0x2828] ;  /* 0x00282800011c7983 */ /* 0x002ea80000300a00 */
[----:B--2---:R-:W-:Y:S04]  /*12e60*/  STL [R1+0x1310], R28 ;  /* 0x0013101c01007387 */ /* 0x004fe80000100800 */
[----:B------:R0:W-:Y:S04]  /*12e70*/  STL [R1+0x1304], R0 ;  /* 0x0013040001007387 */ /* 0x0001e80000100800 */
[----:B---3--:R-:W-:Y:S01]  /*12e80*/  STL [R1+0x1318], R12 ;  /* 0x0013180c01007387 */ /* 0x008fe20000100800 */
[----:B0-----:R-:W-:-:S05]  /*12e90*/  IMAD.MOV.U32 R0, RZ, RZ, R29 ;  /* 0x000000ffff007224 */ /* 0x001fca00078e001d */
[----:B------:R0:W-:Y:S02]  /*12ea0*/  STL [R1+0x130c], R0 ;  /* 0x00130c0001007387 */ /* 0x0001e40000100800 */
[----:B0-----:R-:W-:Y:S02]  /*12eb0*/  IMAD.MOV.U32 R0, RZ, RZ, R13 ;  /* 0x000000ffff007224 */ /* 0x001fe400078e000d */
[----:B------:R-:W2:Y:S04]  /*12ec0*/  LDL.LU.64 R12, [R1+0x6f8] ;  /* 0x0006f800010c7983 */ /* 0x000ea80000300a00 */
[----:B------:R0:W-:Y:S04]  /*12ed0*/  STL [R1+0x1314], R0 ;  /* 0x0013140001007387 */ /* 0x0001e80000100800 */
[----:B------:R-:W-:Y:S01]  /*12ee0*/  STL [R1+0x1320], R26 ;  /* 0x0013201a01007387 */ /* 0x000fe20000100800 */
[----:B0-----:R-:W-:-:S05]  /*12ef0*/  IMAD.MOV.U32 R0, RZ, RZ, R27 ;  /* 0x000000ffff007224 */ /* 0x001fca00078e001b */
[----:B------:R0:W-:Y:S04]  /*12f00*/  STL [R1+0x131c], R0 ;  /* 0x00131c0001007387 */ /* 0x0001e80000100800 */
[----:B------:R1:W-:Y:S01]  /*12f10*/  STL [R1+0x1328], R10 ;  /* 0x0013280a01007387 */ /* 0x0003e20000100800 */
[----:B0-----:R-:W-:-:S03]  /*12f20*/  IMAD.MOV.U32 R0, RZ, RZ, R11 ;  /* 0x000000ffff007224 */ /* 0x001fc600078e000b */
[----:B-1----:R-:W3:Y:S04]  /*12f30*/  LDL.LU.64 R10, [R1+0x328] ;  /* 0x00032800010a7983 */ /* 0x002ee80000300a00 */
[----:B------:R0:W-:Y:S04]  /*12f40*/  STL [R1+0x1324], R0 ;  /* 0x0013240001007387 */ /* 0x0001e80000100800 */
[----:B------:R1:W-:Y:S01]  /*12f50*/  STL [R1+0x1330], R6 ;  /* 0x0013300601007387 */ /* 0x0003e20000100800 */
[----:B0-----:R-:W-:-:S03]  /*12f60*/  IMAD.MOV.U32 R0, RZ, RZ, R7 ;  /* 0x000000ffff007224 */ /* 0x001fc600078e0007 */
[----:B-1----:R-:W2:Y:S04]  /*12f70*/  LDL.LU.64 R6, [R1+0x700] ;  /* 0x0007000001067983 */ /* 0x002ea80000300a00 */
[----:B------:R0:W-:Y:S04]  /*12f80*/  STL [R1+0x132c], R0 ;  /* 0x00132c0001007387 */ /* 0x0001e80000100800 */
[----:B------:R1:W-:Y:S01]  /*12f90*/  STL [R1+0x1338], R20 ;  /* 0x0013381401007387 */ /* 0x0003e20000100800 */
        /* <DEDUP_REMOVED lines=14> */
[----:B------:R-:W-:Y:S04]  /*13080*/  STL [R1+0x134c], R0 ;  /* 0x00134c0001007387 */ /* 0x000fe80000100800 */
[----:B------:R0:W-:Y:S04]  /*13090*/  STL.64 [R1+0x2820], R14 ;  /* 0x0028200e01007387 */ /* 0x0001e80000100a00 */
[----:B0-----:R-:W2:Y:S04]  /*130a0*/  LDL.LU.64 R14, [R1+0x710] ;  /* 0x00071000010e7983 */ /* 0x001ea80000300a00 */
[----:B------:R-:W2:Y:S04]  /*130b0*/  LDL.LU.64 R28, [R1+0x318] ;  /* 0x00031800011c7983 */ /* 0x000ea80000300a00 */
[----:B--2---:R0:W-:Y:S04]  /*130c0*/  STL.64 [R1+0x2810], R28 ;  /* 0x0028101c01007387 */ /* 0x0041e80000100a00 */
[----:B0-----:R-:W2:Y:S01]  /*130d0*/  LDL.LU.64 R28, [R1+0x718] ;  /* 0x00071800011c7983 */ /* 0x001ea20000300a00 */
[----:B------:R-:W-:-:S03]  /*130e0*/  IMAD.MOV.U32 R0, RZ, RZ, R23 ;  /* 0x000000ffff007224 */ /* 0x000fc600078e0017 */
[----:B--2---:R0:W-:Y:S04]  /*130f0*/  STL.64 [R1+0x2818], R28 ;  /* 0x0028181c01007387 */ /* 0x0041e80000100a00 */
[----:B0-----:R-:W2:Y:S04]  /*13100*/  LDL.LU.64 R28, [R1+0x5f0] ;  /* 0x0005f000011c7983 */ /* 0x001ea80000300a00 */
[----:B------:R-:W-:Y:S04]  /*13110*/  STL [R1+0x1360], R12 ;  /* 0x0013600c01007387 */ /* 0x000fe80000100800 */
[----:B------:R0:W-:Y:S02]  /*13120*/  STL [R1+0x1354], R0 ;  /* 0x0013540001007387 */ /* 0x0001e40000100800 */
[----:B0-----:R-:W-:-:S02]  /*13130*/  IMAD.MOV.U32 R0, RZ, RZ, R13 ;  /* 0x000000ffff007224 */ /* 0x001fc400078e000d */
[----:B------:R-:W4:Y:S04]  /*13140*/  LDL.LU.64 R12, [R1+0x720] ;  /* 0x00072000010c7983 */ /* 0x000f280000300a00 */
[----:B------:R0:W-:Y:S04]  /*13150*/  STL [R1+0x135c], R0 ;  /* 0x00135c0001007387 */ /* 0x0001e80000100800 */
[----:B---3--:R1:W-:Y:S04]  /*13160*/  STL [R1+0x1368], R10 ;  /* 0x0013680a01007387 */ /* 0x0083e80000100800 */
        /* <DEDUP_REMOVED lines=8> */
[----:B------:R-:W3:Y:S04]  /*131f0*/  LDL.LU.64 R6, [R1+0x310] ;  /* 0x0003100001067983 */ /* 0x000ee80000300a00 */
[----:B------:R-:W3:Y:S01]  /*13200*/  LDL.LU.64 R24, [R1+0x730] ;  /* 0x0007300001187983 */ /* 0x000ee20000300a00 */
[----:B0-----:R-:W-:-:S05]  /*13210*/  IMAD.MOV.U32 R0, RZ, RZ, R21 ;  /* 0x000000ffff007224 */ /* 0x001fca00078e0015 */
[----:B------:R0:W-:Y:S04]  /*13220*/  STL [R1+0x1374], R0 ;  /* 0x0013740001007387 */ /* 0x0001e80000100800 */
[----:B------:R-:W-:Y:S04]  /*13230*/  STL [R1+0x1380], R18 ;  /* 0x0013801201007387 */ /* 0x000fe80000100800 */
[----:B------:R-:W3:Y:S01]  /*13240*/  LDL.LU.64 R20, [R1+0x618] ;  /* 0x0006180001147983 */ /* 0x000ee20000300a00 */
[----:B0-----:R-:W-:-:S05]  /*13250*/  IMAD.MOV.U32 R0, RZ, RZ, R19 ;  /* 0x000000ffff007224 */ /* 0x001fca00078e0013 */
[----:B------:R0:W-:Y:S04]  /*13260*/  STL [R1+0x137c], R0 ;  /* 0x00137c0001007387 */ /* 0x0001e80000100800 */
[----:B------:R1:W-:Y:S01]  /*13270*/  STL [R1+0x1388], R8 ;  /* 0x0013880801007387 */ /* 0x0003e20000100800 */
[----:B0-----:R-:W-:-:S03]  /*13280*/  IMAD.MOV.U32 R0, RZ, RZ, R9 ;  /* 0x000000ffff007224 */ /* 0x001fc600078e0009 */
[----:B-1----:R-:W3:Y:S04]  /*13290*/  LDL.LU.64 R8, [R1+0x738] ;  /* 0x0007380001087983 */ /* 0x002ee80000300a00 */
[----:B------:R0:W-:Y:S04]  /*132a0*/  STL [R1+0x1384], R0 ;  /* 0x0013840001007387 */ /* 0x0001e80000100800 */
[----:B------:R-:W3:Y:S04]  /*132b0*/  LDL.LU.64 R22, [R1+0x740] ;  /* 0x0007400001167983 */ /* 0x000ee80000300a00 */
[----:B------:R1:W-:Y:S01]  /*132c0*/  STL [R1+0x1390], R14 ;  /* 0x0013900e01007387 */ /* 0x0003e20000100800 */
[----:B0-----:R-:W-:-:S03]  /*132d0*/  IMAD.MOV.U32 R0, RZ, RZ, R15 ;  /* 0x000000ffff007224 */ /* 0x001fc600078e000f */
[----:B------:R-:W3:Y:S04]  /*132e0*/  LDL.LU.64 R18, [R1+0x308] ;  /* 0x0003080001127983 */ /* 0x000ee80000300a00 */
[----:B-1----:R-:W3:Y:S04]  /*132f0*/  LDL.LU.64 R14, [R1+0x2820] ;  /* 0x00282000010e7983 */ /* 0x002ee80000300a00 */
[----:B--2---:R-:W-:Y:S04]  /*13300*/  STL [R1+0x1398], R28 ;  /* 0x0013981c01007387 */ /* 0x004fe80000100800 */
[----:B------:R0:W-:Y:S02]  /*13310*/  STL [R1+0x138c], R0 ;  /* 0x00138c0001007387 */ /* 0x0001e40000100800 */
[----:B0-----:R-:W-:-:S02]  /*13320*/  IMAD.MOV.U32 R0, RZ, RZ, R29 ;  /* 0x000000ffff007224 */ /* 0x001fc400078e001d */
[----:B------:R-:W2:Y:S04]  /*13330*/  LDL.LU.64 R28, [R1+0x2818] ;  /* 0x00281800011c7983 */ /* 0x000ea80000300a00 */
[----:B--2---:R-:W-:Y:S04]  /*13340*/  STL [R1+0x13a0], R28 ;  /* 0x0013a01c01007387 */ /* 0x004fe80000100800 */
[----:B------:R0:W-:Y:S02]  /*13350*/  STL [R1+0x1394], R0 ;  /* 0x0013940001007387 */ /* 0x0001e40000100800 */
[----:B0-----:R-:W-:-:S02]  /*13360*/  IMAD.MOV.U32 R0, RZ, RZ, R29 ;  /* 0x000000ffff007224 */ /* 0x001fc400078e001d */
[----:B------:R-:W2:Y:S04]  /*13370*/  LDL.LU.64 R28, [R1+0x2810] ;  /* 0x00281000011c7983 */ /* 0x000ea80000300a00 */
[----:B--2---:R-:W-:Y:S04]  /*13380*/  STL [R1+0x13a8], R28 ;  /* 0x0013a81c01007387 */ /* 0x004fe80000100800 */
[----:B------:R0:W-:Y:S04]  /*13390*/  STL [R1+0x139c], R0 ;  /* 0x00139c0001007387 */ /* 0x0001e80000100800 */
[----:B----4-:R-:W-:Y:S01]  /*133a0*/  STL [R1+0x13b0], R12 ;  /* 0x0013b00c01007387 */ /* 0x010fe20000100800 */
[----:B0-----:R-:W-:-:S05]  /*133b0*/  IMAD.MOV.U32 R0, RZ, RZ, R29 ;  /* 0x000000ffff007224 */ /* 0x001fca00078e001d */
[----:B------:R0:W-:Y:S04]  /*133c0*/  STL [R1+0x13a4], R0 ;  /* 0x0013a40001007387 */ /* 0x0001e80000100800 */
[----:B---3--:R-:W-:Y:S01]  /*133d0*/  STL [R1+0x13b8], R26 ;  /* 0x0013b81a01007387 */ /* 0x008fe20000100800 */
[----:B0-----:R-:W-:-:S05]  /*133e0*/  IMAD.MOV.U32 R0, RZ, RZ, R13 ;  /* 0x000000ffff007224 */ /* 0x001fca00078e000d */
[----:B------:R0:W-:Y:S04]  /*133f0*/  STL [R1+0x13ac], R0 ;  /* 0x0013ac0001007387 */ /* 0x0001e80000100800 */
[----:B------:R-:W2:Y:S01]  /*13400*/  LDL.LU.64 R12, [R1+0x630] ;  /* 0x00063000010c7983 */ /* 0x000ea20000300a00 */
[----:B0-----:R-:W-:-:S03]  /*13410*/  IMAD.MOV.U32 R0, RZ, RZ, R27 ;  /* 0x000000ffff007224 */ /* 0x001fc600078e001b */
[----:B------:R-:W-:Y:S04]  /*13420*/  STL [R1+0x13c0], R10 ;  /* 0x0013c00a01007387 */ /* 0x000fe80000100800 */
[----:B------:R0:W-:Y:S02]  /*13430*/  STL [R1+0x13b4], R0 ;  /* 0x0013b40001007387 */ /* 0x0001e40000100800 */
[----:B0-----:R-:W-:Y:S02]  /*13440*/  IMAD.MOV.U32 R0, RZ, RZ, R11 ;  /* 0x000000ffff007224 */ /* 0x001fe400078e000b */
[----:B------:R-:W3:Y:S04]  /*13450*/  LDL.LU.64 R10, [R1+0x748] ;  /* 0x00074800010a7983 */ /* 0x000ee80000300a00 */
        /* <DEDUP_REMOVED lines=8> */
[----:B------:R0:W-:Y:S02]  /*134e0*/  STL [R1+0x13cc], R0 ;  /* 0x0013cc0001007387 */ /* 0x0001e40000100800 */
[----:B0-----:R-:W-:Y:S02]  /*134f0*/  IMAD.MOV.U32 R0, RZ, RZ, R21 ;  /* 0x000000ffff007224 */ /* 0x001fe400078e0015 */
[----:B------:R-:W2:Y:S04]  /*13500*/  LDL.LU.64 R20, [R1+0x750] ;  /* 0x0007500001147983 */ /* 0x000ea80000300a00 */
[----:B------:R0:W-:Y:S04]  /*13510*/  STL [R1+0x13d4], R0 ;  /* 0x0013d40001007387 */ /* 0x0001e80000100800 */
[----:B------:R1:W-:Y:S01]  /*13520*/  STL [R1+0x13e0], R8 ;  /* 0x0013e00801007387 */ /* 0x0003e20000100800 */
[----:B0-----:R-:W-:-:S02]  /*13530*/  IMAD.MOV.U32 R0, RZ, RZ, R9 ;  /* 0x000000ffff007224 */ /* 0x001fc400078e0009 */
[----:B-1----:R-:W-:Y:S02]  /*13540*/  IMAD.MOV.U32 R8, RZ, RZ, R4 ;  /* 0x000000ffff087224 */ /* 0x002fe400078e0004 */
[----:B------:R-:W-:Y:S02]  /*13550*/  IMAD.MOV.U32 R9, RZ, RZ, R5 ;  /* 0x000000ffff097224 */ /* 0x000fe400078e0005 */
[----:B------:R-:W2:Y:S04]  /*13560*/  LDL.LU.64 R4, [R1+0x640] ;  /* 0x0006400001047983 */ /* 0x000ea80000300a00 */
[----:B------:R0:W-:Y:S04]  /*13570*/  STL [R1+0x13dc], R0 ;  /* 0x0013dc0001007387 */ /* 0x0001e80000100800 */
[----:B------:R-:W-:Y:S01]  /*13580*/  STL [R1+0x13e8], R18 ;  /* 0x0013e81201007387 */ /* 0x000fe20000100800 */
[----:B0-----:R-:W-:-:S03]  /*13590*/  IMAD.MOV.U32 R0, RZ, RZ, R19 ;  /* 0x000000ffff007224 */ /* 0x001fc600078e0013 */
[----:B------:R-:W-:Y:S04]  /*135a0*/  STL [R1+0x13f0], R22 ;  /* 0x0013f01601007387 */ /* 0x000fe80000100800 */
[----:B------:R-:W-:Y:S04]  /*135b0*/  STL [R1+0x13e4], R0 ;  /* 0x0013e40001007387 */ /* 0x000fe80000100800 */
[----:B------:R0:W-:Y:S04]  /*135c0*/  STL.64 [R1+0x2800], R14 ;  /* 0x0028000e01007387 */ /* 0x0001e80000100a00 */
[----:B0-----:R-:W2:Y:S01]  /*135d0*/  LDL.LU.64 R14, [R1+0x2f8] ;  /* 0x0002f800010e7983 */ /* 0x001ea20000300a00 */
[----:B------:R-:W-:-:S02]  /*135e0*/  IMAD.MOV.U32 R18, RZ, RZ, R16 ;  /* 0x000000ffff127224 */ /* 0x000fc400078e0010 */
[----:B------:R-:W-:Y:S02]  /*135f0*/  IMAD.MOV.U32 R19, RZ, RZ, R17 ;  /* 0x000000ffff137224 */ /* 0x000fe400078e0011 */
[----:B------:R-:W-:Y:S02]  /*13600*/  IMAD.MOV.U32 R16, RZ, RZ, R2 ;  /* 0x000000ffff107224 */ /* 0x000fe400078e0002 */
[----:B------:R-:W-:Y:S01]  /*13610*/  IMAD.MOV.U32 R17, RZ, RZ, R3 ;  /* 0x000000ffff117224 */ /* 0x000fe200078e0003 */
[----:B--2---:R0:W-:Y:S04]  /*13620*/  STL.64 [R1+0x2808], R14 ;  /* 0x0028080e01007387 */ /* 0x0041e80000100a00 */
[----:B0-----:R-:W2:Y:S04]  /*13630*/  LDL.LU.64 R14, [R1+0x758] ;  /* 0x00075800010e7983 */ /* 0x001ea80000300a00 */
[----:B------:R-:W2:Y:S01]  /*13640*/  LDL.LU.64 R2, [R1+0x658] ;  /* 0x0006580001027983 */ /* 0x000ea20000300a00 */
[----:B------:R-:W-:-:S03]  /*13650*/  IMAD.MOV.U32 R0, RZ, RZ, R23 ;  /* 0x000000ffff007224 */ /* 0x000fc600078e0017 */
[----:B--2---:R0:W-:Y:S04]  /*13660*/  STL.64 [R1+0x27f8], R2 ;  /* 0x0027f80201007387 */ /* 0x0041e80000100a00 */
[----:B0-----:R-:W2:Y:S04]  /*13670*/  LDL.LU.64 R2, [R1+0x760] ;  /* 0x0007600001027983 */ /* 0x001ea80000300a00 */
[----:B------:R-:W-:Y:S04]  /*13680*/  STL [R1+0x13f8], R12 ;  /* 0x0013f80c01007387 */ /* 0x000fe80000100800 */
[----:B------:R0:W-:Y:S04]  /*13690*/  STL [R1+0x13ec], R0 ;  /* 0x0013ec0001007387 */ /* 0x0001e80000100800 */
[----:B------:R-:W2:Y:S04]  /*136a0*/  LDL.LU.64 R28, [R1+0x768] ;  /* 0x00076800011c7983 */ /* 0x000ea80000300a00 */
[----:B------:R-:W2:Y:S01]  /*136b0*/  LDL.LU.64 R26, [R1+0x2f0] ;  /* 0x0002f000011a7983 */ /* 0x000ea20000300a00 */
[----:B0-----:R-:W-:-:S05]  /*136c0*/  IMAD.MOV.U32 R0, RZ, RZ, R13 ;  /* 0x000000ffff007224 */ /* 0x001fca00078e000d */
[----:B------:R0:W-:Y:S04]  /*136d0*/  STL [R1+0x13f4], R0 ;  /* 0x0013f40001007387 */ /* 0x0001e80000100800 */
[----:B---3--:R-:W-:Y:S04]  /*136e0*/  STL [R1+0x1400], R10 ;  /* 0x0014000a01007387 */ /* 0x008fe80000100800 */
[----:B------:R-:W3:Y:S01]  /*136f0*/  LDL.LU.64 R24, [R1+0x770] ;  /* 0x0007700001187983 */ /* 0x000ee20000300a00 */
[----:B0-----:R-:W-:-:S03]  /*13700*/  IMAD.MOV.U32 R0, RZ, RZ, R11 ;  /* 0x000000ffff007224 */ /* 0x001fc600078e000b */
[----:B------:R-:W2:Y:S04]  /*13710*/  LDL.LU.64 R22, [R1+0x668] ;  /* 0x0006680001167983 */ /* 0x000ea80000300a00 */
[----:B------:R0:W-:Y:S04]  /*13720*/  STL [R1+0x13fc], R0 ;  /* 0x0013fc0001007387 */ /* 0x0001e80000100800 */
[----:B----4-:R1:W-:Y:S04]  /*13730*/  STL [R1+0x1408], R6 ;  /* 0x0014080601007387 */ /* 0x0103e80000100800 */
[----:B------:R-:W4:Y:S01]  /*13740*/  LDL.LU.64 R12, [R1+0x778] ;  /* 0x00077800010c7983 */ /* 0x000f220000300a00 */
[----:B0-----:R-:W-:-:S03]  /*13750*/  IMAD.MOV.U32 R0, RZ, RZ, R7 ;  /* 0x000000ffff007224 */ /* 0x001fc600078e0007 */
[----:B------:R-:W2:Y:S04]  /*13760*/  LDL.LU.64 R10, [R1+0x2e8] ;  /* 0x0002e800010a7983 */ /* 0x000ea80000300a00 */
[----:B------:R0:W-:Y:S04]  /*13770*/  STL [R1+0x1404], R0 ;  /* 0x0014040001007387 */ /* 0x0001e80000100800 */
[----:B------:R0:W-:Y:S04]  /*13780*/  STL [R1+0x1410], R20 ;  /* 0x0014101401007387 */ /* 0x0001e80000100800 */
[----:B-1----:R-:W2:Y:S01]  /*13790*/  LDL.LU.64 R6, [R1+0x780] ;  /* 0x0007800001067983 */ /* 0x002ea20000300a00 */
[----:B0-----:R-:W-:-:S05]  /*137a0*/  IMAD.MOV.U32 R0, RZ, RZ, R21 ;  /* 0x000000ffff007224 */ /* 0x001fca00078e0015 */
[----:B------:R0:W-:Y:S01]  /*137b0*/  STL [R1+0x140c], R0 ;  /* 0x00140c0001007387 */ /* 0x0001e20000100800 */
[----:B------:R-:W-:Y:S02]  /*137c0*/  IMAD.MOV.U32 R20, RZ, RZ, R8 ;  /* 0x000000ffff147224 */ /* 0x000fe400078e0008 */
[----:B------:R-:W-:Y:S01]  /*137d0*/  IMAD.MOV.U32 R21, RZ, RZ, R9 ;  /* 0x000000ffff157224 */ /* 0x000fe200078e0009 */
[----:B------:R1:W-:Y:S04]  /*137e0*/  STL [R1+0x1418], R4 ;  /* 0x0014180401007387 */ /* 0x0003e80000100800 */
[----:B------:R-:W2:Y:S01]  /*137f0*/  LDL.LU.64 R8, [R1+0x788] ;  /* 0x0007880001087983 */ /* 0x000ea20000300a00 */
[----:B0-----:R-:W-:-:S05]  /*13800*/  IMAD.MOV.U32 R0, RZ, RZ, R5 ;  /* 0x000000ffff007224 */ /* 0x001fca00078e0005 */
[----:B------:R0:W-:Y:S04]  /*13810*/  STL [R1+0x1414], R0 ;  /* 0x0014140001007387 */ /* 0x0001e80000100800 */
[----:B------:R0:W-:Y:S04]  /*13820*/  STL [R1+0x1420], R14 ;  /* 0x0014200e01007387 */ /* 0x0001e80000100800 */
[----:B-1----:R-:W2:Y:S01]  /*13830*/  LDL.LU.64 R4, [R1+0x688] ;  /* 0x0006880001047983 */ /* 0x002ea20000300a00 */
[----:B0-----:R-:W-:-:S03]  /*13840*/  MOV R0, R15 ;  /* 0x0000000f00007202 */ /* 0x001fc60000000f00 */
[----:B------:R-:W2:Y:S04]  /*13850*/  LDL.LU.64 R14, [R1+0x2808] ;  /* 0x00280800010e7983 */ /* 0x000ea80000300a00 */
[----:B--2---:R-:W-:Y:S04]  /*13860*/  STL [R1+0x1428], R14 ;  /* 0x0014280e01007387 */ /* 0x004fe80000100800 */
[----:B------:R0:W-:Y:S02]  /*13870*/  STL [R1+0x141c], R0 ;  /* 0x00141c0001007387 */ /* 0x0001e40000100800 */
[----:B0-----:R-:W-:-:S02]  /*13880*/  IMAD.MOV.U32 R0, RZ, RZ, R15 ;  /* 0x000000ffff007224 */ /* 0x001fc400078e000f */
[----:B------:R-:W2:Y:S04]  /*13890*/  LDL.LU.64 R14, [R1+0x2800] ;  /* 0x00280000010e7983 */ /* 0x000ea80000300a00 */
[----:B------:R-:W-:Y:S04]  /*138a0*/  STL [R1+0x1430], R2 ;  /* 0x0014300201007387 */ /* 0x000fe80000100800 */
[----:B------:R0:W-:Y:S02]  /*138b0*/  STL [R1+0x1424], R0 ;  /* 0x0014240001007387 */ /* 0x0001e40000100800 */
[----:B0-----:R-:W-:-:S02]  /*138c0*/  IMAD.MOV.U32 R0, RZ, RZ, R3 ;  /* 0x000000ffff007224 */ /* 0x001fc400078e0003 */
[----:B------:R-:W2:Y:S04]  /*138d0*/  LDL.LU.64 R2, [R1+0x27f8] ;  /* 0x0027f80001027983 */ /* 0x000ea80000300a00 */
[----:B--2---:R-:W-:Y:S04]  /*138e0*/  STL [R1+0x1438], R2 ;  /* 0x0014380201007387 */ /* 0x004fe80000100800 */
[----:B------:R0:W-:Y:S02]  /*138f0*/  STL [R1+0x142c], R0 ;  /* 0x00142c0001007387 */ /* 0x0001e40000100800 */
[----:B0-----:R-:W-:-:S02]  /*13900*/  IMAD.MOV.U32 R0, RZ, RZ, R3 ;  /* 0x000000ffff007224 */ /* 0x001fc400078e0003 */
[----:B------:R-:W2:Y:S04]  /*13910*/  LDL.LU.64 R2, [R1+0x27f0] ;  /* 0x0027f00001027983 */ /* 0x000ea80000300a00 */
[----:B------:R0:W-:Y:S04]  /*13920*/  STL [R1+0x1434], R0 ;  /* 0x0014340001007387 */ /* 0x0001e80000100800 */
[----:B------:R1:W-:Y:S01]  /*13930*/  STL [R1+0x1440], R28 ;  /* 0x0014401c01007387 */ /* 0x0003e20000100800 */
[----:B0-----:R-:W0:Y:S03]  /*13940*/  LDC R0, c[0x0][0x3a8] ;  /* 0x0000ea00ff007b82 */ /* 0x001e260000000800 */
[----:B------:R3:W-:Y:S01]  /*13950*/  STL [R1+0x1448], R26 ;  /* 0x0014481a01007387 */ /* 0x0007e20000100800 */
[----:B-1----:R-:W-:-:S02]  /*13960*/  IMAD.MOV.U32 R28, RZ, RZ, R29 ;  /* 0x000000ffff1c7224 */ /* 0x002fc400078e001d */
[----:B---3--:R-:W-:-:S03]  /*13970*/  IMAD.MOV.U32 R26, RZ, RZ, R27 ;  /* 0x000000ffff1a7224 */ /* 0x008fc600078e001b */
[----:B------:R-:W-:Y:S04]  /*13980*/  STL [R1+0x143c], R28 ;  /* 0x00143c1c01007387 */ /* 0x000fe80000100800 */
[----:B------:R1:W-:Y:S04]  /*13990*/  STL [R1+0x1450], R24 ;  /* 0x0014501801007387 */ /* 0x0003e80000100800 */
[----:B------:R-:W-:Y:S04]  /*139a0*/  STL [R1+0x1444], R26 ;  /* 0x0014441a01007387 */ /* 0x000fe80000100800 */
[----:B------:R3:W-:Y:S01]  /*139b0*/  STL [R1+0x1458], R22 ;  /* 0x0014581601007387 */ /* 0x0007e20000100800 */
[----:B-1----:R-:W-:-:S05]  /*139c0*/  IMAD.MOV.U32 R24, RZ, RZ, R25 ;  /* 0x000000ffff187224 */ /* 0x002fca00078e0019 */
[----:B------:R-:W-:Y:S01]  /*139d0*/  STL [R1+0x144c], R24 ;  /* 0x00144c1801007387 */ /* 0x000fe20000100800 */
[----:B---3--:R-:W-:-:S03]  /*139e0*/  IMAD.MOV.U32 R22, RZ, RZ, R23 ;  /* 0x000000ffff167224 */ /* 0x008fc600078e0017 */
[----:B----4-:R1:W-:Y:S04]  /*139f0*/  STL [R1+0x1460], R12 ;  /* 0x0014600c01007387 */ /* 0x0103e80000100800 */
[----:B------:R-:W-:Y:S04]  /*13a00*/  STL [R1+0x1454], R22 ;  /* 0x0014541601007387 */ /* 0x000fe80000100800 */
[----:B------:R3:W-:Y:S01]  /*13a10*/  STL [R1+0x1468], R10 ;  /* 0x0014680a01007387 */ /* 0x0007e20000100800 */
[----:B-1----:R-:W-:Y:S02]  /*13a20*/  IMAD.MOV.U32 R12, RZ, RZ, R13 ;  /* 0x000000ffff0c7224 */ /* 0x002fe400078e000d */
[----:B------:R-:W1:Y:S03]  /*13a30*/  LDC R13, c[0x0][0x3a8] ;  /* 0x0000ea00ff0d7b82 */ /* 0x000e660000000800 */
[----:B------:R4:W-:Y:S01]  /*13a40*/  STL [R1+0x145c], R12 ;  /* 0x00145c0c01007387 */ /* 0x0009e20000100800 */
[----:B---3--:R-:W-:-:S03]  /*13a50*/  IMAD.MOV.U32 R10, RZ, RZ, R11 ;  /* 0x000000ffff0a7224 */ /* 0x008fc600078e000b */
[----:B------:R0:W-:Y:S04]  /*13a60*/  STL [R1+0x1470], R6 ;  /* 0x0014700601007387 */ /* 0x0001e80000100800 */
[----:B------:R-:W-:Y:S01]  /*13a70*/  STL [R1+0x1464], R10 ;  /* 0x0014640a01007387 */ /* 0x000fe20000100800 */
[----:B----4-:R-:W3:Y:S03]  /*13a80*/  LDC R12, c[0x0][0x3a8] ;  /* 0x0000ea00ff0c7b82 */ /* 0x010ee60000000800 */
[----:B------:R4:W-:Y:S01]  /*13a90*/  STL [R1+0x146c], R7 ;  /* 0x00146c0701007387 */ /* 0x0009e20000100800 */
[----:B0-----:R-:W-:Y:S02]  /*13aa0*/  IMAD R6, R0, 0x7f, RZ ;  /* 0x0000007f00067824 */ /* 0x001fe400078e02ff */
[----:B----4-:R-:W-:-:S02]  /*13ab0*/  IMAD.MOV.U32 R7, RZ, RZ, R9 ;  /* 0x000000ffff077224 */ /* 0x010fc400078e0009 */
[C---:B------:R-:W-:Y:S02]  /*13ac0*/  IMAD R10, R0.reuse, 0x7e, RZ ;  /* 0x0000007e000a7824 */ /* 0x040fe400078e02ff */
[----:B------:R-:W-:Y:S01]  /*13ad0*/  IMAD R11, R0, 0x7d, RZ ;  /* 0x0000007d000b7824 */ /* 0x000fe200078e02ff */
[----:B--2---:R-:W-:Y:S04]  /*13ae0*/  STL [R1+0x1478], R2 ;  /* 0x0014780201007387 */ /* 0x004fe80000100800 */
[----:B------:R0:W-:Y:S04]  /*13af0*/  STL [R1+0x1474], R3 ;  /* 0x0014740301007387 */ /* 0x0001e80000100800 */
[----:B------:R-:W-:Y:S04]  /*13b00*/  STL [R1+0x1480], R8 ;  /* 0x0014800801007387 */ /* 0x000fe80000100800 */
[----:B------:R2:W-:Y:S01]  /*13b10*/  STL [R1+0x1488], R4 ;  /* 0x0014880401007387 */ /* 0x0005e20000100800 */
[----:B0-----:R-:W-:-:S03]  /*13b20*/  IMAD.WIDE R2, R6, 0x2, R20 ;  /* 0x0000000206027825 */ /* 0x001fc600078e0214 */
[----:B------:R-:W-:Y:S04]  /*13b30*/  STL [R1+0x147c], R7 ;  /* 0x00147c0701007387 */ /* 0x000fe80000100800 */
[----:B------:R-:W-:Y:S01]  /*13b40*/  STL [R1+0x1490], R2 ;  /* 0x0014900201007387 */ /* 0x000fe20000100800 */
[----:B--2---:R-:W-:-:S05]  /*13b50*/  IMAD.MOV.U32 R4, RZ, RZ, R5 ;  /* 0x000000ffff047224 */ /* 0x004fca00078e0005 */
[----:B------:R0:W-:Y:S04]  /*13b60*/  STL [R1+0x1484], R4 ;  /* 0x0014840401007387 */ /* 0x0001e80000100800 */
[----:B------:R2:W-:Y:S01]  /*13b70*/  STL [R1+0x148c], R3 ;  /* 0x00148c0301007387 */ /* 0x0005e20000100800 */
[----:B------:R-:W-:-:S04]  /*13b80*/  IMAD.WIDE R8, R10, 0x2, R20 ;  /* 0x000000020a087825 */ /* 0x000fc800078e0214 */
[----:B0-----:R-:W-:-:S04]  /*13b90*/  IMAD.WIDE R4, R6, 0x2, R16 ;  /* 0x0000000206047825 */ /* 0x001fc800078e0210 */
[----:B--2---:R-:W-:-:S04]  /*13ba0*/  IMAD.WIDE R2, R6, 0x2, R18 ;  /* 0x0000000206027825 */ /* 0x004fc800078e0212 */
[----:B------:R-:W-:Y:S01]  /*13bb0*/  IMAD.WIDE R6, R6, 0x2, R14 ;  /* 0x0000000206067825 */ /* 0x000fe200078e020e */
[----:B------:R-:W-:Y:S04]  /*13bc0*/  STL [R1+0x1498], R2 ;  /* 0x0014980201007387 */ /* 0x000fe80000100800 */
[----:B------:R0:W-:Y:S04]  /*13bd0*/  STL [R1+0x1494], R3 ;  /* 0x0014940301007387 */ /* 0x0001e80000100800 */
[----:B------:R-:W-:Y:S04]  /*13be0*/  STL [R1+0x14a0], R4 ;  /* 0x0014a00401007387 */ /* 0x000fe80000100800 */
[----:B------:R2:W-:Y:S01]  /*13bf0*/  STL [R1+0x149c], R5 ;  /* 0x00149c0501007387 */ /* 0x0005e20000100800 */
[----:B0-----:R-:W-:-:S03]  /*13c00*/  IMAD.WIDE R2, R10, 0x2, R18 ;  /* 0x000000020a027825 */ /* 0x001fc600078e0212 */
[----:B------:R-:W-:Y:S04]  /*13c10*/  STL [R1+0x14a8], R6 ;  /* 0x0014a80601007387 */ /* 0x000fe80000100800 */
[----:B------:R0:W-:Y:S01]  /*13c20*/  STL [R1+0x14a4], R7 ;  /* 0x0014a40701007387 */ /* 0x0001e20000100800 */
[----:B--2---:R-:W-:-:S03]  /*13c30*/  IMAD.WIDE R4, R10, 0x2, R16 ;  /* 0x000000020a047825 */ /* 0x004fc600078e0210 */
[----:B------:R-:W-:Y:S04]  /*13c40*/  STL [R1+0x14b0], R8 ;  /* 0x0014b00801007387 */ /* 0x000fe80000100800 */
[----:B------:R2:W-:Y:S01]  /*13c50*/  STL [R1+0x14ac], R9 ;  /* 0x0014ac0901007387 */ /* 0x0005e20000100800 */
[----:B0-----:R-:W-:-:S03]  /*13c60*/  IMAD.WIDE R6, R10, 0x2, R14 ;  /* 0x000000020a067825 */ /* 0x001fc600078e020e */
[----:B------:R-:W-:Y:S04]  /*13c70*/  STL [R1+0x14b8], R2 ;  /* 0x0014b80201007387 */ /* 0x000fe80000100800 */
[----:B------:R0:W-:Y:S01]  /*13c80*/  STL [R1+0x14b4], R3 ;  /* 0x0014b40301007387 */ /* 0x0001e20000100800 */
[----:B--2---:R-:W-:-:S03]  /*13c90*/  IMAD.WIDE R8, R11, 0x2, R20 ;  /* 0x000000020b087825 */ /* 0x004fc600078e0214 */
[----:B------:R-:W-:Y:S01]  /*13ca0*/  STL [R1+0x14c0], R4 ;  /* 0x0014c00401007387 */ /* 0x000fe20000100800 */
[----:B------:R-:W-:-:S03]  /*13cb0*/  IMAD R10, R0, 0x7c, RZ ;  /* 0x0000007c000a7824 */ /* 0x000fc600078e02ff */
        /* <DEDUP_REMOVED lines=779> */
[----:B------:R-:W-:-:S03]  /*16d70*/  IMAD.SHL.U32 R10, R0, 0x40, RZ ;  /* 0x00000040000a7824 */ /* 0x000fc600078e00ff */
        /* <DEDUP_REMOVED lines=34> */
[----:B------:R-:W-:Y:S01]  /*16fa0*/  STL [R1+0x1c98], R2 ;  /* 0x001c980201007387 */ /* 0x000fe20000100800 */
[----:B------:R-:W0:Y:S03]  /*16fb0*/  LDC R11, c[0x0][0x3a8] ;  /* 0x0000ea00ff0b7b82 */ /* 0x000e260000000800 */
[----:B------:R4:W-:Y:S01]  /*16fc0*/  STL [R1+0x1c94], R3 ;  /* 0x001c940301007387 */ /* 0x0009e20000100800 */
[----:B--2---:R-:W-:-:S03]  /*16fd0*/  IMAD.WIDE R8, R10, 0x2, R20 ;  /* 0x000000020a087825 */ /* 0x004fc600078e0214 */
[----:B------:R-:W-:Y:S04]  /*16fe0*/  STL [R1+0x1ca0], R4 ;  /* 0x001ca00401007387 */ /* 0x000fe80000100800 */
[----:B------:R2:W-:Y:S01]  /*16ff0*/  STL [R1+0x1c9c], R5 ;  /* 0x001c9c0501007387 */ /* 0x0005e20000100800 */
[----:B----4-:R-:W-:-:S03]  /*17000*/  IMAD.WIDE R2, R10, 0x2, R18 ;  /* 0x000000020a027825 */ /* 0x010fc600078e0212 */
[----:B------:R-:W-:Y:S04]  /*17010*/  STL [R1+0x1ca8], R6 ;  /* 0x001ca80601007387 */ /* 0x000fe80000100800 */
[----:B------:R4:W-:Y:S01]  /*17020*/  STL [R1+0x1ca4], R7 ;  /* 0x001ca40701007387 */ /* 0x0009e20000100800 */
[----:B--2---:R-:W-:-:S03]  /*17030*/  IMAD.WIDE R4, R10, 0x2, R16 ;  /* 0x000000020a047825 */ /* 0x004fc600078e0210 */
[----:B------:R2:W-:Y:S04]  /*17040*/  STL [R1+0x1cb0], R8 ;  /* 0x001cb00801007387 */ /* 0x0005e80000100800 */
[----:B------:R-:W-:Y:S01]  /*17050*/  STL [R1+0x1cac], R9 ;  /* 0x001cac0901007387 */ /* 0x000fe20000100800 */
[----:B----4-:R-:W-:-:S03]  /*17060*/  IMAD.WIDE R6, R10, 0x2, R14 ;  /* 0x000000020a067825 */ /* 0x010fc600078e020e */
[----:B------:R-:W-:Y:S01]  /*17070*/  STL [R1+0x1cb8], R2 ;  /* 0x001cb80201007387 */ /* 0x000fe20000100800 */
[----:B--2---:R-:W-:-:S03]  /*17080*/  IMAD R8, R0, 0x3d, RZ ;  /* 0x0000003d00087824 */ /* 0x004fc600078e02ff */
[----:B------:R2:W-:Y:S04]  /*17090*/  STL [R1+0x1cb4], R3 ;  /* 0x001cb40301007387 */ /* 0x0005e80000100800 */
[----:B------:R-:W-:Y:S04]  /*170a0*/  STL [R1+0x1cc0], R4 ;  /* 0x001cc00401007387 */ /* 0x000fe80000100800 */
[----:B------:R4:W-:Y:S01]  /*170b0*/  STL [R1+0x1cbc], R5 ;  /* 0x001cbc0501007387 */ /* 0x0009e20000100800 */
[----:B--2---:R-:W-:-:S03]  /*170c0*/  IMAD.WIDE R2, R8, 0x2, R20 ;  /* 0x0000000208027825 */ /* 0x004fc600078e0214 */
[----:B------:R-:W-:Y:S04]  /*170d0*/  STL [R1+0x1cc8], R6 ;  /* 0x001cc80601007387 */ /* 0x000fe80000100800 */
[----:B------:R2:W-:Y:S04]  /*170e0*/  STL [R1+0x1cc4], R7 ;  /* 0x001cc40701007387 */ /* 0x0005e80000100800 */
[----:B------:R-:W-:Y:S01]  /*170f0*/  STL [R1+0x1cd0], R2 ;  /* 0x001cd00201007387 */ /* 0x000fe20000100800 */
[----:B------:R-:W-:-:S03]  /*17100*/  IMAD R10, R0, 0x3c, RZ ;  /* 0x0000003c000a7824 */ /* 0x000fc600078e02ff */
[----:B------:R0:W-:Y:S01]  /*17110*/  STL [R1+0x1ccc], R3 ;  /* 0x001ccc0301007387 */ /* 0x0001e20000100800 */
[----:B----4-:R-:W-:-:S04]  /*17120*/  IMAD.WIDE R4, R8, 0x2, R16 ;  /* 0x0000000208047825 */ /* 0x010fc800078e0210 */
[----:B--2---:R-:W-:-:S04]  /*17130*/  IMAD.WIDE R6, R8, 0x2, R14 ;  /* 0x0000000208067825 */ /* 0x004fc800078e020e */
[----:B0-----:R-:W-:-:S04]  /*17140*/  IMAD.WIDE R2, R8, 0x2, R18 ;  /* 0x0000000208027825 */ /* 0x001fc800078e0212 */
[C---:B------:R-:W-:Y:S01]  /*17150*/  IMAD.WIDE R8, R10.reuse, 0x2, R20 ;  /* 0x000000020a087825 */ /* 0x040fe200078e0214 */
[----:B------:R-:W-:Y:S04]  /*17160*/  STL [R1+0x1cd8], R2 ;  /* 0x001cd80201007387 */ /* 0x000fe80000100800 */
[----:B------:R0:W-:Y:S04]  /*17170*/  STL [R1+0x1cd4], R3 ;  /* 0x001cd40301007387 */ /* 0x0001e80000100800 */
[----:B------:R-:W-:Y:S04]  /*17180*/  STL [R1+0x1ce0], R4 ;  /* 0x001ce00401007387 */ /* 0x000fe80000100800 */
[----:B------:R2:W-:Y:S01]  /*17190*/  STL [R1+0x1cdc], R5 ;  /* 0x001cdc0501007387 */ /* 0x0005e20000100800 */
[----:B0-----:R-:W-:-:S03]  /*171a0*/  IMAD.WIDE R2, R10, 0x2, R18 ;  /* 0x000000020a027825 */ /* 0x001fc600078e0212 */
[----:B------:R-:W-:Y:S04]  /*171b0*/  STL [R1+0x1ce8], R6 ;  /* 0x001ce80601007387 */ /* 0x000fe80000100800 */
[----:B------:R-:W-:Y:S04]  /*171c0*/  STL [R1+0x1ce4], R7 ;  /* 0x001ce40701007387 */ /* 0x000fe80000100800 */
[----:B------:R0:W-:Y:S01]  /*171d0*/  STL [R1+0x1cf0], R8 ;  /* 0x001cf00801007387 */ /* 0x0001e20000100800 */
[----:B--2---:R-:W-:-:S03]  /*171e0*/  IMAD.WIDE R4, R10, 0x2, R16 ;  /* 0x000000020a047825 */ /* 0x004fc600078e0210 */
[----:B------:R-:W-:Y:S04]  /*171f0*/  STL [R1+0x1cec], R9 ;  /* 0x001cec0901007387 */ /* 0x000fe80000100800 */
[----:B------:R-:W-:Y:S04]  /*17200*/  STL [R1+0x1cf8], R2 ;  /* 0x001cf80201007387 */ /* 0x000fe80000100800 */
[----:B------:R2:W-:Y:S01]  /*17210*/  STL [R1+0x1cf4], R3 ;  /* 0x001cf40301007387 */ /* 0x0005e20000100800 */
[----:B0-----:R-:W-:-:S03]  /*17220*/  IMAD R8, R0, 0x3b, RZ ;  /* 0x0000003b00087824 */ /* 0x001fc600078e02ff */
[----:B------:R-:W-:Y:S01]  /*17230*/  STL [R1+0x1d00], R4 ;  /* 0x001d000401007387 */ /* 0x000fe20000100800 */
[----:B--2---:R-:W-:Y:S02]  /*17240*/  IMAD.WIDE R2, R10, 0x2, R14 ;  /* 0x000000020a027825 */ /* 0x004fe400078e020e */
[----:B------:R-:W0:Y:S01]  /*17250*/  LDC R10, c[0x0][0x3a8] ;  /* 0x0000ea00ff0a7b82 */ /* 0x000e220000000800 */
[----:B------:R2:W-:Y:S01]  /*17260*/  STL [R1+0x1cfc], R5 ;  /* 0x001cfc0501007387 */ /* 0x0005e20000100800 */
[----:B------:R-:W-:-:S03]  /*17270*/  IMAD.WIDE R6, R8, 0x2, R20 ;  /* 0x0000000208067825 */ /* 0x000fc600078e0214 */
[----:B------:R-:W-:Y:S04]  /*17280*/  STL [R1+0x1d08], R2 ;  /* 0x001d080201007387 */ /* 0x000fe80000100800 */
[----:B------:R4:W-:Y:S01]  /*17290*/  STL [R1+0x1d04], R3 ;  /* 0x001d040301007387 */ /* 0x0009e20000100800 */
[----:B------:R-:W-:Y:S02]  /*172a0*/  IMAD R9, R11, 0x3a, RZ ;  /* 0x0000003a0b097824 */ /* 0x000fe400078e02ff */
[C---:B--2---:R-:W-:Y:S01]  /*172b0*/  IMAD.WIDE R4, R8.reuse, 0x2, R16 ;  /* 0x0000000208047825 */ /* 0x044fe200078e0210 */
[----:B------:R-:W-:Y:S01]  /*172c0*/  STL [R1+0x1d10], R6 ;  /* 0x001d100601007387 */ /* 0x000fe20000100800 */
[----:B------:R-:W2:Y:S02]  /*172d0*/  LDC R11, c[0x0][0x3a8] ;  /* 0x0000ea00ff0b7b82 */ /* 0x000ea40000000800 */
[----:B----4-:R-:W-:Y:S01]  /*172e0*/  IMAD.WIDE R2, R8, 0x2, R18 ;  /* 0x0000000208027825 */ /* 0x010fe200078e0212 */
[----:B------:R4:W-:Y:S04]  /*172f0*/  STL [R1+0x1d0c], R7 ;  /* 0x001d0c0701007387 */ /* 0x0009e80000100800 */
[----:B------:R-:W-:Y:S04]  /*17300*/  STL [R1+0x1d18], R2 ;  /* 0x001d180201007387 */ /* 0x000fe80000100800 */
[----:B------:R1:W-:Y:S01]  /*17310*/  STL [R1+0x1d14], R3 ;  /* 0x001d140301007387 */ /* 0x0003e20000100800 */
[----:B----4-:R-:W-:-:S03]  /*17320*/  IMAD.WIDE R6, R9, 0x2, R20 ;  /* 0x0000000209067825 */ /* 0x010fc600078e0214 */
[----:B------:R-:W-:Y:S01]  /*17330*/  STL [R1+0x1d20], R4 ;  /* 0x001d200401007387 */ /* 0x000fe20000100800 */
[----:B-1----:R-:W-:-:S03]  /*17340*/  IMAD.WIDE R2, R8, 0x2, R14 ;  /* 0x0000000208027825 */ /* 0x002fc600078e020e */
[----:B------:R1:W-:Y:S04]  /*17350*/  STL [R1+0x1d1c], R5 ;  /* 0x001d1c0501007387 */ /* 0x0003e80000100800 */
[----:B------:R-:W-:Y:S04]  /*17360*/  STL [R1+0x1d28], R2 ;  /* 0x001d280201007387 */ /* 0x000fe80000100800 */
[----:B------:R4:W-:Y:S01]  /*17370*/  STL [R1+0x1d24], R3 ;  /* 0x001d240301007387 */ /* 0x0009e20000100800 */
[----:B0-----:R-:W-:Y:S02]  /*17380*/  IMAD R8, R10, 0x39, RZ ;  /* 0x000000390a087824 */ /* 0x001fe400078e02ff */
[C---:B-1----:R-:W-:Y:S01]  /*17390*/  IMAD.WIDE R4, R9.reuse, 0x2, R16 ;  /* 0x0000000209047825 */ /* 0x042fe200078e0210 */
[----:B------:R-:W-:Y:S03]  /*173a0*/  STL [R1+0x1d30], R6 ;  /* 0x001d300601007387 */ /* 0x000fe60000100800 */
[C---:B----4-:R-:W-:Y:S01]  /*173b0*/  IMAD.WIDE R2, R9.reuse, 0x2, R18 ;  /* 0x0000000209027825 */ /* 0x050fe200078e0212 */
[----:B------:R0:W-:Y:S04]  /*173c0*/  STL [R1+0x1d2c], R7 ;  /* 0x001d2c0701007387 */ /* 0x0001e80000100800 */
[----:B------:R-:W-:Y:S04]  /*173d0*/  STL [R1+0x1d38], R2 ;  /* 0x001d380201007387 */ /* 0x000fe80000100800 */
[----:B------:R1:W-:Y:S01]  /*173e0*/  STL [R1+0x1d34], R3 ;  /* 0x001d340301007387 */ /* 0x0003e20000100800 */
[----:B0-----:R-:W-:-:S03]  /*173f0*/  IMAD.WIDE R6, R9, 0x2, R14 ;  /* 0x0000000209067825 */ /* 0x001fc600078e020e */
[----:B------:R-:W-:Y:S04]  /*17400*/  STL [R1+0x1d40], R4 ;  /* 0x001d400401007387 */ /* 0x000fe80000100800 */
[----:B------:R0:W-:Y:S01]  /*17410*/  STL [R1+0x1d3c], R5 ;  /* 0x001d3c0501007387 */ /* 0x0001e20000100800 */
[----:B-1----:R-:W-:-:S03]  /*17420*/  IMAD.WIDE R2, R8, 0x2, R20 ;  /* 0x0000000208027825 */ /* 0x002fc600078e0214 */
[----:B------:R-:W-:Y:S04]  /*17430*/  STL [R1+0x1d48], R6 ;  /* 0x001d480601007387 */ /* 0x000fe80000100800 */
[----:B------:R1:W-:Y:S04]  /*17440*/  STL [R1+0x1d44], R7 ;  /* 0x001d440701007387 */ /* 0x0003e80000100800 */
[----:B------:R-:W-:Y:S01]  /*17450*/  STL [R1+0x1d50], R2 ;  /* 0x001d500201007387 */ /* 0x000fe20000100800 */
[----:B--2---:R-:W-:Y:S02]  /*17460*/  IMAD R10, R11, 0x38, RZ ;  /* 0x000000380b0a7824 */ /* 0x004fe400078e02ff */
[C---:B0-----:R-:W-:Y:S01]  /*17470*/  IMAD.WIDE R4, R8.reuse, 0x2, R16 ;  /* 0x0000000208047825 */ /* 0x041fe200078e0210 */
[----:B------:R0:W-:Y:S01]  /*17480*/  STL [R1+0x1d4c], R3 ;  /* 0x001d4c0301007387 */ /* 0x0001e20000100800 */
[----:B------:R-:W2:Y:S02]  /*17490*/  LDC R11, c[0x0][0x3a8] ;  /* 0x0000ea00ff0b7b82 */ /* 0x000ea40000000800 */
[----:B-1----:R-:W-:-:S04]  /*174a0*/  IMAD.WIDE R6, R8, 0x2, R14 ;  /* 0x0000000208067825 */ /* 0x002fc800078e020e */
        /* <DEDUP_REMOVED lines=10> */
[----:B-1----:R-:W-:-:S03]  /*17550*/  IMAD.WIDE R4, R10, 0x2, R16 ;  /* 0x000000020a047825 */ /* 0x002fc600078e0210 */
[----:B------:R0:W-:Y:S04]  /*17560*/  STL [R1+0x1d6c], R9 ;  /* 0x001d6c0901007387 */ /* 0x0001e80000100800 */
[----:B------:R-:W-:Y:S04]  /*17570*/  STL [R1+0x1d78], R2 ;  /* 0x001d780201007387 */ /* 0x000fe80000100800 */
[----:B------:R1:W-:Y:S01]  /*17580*/  STL [R1+0x1d74], R3 ;  /* 0x001d740301007387 */ /* 0x0003e20000100800 */
[----:B---3--:R-:W-:Y:S02]  /*17590*/  IMAD R8, R12, 0x37, RZ ;  /* 0x000000370c087824 */ /* 0x008fe400078e02ff */
[----:B0-----:R-:W-:Y:S01]  /*175a0*/  IMAD R9, R13, 0x36, RZ ;  /* 0x000000360d097824 */ /* 0x001fe200078e02ff */
[----:B------:R-:W-:Y:S01]  /*175b0*/  STL [R1+0x1d80], R4 ;  /* 0x001d800401007387 */ /* 0x000fe20000100800 */
[----:B-1----:R-:W-:Y:S01]  /*175c0*/  IMAD.WIDE R2, R10, 0x2, R14 ;  /* 0x000000020a027825 */ /* 0x002fe200078e020e */
[----:B------:R-:W0:Y:S02]  /*175d0*/  LDC R12, c[0x0][0x3a8] ;  /* 0x0000ea00ff0c7b82 */ /* 0x000e240000000800 */
[----:B------:R1:W-:Y:S01]  /*175e0*/  STL [R1+0x1d7c], R5 ;  /* 0x001d7c0501007387 */ /* 0x0003e20000100800 */
[----:B------:R-:W-:-:S05]  /*175f0*/  IMAD.WIDE R6, R8, 0x2, R20 ;  /* 0x0000000208067825 */ /* 0x000fca00078e0214 */
[----:B------:R-:W3:Y:S01]  /*17600*/  LDC R10, c[0x0][0x3a8] ;  /* 0x0000ea00ff0a7b82 */ /* 0x000ee20000000800 */
[----:B------:R-:W-:Y:S04]  /*17610*/  STL [R1+0x1d88], R2 ;  /* 0x001d880201007387 */ /* 0x000fe80000100800 */
[----:B------:R4:W-:Y:S01]  /*17620*/  STL [R1+0x1d84], R3 ;  /* 0x001d840301007387 */ /* 0x0009e20000100800 */
[C---:B-1----:R-:W-:Y:S02]  /*17630*/  IMAD.WIDE R4, R8.reuse, 0x2, R16 ;  /* 0x0000000208047825 */ /* 0x042fe400078e0210 */
[----:B------:R-:W1:Y:S01]  /*17640*/  LDC R13, c[0x0][0x3a8] ;  /* 0x0000ea00ff0d7b82 */ /* 0x000e620000000800 */
[----:B------:R-:W-:Y:S01]  /*17650*/  STL [R1+0x1d90], R6 ;  /* 0x001d900601007387 */ /* 0x000fe20000100800 */
[----:B----4-:R-:W-:-:S03]  /*17660*/  IMAD.WIDE R2, R8, 0x2, R18 ;  /* 0x0000000208027825 */ /* 0x010fc600078e0212 */
[----:B------:R4:W-:Y:S04]  /*17670*/  STL [R1+0x1d8c], R7 ;  /* 0x001d8c0701007387 */ /* 0x0009e80000100800 */
[----:B------:R-:W-:Y:S04]  /*17680*/  STL [R1+0x1d98], R2 ;  /* 0x001d980201007387 */ /* 0x000fe80000100800 */
[----:B------:R2:W-:Y:S01]  /*17690*/  STL [R1+0x1d94], R3 ;  /* 0x001d940301007387 */ /* 0x0005e20000100800 */
[----:B----4-:R-:W-:-:S03]  /*176a0*/  IMAD.WIDE R6, R9, 0x2, R20 ;  /* 0x0000000209067825 */ /* 0x010fc600078e0214 */
[----:B------:R-:W-:Y:S01]  /*176b0*/  STL [R1+0x1da0], R4 ;  /* 0x001da00401007387 */ /* 0x000fe20000100800 */
[----:B--2---:R-:W-:-:S03]  /*176c0*/  IMAD.WIDE R2, R8, 0x2, R14 ;  /* 0x0000000208027825 */ /* 0x004fc600078e020e */
[----:B------:R2:W-:Y:S04]  /*176d0*/  STL [R1+0x1d9c], R5 ;  /* 0x001d9c0501007387 */ /* 0x0005e80000100800 */
[----:B------:R-:W-:Y:S04]  /*176e0*/  STL [R1+0x1da8], R2 ;  /* 0x001da80201007387 */ /* 0x000fe80000100800 */
[----:B------:R4:W-:Y:S01]  /*176f0*/  STL [R1+0x1da4], R3 ;  /* 0x001da40301007387 */ /* 0x0009e20000100800 */
[----:B---3--:R-:W-:Y:S02]  /*17700*/  IMAD R8, R10, 0x35, RZ ;  /* 0x000000350a087824 */ /* 0x008fe400078e02ff */
[C---:B--2---:R-:W-:Y:S01]  /*17710*/  IMAD.WIDE R4, R9.reuse, 0x2, R16 ;  /* 0x0000000209047825 */ /* 0x044fe200078e0210 */
[----:B------:R-:W-:Y:S03]  /*17720*/  STL [R1+0x1db0], R6 ;  /* 0x001db00601007387 */ /* 0x000fe60000100800 */
[C---:B----4-:R-:W-:Y:S01]  /*17730*/  IMAD.WIDE R2, R9.reuse, 0x2, R18 ;  /* 0x0000000209027825 */ /* 0x050fe200078e0212 */
[----:B------:R2:W-:Y:S04]  /*17740*/  STL [R1+0x1dac], R7 ;  /* 0x001dac0701007387 */ /* 0x0005e80000100800 */
[----:B------:R-:W-:Y:S04]  /*17750*/  STL [R1+0x1db8], R2 ;  /* 0x001db80201007387 */ /* 0x000fe80000100800 */
[----:B------:R3:W-:Y:S01]  /*17760*/  STL [R1+0x1db4], R3 ;  /* 0x001db40301007387 */ /* 0x0007e20000100800 */
[----:B--2---:R-:W-:-:S03]  /*17770*/  IMAD.WIDE R6, R9, 0x2, R14 ;  /* 0x0000000209067825 */ /* 0x004fc600078e020e */
[----:B------:R-:W-:Y:S04]  /*17780*/  STL [R1+0x1dc0], R4 ;  /* 0x001dc00401007387 */ /* 0x000fe80000100800 */
[----:B------:R2:W-:Y:S01]  /*17790*/  STL [R1+0x1dbc], R5 ;  /* 0x001dbc0501007387 */ /* 0x0005e20000100800 */
[----:B---3--:R-:W-:-:S03]  /*177a0*/  IMAD.WIDE R2, R8, 0x2, R20 ;  /* 0x0000000208027825 */ /* 0x008fc600078e0214 */
[----:B------:R-:W-:Y:S04]  /*177b0*/  STL [R1+0x1dc8], R6 ;  /* 0x001dc80601007387 */ /* 0x000fe80000100800 */
[----:B------:R3:W-:Y:S04]  /*177c0*/  STL [R1+0x1dc4], R7 ;  /* 0x001dc40701007387 */ /* 0x0007e80000100800 */
[----:B------:R-:W-:Y:S01]  /*177d0*/  STL [R1+0x1dd0], R2 ;  /* 0x001dd00201007387 */ /* 0x000fe20000100800 */
[----:B------:R-:W-:Y:S02]  /*177e0*/  IMAD R10, R11, 0x34, RZ ;  /* 0x000000340b0a7824 */ /* 0x000fe400078e02ff */
[C---:B--2---:R-:W-:Y:S01]  /*177f0*/  IMAD.WIDE R4, R8.reuse, 0x2, R16 ;  /* 0x0000000208047825 */ /* 0x044fe200078e0210 */
[----:B------:R2:W-:Y:S01]  /*17800*/  STL [R1+0x1dcc], R3 ;  /* 0x001dcc0301007387 */ /* 0x0005e20000100800 */
[----:B------:R-:W4:Y:S02]  /*17810*/  LDC R11, c[0x0][0x3a8] ;  /* 0x0000ea00ff0b7b82 */ /* 0x000f240000000800 */
[----:B---3--:R-:W-:-:S04]  /*17820*/  IMAD.WIDE R6, R8, 0x2, R14 ;  /* 0x0000000208067825 */ /* 0x008fc800078e020e */
[----:B--2---:R-:W-:-:S04]  /*17830*/  IMAD.WIDE R2, R8, 0x2, R18 ;  /* 0x0000000208027825 */ /* 0x004fc800078e0212 */
[C---:B------:R-:W-:Y:S01]  /*17840*/  IMAD.WIDE R8, R10.reuse, 0x2, R20 ;  /* 0x000000020a087825 */ /* 0x040fe200078e0214 */
[----:B------:R-:W-:Y:S04]  /*17850*/  STL [R1+0x1dd8], R2 ;  /* 0x001dd80201007387 */ /* 0x000fe80000100800 */
[----:B------:R2:W-:Y:S04]  /*17860*/  STL [R1+0x1dd4], R3 ;  /* 0x001dd40301007387 */ /* 0x0005e80000100800 */
[----:B------:R-:W-:Y:S04]  /*17870*/  STL [R1+0x1de0], R4 ;  /* 0x001de00401007387 */ /* 0x000fe80000100800 */
[----:B------:R3:W-:Y:S01]  /*17880*/  STL [R1+0x1ddc], R5 ;  /* 0x001ddc0501007387 */ /* 0x0007e20000100800 */
[----:B--2---:R-:W-:-:S03]  /*17890*/  IMAD.WIDE R2, R10, 0x2, R18 ;  /* 0x000000020a027825 */ /* 0x004fc600078e0212 */
[----:B------:R-:W-:Y:S04]  /*178a0*/  STL [R1+0x1de8], R6 ;  /* 0x001de80601007387 */ /* 0x000fe80000100800 */
[----:B------:R-:W-:Y:S04]  /*178b0*/  STL [R1+0x1de4], R7 ;  /* 0x001de40701007387 */ /* 0x000fe80000100800 */
[----:B------:R0:W-:Y:S01]  /*178c0*/  STL [R1+0x1df0], R8 ;  /* 0x001df00801007387 */ /* 0x0001e20000100800 */
[----:B---3--:R-:W-:-:S03]  /*178d0*/  IMAD.WIDE R4, R10, 0x2, R16 ;  /* 0x000000020a047825 */ /* 0x008fc600078e0210 */
[----:B------:R1:W-:Y:S04]  /*178e0*/  STL [R1+0x1dec], R9 ;  /* 0x001dec0901007387 */ /* 0x0003e80000100800 */
[----:B------:R-:W-:Y:S04]  /*178f0*/  STL [R1+0x1df8], R2 ;  /* 0x001df80201007387 */ /* 0x000fe80000100800 */
[----:B------:R2:W-:Y:S01]  /*17900*/  STL [R1+0x1df4], R3 ;  /* 0x001df40301007387 */ /* 0x0005e20000100800 */
[----:B0-----:R-:W-:Y:S02]  /*17910*/  IMAD R8, R12, 0x33, RZ ;  /* 0x000000330c087824 */ /* 0x001fe400078e02ff */
[----:B-1----:R-:W-:Y:S01]  /*17920*/  IMAD R9, R13, 0x32, RZ ;  /* 0x000000320d097824 */ /* 0x002fe200078e02ff */
[----:B------:R-:W-:Y:S01]  /*17930*/  STL [R1+0x1e00], R4 ;  /* 0x001e000401007387 */ /* 0x000fe20000100800 */
[----:B--2---:R-:W-:Y:S01]  /*17940*/  IMAD.WIDE R2, R10, 0x2, R14 ;  /* 0x000000020a027825 */ /* 0x004fe200078e020e */
[----:B------:R-:W0:Y:S02]  /*17950*/  LDC R12, c[0x0][0x3a8] ;  /* 0x0000ea00ff0c7b82 */ /* 0x000e240000000800 */
[----:B------:R1:W-:Y:S01]  /*17960*/  STL [R1+0x1dfc], R5 ;  /* 0x001dfc0501007387 */ /* 0x0003e20000100800 */
[----:B------:R-:W-:-:S05]  /*17970*/  IMAD.WIDE R6, R8, 0x2, R20 ;  /* 0x0000000208067825 */ /* 0x000fca00078e0214 */
[----:B------:R-:W2:Y:S01]  /*17980*/  LDC R10, c[0x0][0x3a8] ;  /* 0x0000ea00ff0a7b82 */ /* 0x000ea20000000800 */
[----:B------:R-:W-:Y:S04]  /*17990*/  STL [R1+0x1e08], R2 ;  /* 0x001e080201007387 */ /* 0x000fe80000100800 */
[----:B------:R3:W-:Y:S01]  /*179a0*/  STL [R1+0x1e04], R3 ;  /* 0x001e040301007387 */ /* 0x0007e20000100800 */
[C---:B-1----:R-:W-:Y:S02]  /*179b0*/  IMAD.WIDE R4, R8.reuse, 0x2, R16 ;  /* 0x0000000208047825 */ /* 0x042fe400078e0210 */
[----:B------:R-:W1:Y:S01]  /*179c0*/  LDC R13, c[0x0][0x3a8] ;  /* 0x0000ea00ff0d7b82 */ /* 0x000e620000000800 */
[----:B------:R-:W-:Y:S01]  /*179d0*/  STL [R1+0x1e10], R6 ;  /* 0x001e100601007387 */ /* 0x000fe20000100800 */
[----:B---3--:R-:W-:-:S03]  /*179e0*/  IMAD.WIDE R2, R8, 0x2, R18 ;  /* 0x0000000208027825 */ /* 0x008fc600078e0212 */
[----:B------:R3:W-:Y:S04]  /*179f0*/  STL [R1+0x1e0c], R7 ;  /* 0x001e0c0701007387 */ /* 0x0007e80000100800 */
[----:B------:R-:W-:Y:S04]  /*17a00*/  STL [R1+0x1e18], R2 ;  /* 0x001e180201007387 */ /* 0x000fe80000100800 */
[----:B------:R4:W-:Y:S01]  /*17a10*/  STL [R1+0x1e14], R3 ;  /* 0x001e140301007387 */ /* 0x0009e20000100800 */
[----:B---3--:R-:W-:-:S03]  /*17a20*/  IMAD.WIDE R6, R9, 0x2, R20 ;  /* 0x0000000209067825 */ /* 0x008fc600078e0214 */
[----:B------:R-:W-:Y:S01]  /*17a30*/  STL [R1+0x1e20], R4 ;  /* 0x001e200401007387 */ /* 0x000fe20000100800 */
[----:B----4-:R-:W-:-:S03]  /*17a40*/  IMAD.WIDE R2, R8, 0x2, R14 ;  /* 0x0000000208027825 */ /* 0x010fc600078e020e */
[----:B------:R3:W-:Y:S04]  /*17a50*/  STL [R1+0x1e1c], R5 ;  /* 0x001e1c0501007387 */ /* 0x0007e80000100800 */
[----:B------:R-:W-:Y:S04]  /*17a60*/  STL [R1+0x1e28], R2 ;  /* 0x001e280201007387 */ /* 0x000fe80000100800 */
[----:B------:R4:W-:Y:S01]  /*17a70*/  STL [R1+0x1e24], R3 ;  /* 0x001e240301007387 */ /* 0x0009e20000100800 */
[----:B--2---:R-:W-:Y:S02]  /*17a80*/  IMAD R8, R10, 0x31, RZ ;  /* 0x000000310a087824 */ /* 0x004fe400078e02ff */
[C---:B---3--:R-:W-:Y:S01]  /*17a90*/  IMAD.WIDE R4, R9.reuse, 0x2, R16 ;  /* 0x0000000209047825 */ /* 0x048fe200078e0210 */
        /* <DEDUP_REMOVED lines=236> */
[----:B------:R-:W-:Y:S02]  /*18960*/  IMAD.SHL.U32 R10, R11, 0x20, RZ ;  /* 0x000000200b0a7824 */ /* 0x000fe400078e00ff */
        /* <DEDUP_REMOVED lines=359> */
[----:B------:R1:W-:Y:S06]  /*19fe0*/  STL [R1+0x237c], R5 ;  /* 0x00237c0501007387 */ /* 0x0003ec0000100800 */
[----:B------:R-:W2:Y:S01]  /*19ff0*/  LDC R10, c[0x0][0x3a8] ;  /* 0x0000ea00ff0a7b82 */ /* 0x000ea20000000800 */
[C---:B------:R-:W-:Y:S01]  /*1a000*/  IMAD.WIDE R6, R8.reuse, 0x2, R20 ;  /* 0x0000000208067825 */ /* 0x040fe200078e0214 */
[----:B------:R-:W-:Y:S04]  /*1a010*/  STL [R1+0x2388], R2 ;  /* 0x0023880201007387 */ /* 0x000fe80000100800 */
[----:B------:R3:W-:Y:S01]  /*1a020*/  STL [R1+0x2384], R3 ;  /* 0x0023840301007387 */ /* 0x0007e20000100800 */
[C---:B-1----:R-:W-:Y:S01]  /*1a030*/  IMAD.WIDE R4, R8.reuse, 0x2, R16 ;  /* 0x0000000208047825 */ /* 0x042fe200078e0210 */
[----:B------:R-:W1:Y:S02]  /*1a040*/  LDC R13, c[0x0][0x3a8] ;  /* 0x0000ea00ff0d7b82 */ /* 0x000e640000000800 */
        /* <DEDUP_REMOVED lines=9> */
[----:B------:R-:W-:Y:S01]  /*1a0e0*/  STL [R1+0x23a8], R2 ;  /* 0x0023a80201007387 */ /* 0x000fe20000100800 */
[----:B--2---:R-:W-:-:S03]  /*1a0f0*/  IMAD R10, R10, 0x5, RZ ;  /* 0x000000050a0a7824 */ /* 0x004fc600078e02ff */
[----:B------:R2:W-:Y:S01]  /*1a100*/  STL [R1+0x23a4], R3 ;  /* 0x0023a40301007387 */ /* 0x0005e20000100800 */
[----:B---3--:R-:W-:-:S03]  /*1a110*/  IMAD.WIDE R4, R9, 0x2, R16 ;  /* 0x0000000209047825 */ /* 0x008fc600078e0210 */
[----:B------:R-:W-:Y:S01]  /*1a120*/  STL [R1+0x23b0], R6 ;  /* 0x0023b00601007387 */ /* 0x000fe20000100800 */
[----:B--2---:R-:W-:-:S03]  /*1a130*/  IMAD.WIDE R2, R9, 0x2, R18 ;  /* 0x0000000209027825 */ /* 0x004fc600078e0212 */
[----:B------:R2:W-:Y:S04]  /*1a140*/  STL [R1+0x23ac], R7 ;  /* 0x0023ac0701007387 */ /* 0x0005e80000100800 */
[----:B------:R-:W-:Y:S04]  /*1a150*/  STL [R1+0x23b8], R2 ;  /* 0x0023b80201007387 */ /* 0x000fe80000100800 */
[----:B------:R3:W-:Y:S01]  /*1a160*/  STL [R1+0x23b4], R3 ;  /* 0x0023b40301007387 */ /* 0x0007e20000100800 */
[----:B--2---:R-:W-:-:S03]  /*1a170*/  IMAD.WIDE R6, R9, 0x2, R14 ;  /* 0x0000000209067825 */ /* 0x004fc600078e020e */
[----:B------:R-:W-:Y:S01]  /*1a180*/  STL [R1+0x23c0], R4 ;  /* 0x0023c00401007387 */ /* 0x000fe20000100800 */
[----:B------:R-:W-:-:S03]  /*1a190*/  IMAD.WIDE R8, R10, 0x2, R20 ;  /* 0x000000020a087825 */ /* 0x000fc600078e0214 */
[----:B------:R2:W-:Y:S01]  /*1a1a0*/  STL [R1+0x23bc], R5 ;  /* 0x0023bc0501007387 */ /* 0x0005e20000100800 */
[----:B---3--:R-:W-:-:S03]  /*1a1b0*/  IMAD.WIDE R2, R10, 0x2, R18 ;  /* 0x000000020a027825 */ /* 0x008fc600078e0212 */
[----:B------:R3:W-:Y:S04]  /*1a1c0*/  STL [R1+0x23c8], R6 ;  /* 0x0023c80601007387 */ /* 0x0007e80000100800 */
[----:B------:R-:W-:Y:S01]  /*1a1d0*/  STL [R1+0x23c4], R7 ;  /* 0x0023c40701007387 */ /* 0x000fe20000100800 */
[----:B--2---:R-:W-:-:S03]  /*1a1e0*/  IMAD.WIDE R4, R10, 0x2, R16 ;  /* 0x000000020a047825 */ /* 0x004fc600078e0210 */
[----:B------:R-:W-:Y:S04]  /*1a1f0*/  STL [R1+0x23d0], R8 ;  /* 0x0023d00801007387 */ /* 0x000fe80000100800 */
[----:B------:R2:W-:Y:S01]  /*1a200*/  STL [R1+0x23cc], R9 ;  /* 0x0023cc0901007387 */ /* 0x0005e20000100800 */
[----:B---3--:R-:W-:Y:S02]  /*1a210*/  IMAD.SHL.U32 R6, R11, 0x4, RZ ;  /* 0x000000040b067824 */ /* 0x008fe400078e00ff */
[----:B------:R-:W3:Y:S01]  /*1a220*/  LDC R11, c[0x0][0x3a8] ;  /* 0x0000ea00ff0b7b82 */ /* 0x000ee20000000800 */
[----:B------:R-:W-:Y:S04]  /*1a230*/  STL [R1+0x23d8], R2 ;  /* 0x0023d80201007387 */ /* 0x000fe80000100800 */
[----:B------:R4:W-:Y:S03]  /*1a240*/  STL [R1+0x23d4], R3 ;  /* 0x0023d40301007387 */ /* 0x0009e60000100800 */
[----:B--2---:R-:W2:Y:S01]  /*1a250*/  LDC R9, c[0x0][0x3a8] ;  /* 0x0000ea00ff097b82 */ /* 0x004ea20000000800 */
[----:B------:R-:W-:Y:S04]  /*1a260*/  STL [R1+0x23e0], R4 ;  /* 0x0023e00401007387 */ /* 0x000fe80000100800 */
[----:B------:R0:W-:Y:S01]  /*1a270*/  STL [R1+0x23dc], R5 ;  /* 0x0023dc0501007387 */ /* 0x0001e20000100800 */
[----:B----4-:R-:W-:-:S02]  /*1a280*/  IMAD.WIDE R2, R10, 0x2, R14 ;  /* 0x000000020a027825 */ /* 0x010fc400078e020e */
[----:B------:R-:W4:Y:S03]  /*1a290*/  LDC R10, c[0x0][0x3a8] ;  /* 0x0000ea00ff0a7b82 */ /* 0x000f260000000800 */
[----:B------:R-:W-:Y:S01]  /*1a2a0*/  STL [R1+0x23e8], R2 ;  /* 0x0023e80201007387 */ /* 0x000fe20000100800 */
[----:B0-----:R-:W-:-:S03]  /*1a2b0*/  IMAD.WIDE R4, R6, 0x2, R20 ;  /* 0x0000000206047825 */ /* 0x001fc600078e0214 */
[----:B------:R0:W-:Y:S04]  /*1a2c0*/  STL [R1+0x23e4], R3 ;  /* 0x0023e40301007387 */ /* 0x0001e80000100800 */
[----:B------:R-:W-:Y:S01]  /*1a2d0*/  STL [R1+0x23f0], R4 ;  /* 0x0023f00401007387 */ /* 0x000fe20000100800 */
[----:B------:R-:W-:Y:S02]  /*1a2e0*/  IMAD R8, R12, 0x3, RZ ;  /* 0x000000030c087824 */ /* 0x000fe400078e02ff */
[----:B------:R-:W1:Y:S01]  /*1a2f0*/  LDC R12, c[0x0][0x3a8] ;  /* 0x0000ea00ff0c7b82 */ /* 0x000e620000000800 */
[----:B------:R3:W-:Y:S01]  /*1a300*/  STL [R1+0x23ec], R5 ;  /* 0x0023ec0501007387 */ /* 0x0007e20000100800 */
[----:B0-----:R-:W-:-:S05]  /*1a310*/  IMAD.WIDE R2, R6, 0x2, R18 ;  /* 0x0000000206027825 */ /* 0x001fca00078e0212 */
[----:B------:R-:W-:Y:S01]  /*1a320*/  STL [R1+0x23f8], R2 ;  /* 0x0023f80201007387 */ /* 0x000fe20000100800 */
[----:B---3--:R-:W-:-:S03]  /*1a330*/  IMAD.WIDE R4, R6, 0x2, R16 ;  /* 0x0000000206047825 */ /* 0x008fc600078e0210 */
[----:B------:R0:W-:Y:S01]  /*1a340*/  STL [R1+0x23f4], R3 ;  /* 0x0023f40301007387 */ /* 0x0001e20000100800 */
[----:B------:R-:W-:-:S03]  /*1a350*/  IMAD.WIDE R6, R6, 0x2, R14 ;  /* 0x0000000206067825 */ /* 0x000fc600078e020e */
[----:B------:R-:W-:Y:S04]  /*1a360*/  STL [R1+0x2400], R4 ;  /* 0x0024000401007387 */ /* 0x000fe80000100800 */
[----:B------:R3:W-:Y:S01]  /*1a370*/  STL [R1+0x23fc], R5 ;  /* 0x0023fc0501007387 */ /* 0x0007e20000100800 */
[----:B0-----:R-:W-:-:S03]  /*1a380*/  IMAD.WIDE R2, R8, 0x2, R20 ;  /* 0x0000000208027825 */ /* 0x001fc600078e0214 */
[----:B------:R-:W-:Y:S04]  /*1a390*/  STL [R1+0x2408], R6 ;  /* 0x0024080601007387 */ /* 0x000fe80000100800 */
[----:B------:R0:W-:Y:S04]  /*1a3a0*/  STL [R1+0x2404], R7 ;  /* 0x0024040701007387 */ /* 0x0001e80000100800 */
[----:B------:R-:W-:Y:S01]  /*1a3b0*/  STL [R1+0x2410], R2 ;  /* 0x0024100201007387 */ /* 0x000fe20000100800 */
[----:B---3--:R-:W-:-:S03]  /*1a3c0*/  IMAD.WIDE R4, R8, 0x2, R16 ;  /* 0x0000000208047825 */ /* 0x008fc600078e0210 */
[----:B------:R3:W-:Y:S01]  /*1a3d0*/  STL [R1+0x240c], R3 ;  /* 0x00240c0301007387 */ /* 0x0007e20000100800 */
[----:B--2---:R-:W-:Y:S02]  /*1a3e0*/  IMAD.SHL.U32 R9, R9, 0x2, RZ ;  /* 0x0000000209097824 */ /* 0x004fe400078e00ff */
[----:B0-----:R-:W-:-:S04]  /*1a3f0*/  IMAD.WIDE R6, R8, 0x2, R14 ;  /* 0x0000000208067825 */ /* 0x001fc800078e020e */
[----:B---3--:R-:W-:-:S05]  /*1a400*/  IMAD.WIDE R2, R8, 0x2, R18 ;  /* 0x0000000208027825 */ /* 0x008fca00078e0212 */
        /* <DEDUP_REMOVED lines=12> */
[----:B------:R-:W-:-:S03]  /*1a4d0*/  IMAD.WIDE R8, R9, 0x2, R14 ;  /* 0x0000000209087825 */ /* 0x000fc600078e020e */
[----:B------:R0:W-:Y:S01]  /*1a4e0*/  STL [R1+0x2434], R5 ;  /* 0x0024340501007387 */ /* 0x0001e20000100800 */
[----:B----4-:R-:W-:-:S03]  /*1a4f0*/  IMAD.WIDE R2, R10, 0x2, R20 ;  /* 0x000000020a027825 */ /* 0x010fc600078e0214 */
[----:B------:R-:W-:Y:S04]  /*1a500*/  STL [R1+0x2440], R6 ;  /* 0x0024400601007387 */ /* 0x000fe80000100800 */
[----:B------:R1:W-:Y:S01]  /*1a510*/  STL [R1+0x243c], R7 ;  /* 0x00243c0701007387 */ /* 0x0003e20000100800 */
[----:B0-----:R-:W-:-:S03]  /*1a520*/  IMAD.WIDE R4, R11, 0x2, R18 ;  /* 0x000000020b047825 */ /* 0x001fc600078e0212 */
[----:B------:R-:W-:Y:S04]  /*1a530*/  STL [R1+0x2448], R8 ;  /* 0x0024480801007387 */ /* 0x000fe80000100800 */
[----:B------:R-:W-:Y:S01]  /*1a540*/  STL [R1+0x2444], R9 ;  /* 0x0024440901007387 */ /* 0x000fe20000100800 */
[----:B-1----:R-:W-:-:S03]  /*1a550*/  IMAD.WIDE R6, R12, 0x2, R16 ;  /* 0x000000020c067825 */ /* 0x002fc600078e0210 */
[----:B------:R-:W-:Y:S04]  /*1a560*/  STL [R1+0x2450], R2 ;  /* 0x0024500201007387 */ /* 0x000fe80000100800 */
[----:B------:R0:W-:Y:S04]  /*1a570*/  STL [R1+0x244c], R3 ;  /* 0x00244c0301007387 */ /* 0x0001e80000100800 */
[----:B------:R-:W-:Y:S04]  /*1a580*/  STL [R1+0x2458], R4 ;  /* 0x0024580401007387 */ /* 0x000fe80000100800 */
[----:B------:R-:W-:Y:S01]  /*1a590*/  STL [R1+0x2454], R5 ;  /* 0x0024540501007387 */ /* 0x000fe20000100800 */
[----:B0-----:R-:W-:-:S03]  /*1a5a0*/  IMAD.WIDE R2, R13, 0x2, R14 ;  /* 0x000000020d027825 */ /* 0x001fc600078e020e */
[----:B------:R-:W-:Y:S04]  /*1a5b0*/  STL [R1+0x2460], R6 ;  /* 0x0024600601007387 */ /* 0x000fe80000100800 */
[----:B------:R-:W-:Y:S04]  /*1a5c0*/  STL [R1+0x245c], R7 ;  /* 0x00245c0701007387 */ /* 0x000fe80000100800 */
[----:B------:R-:W-:Y:S04]  /*1a5d0*/  STL [R1+0x2468], R2 ;  /* 0x0024680201007387 */ /* 0x000fe80000100800 */
[----:B------:R0:W-:Y:S04]  /*1a5e0*/  STL [R1+0x2464], R3 ;  /* 0x0024640301007387 */ /* 0x0001e80000100800 */
[----:B------:R1:W-:Y:S04]  /*1a5f0*/  STL [R1+0xfe8], RZ ;  /* 0x000fe8ff01007387 */ /* 0x0003e80000100800 */
        /* <DEDUP_REMOVED lines=348> */
[----:B------:R1:W-:Y:S01]  /*1bbc0*/  STL [R1+0xa40], RZ ;  /* 0x000a40ff01007387 */ /* 0x0003e20000100800 */
[----:B------:R-:W2:Y:S03]  /*1bbd0*/  S2R R15, SR_TID.X ;  /* 0x00000000000f7919 */ /* 0x000ea60000002100 */
        /* <DEDUP_REMOVED lines=29> */
[----:B--2---:R-:W-:-:S03]  /*1bdb0*/  LOP3.LUT R15, R15, 0x3f, RZ, 0xc0, !PT ;  /* 0x0000003f0f0f7812 */ /* 0x004fc600078ec0ff */
[----:B------:R1:W-:Y:S04]  /*1bdc0*/  STL [R1+0x768], RZ ;  /* 0x000768ff01007387 */ /* 0x0003e80000100800 */
[----:B------:R1:W-:Y:S04]  /*1bdd0*/  STL [R1+0x76c], RZ ;  /* 0x00076cff01007387 */ /* 0x0003e80000100800 */
[----:B------:R1:W-:Y:S04]  /*1bde0*/  STL [R1+0x730], RZ ;  /* 0x000730ff01007387 */ /* 0x0003e80000100800 */
[----:B------:R1:W-:Y:S04]  /*1bdf0*/  STL [R1+0x734], RZ ;  /* 0x000734ff01007387 */ /* 0x0003e80000100800 */
[----:B------:R1:W-:Y:S01]  /*1be00*/  STL [R1+0x738], RZ ;  /* 0x000738ff01007387 */ /* 0x0003e20000100800 */
[----:B0-----:R-:W-:-:S02]  /*1be10*/  IMAD.SHL.U32 R3, R15, 0x2, RZ ;  /* 0x000000020f037824 */ /* 0x001fc400078e00ff */
[----:B------:R-:W0:Y:S01]  /*1be20*/  LDC R15, c[0x0][0x3ac] ;  /* 0x0000eb00ff0f7b82 */ /* 0x000e220000000800 */
        /* <DEDUP_REMOVED lines=14> */
[----:B0-----:R-:W-:Y:S01]  /*1bf10*/  IMAD.SHL.U32 R4, R15, 0x80, RZ ;  /* 0x000000800f047824 */ /* 0x001fe200078e00ff */
[----:B------:R-:W-:Y:S01]  /*1bf20*/  USHF.R.S32.HI UR6, URZ, 0x1f, UR4 ;  /* 0x0000001fff067899 */ /* 0x000fe20008011404 */
[----:B------:R-:W-:-:S03]  /*1bf30*/  IMAD.SHL.U32 R5, R0, 0x80, RZ ;  /* 0x0000008000057824 */ /* 0x000fc600078e00ff */
[----:B------:R-:W-:Y:S01]  /*1bf40*/  SHF.R.S32.HI R2, RZ, 0x1f, R4 ;  /* 0x0000001fff027819 */ /* 0x000fe20000011404 */
[----:B------:R-:W-:Y:S01]  /*1bf50*/  ULEA.HI UR6, UR6, UR4, URZ, 0x7 ;  /* 0x0000000406067291 */ /* 0x000fe2000f8f38ff */
[----:B------:R1:W-:Y:S02]  /*1bf60*/  STL [R1+0x504], RZ ;  /* 0x000504ff01007387 */ /* 0x0003e40000100800 */
[----:B------:R-:W-:Y:S01]  /*1bf70*/  SHF.L.U64.HI R2, R4, 0x1, R2 ;  /* 0x0000000104027819 */ /* 0x000fe20000010202 */
[----:B------:R-:W-:Y:S01]  /*1bf80*/  USHF.R.S32.HI UR6, URZ, 0x7, UR6 ;  /* 0x00000007ff067899 */ /* 0x000fe20008011406 */
[C---:B------:R-:W-:Y:S01]  /*1bf90*/  LOP3.LUT R4, R3.reuse, 0x10, RZ, 0x3c, !PT ;  /* 0x0000001003047812 */ /* 0x040fe200078e3cff */
[----:B------:R1:W-:Y:S01]  /*1bfa0*/  STL [R1+0x508], RZ ;  /* 0x000508ff01007387 */ /* 0x0003e20000100800 */
[C---:B------:R-:W-:Y:S02]  /*1bfb0*/  LOP3.LUT R4, R3.reuse, 0x30, RZ, 0x3c, !PT ;  /* 0x0000003003047812 */ /* 0x040fe400078e3cff */
[C---:B------:R-:W-:Y:S01]  /*1bfc0*/  LOP3.LUT R4, R3.reuse, 0x50, RZ, 0x3c, !PT ;  /* 0x0000005003047812 */ /* 0x040fe200078e3cff */
[----:B------:R1:W-:Y:S01]  /*1bfd0*/  STL [R1+0x50c], RZ ;  /* 0x00050cff01007387 */ /* 0x0003e20000100800 */
[----:B------:R-:W-:-:S02]  /*1bfe0*/  LOP3.LUT R4, R3, 0x60, RZ, 0x3c, !PT ;  /* 0x0000006003047812 */ /* 0x000fc400078e3cff */
[----:B------:R-:W-:Y:S01]  /*1bff0*/  SHF.R.S32.HI R0, RZ, 0x1f, R5 ;  /* 0x0000001fff007819 */ /* 0x000fe20000011405 */
[----:B------:R1:W-:Y:S01]  /*1c000*/  STL [R1+0x4e0], RZ ;  /* 0x0004e0ff01007387 */ /* 0x0003e20000100800 */
[----:B------:R-:W-:Y:S02]  /*1c010*/  LOP3.LUT R6, R3, 0x70, RZ, 0x3c, !PT ;  /* 0x0000007003067812 */ /* 0x000fe400078e3cff */
[----:B------:R-:W-:Y:S01]  /*1c020*/  SHF.L.U64.HI R0, R5, 0x1, R0 ;  /* 0x0000000105007819 */ /* 0x000fe20000010200 */
[----:B------:R1:W-:Y:S01]  /*1c030*/  STL [R1+0x4e4], RZ ;  /* 0x0004e4ff01007387 */ /* 0x0003e20000100800 */
[C---:B------:R-:W-:Y:S02]  /*1c040*/  LOP3.LUT R5, R3.reuse, 0x20, RZ, 0x3c, !PT ;  /* 0x0000002003057812 */ /* 0x040fe400078e3cff */
[----:B------:R-:W-:Y:S01]  /*1c050*/  LOP3.LUT R5, R3, 0x40, RZ, 0x3c, !PT ;  /* 0x0000004003057812 */ /* 0x000fe200078e3cff */
        /* <DEDUP_REMOVED lines=53> */
[----:B------:R-:W0:Y:S03]  /*1c3b0*/  S2R R18, SR_TID.X ;  /* 0x0000000000127919 */ /* 0x000e260000002100 */
[----:B------:R1:W-:Y:S04]  /*1c3c0*/  STL [R1+0xa9c], RZ ;  /* 0x000a9cff01007387 */ /* 0x0003e80000100800 */
[----:B------:R1:W-:Y:S04]  /*1c3d0*/  STL [R1+0xa30], RZ ;  /* 0x000a30ff01007387 */ /* 0x0003e80000100800 */
[----:B------:R1:W-:Y:S01]  /*1c3e0*/  STL [R1+0xa34], RZ ;  /* 0x000a34ff01007387 */ /* 0x0003e20000100800 */
[----:B------:R-:W2:Y:S03]  /*1c3f0*/  S2R R15, SR_TID.X ;  /* 0x00000000000f7919 */ /* 0x000ea60000002100 */
[----:B------:R1:W-:Y:S04]  /*1c400*/  STL [R1+0xa38], RZ ;  /* 0x000a38ff01007387 */ /* 0x0003e80000100800 */
[----:B------:R1:W-:Y:S04]  /*1c410*/  STL [R1+0xa3c], RZ ;  /* 0x000a3cff01007387 */ /* 0x0003e80000100800 */
[----:B------:R1:W-:Y:S04]  /*1c420*/  STL [R1+0x9d0], RZ ;  /* 0x0009d0ff01007387 */ /* 0x0003e80000100800 */
[----:B------:R1:W-:Y:S01]  /*1c430*/  STL [R1+0x9d4], RZ ;  /* 0x0009d4ff01007387 */ /* 0x0003e20000100800 */
[----:B0-----:R-:W-:-:S02]  /*1c440*/  IMAD.SHL.U32 R16, R18, 0x2, RZ ;  /* 0x0000000212107824 */ /* 0x001fc400078e00ff */
[----:B------:R-:W-:Y:S01]  /*1c450*/  IMAD.SHL.U32 R17, R18, 0x100, RZ ;  /* 0x0000010012117824 */ /* 0x000fe200078e00ff */
[----:B------:R1:W-:Y:S04]  /*1c460*/  STL [R1+0x9d8], RZ ;  /* 0x0009d8ff01007387 */ /* 0x0003e80000100800 */
[----:B------:R1:W-:Y:S04]  /*1c470*/  STL [R1+0x9dc], RZ ;  /* 0x0009dcff01007387 */ /* 0x0003e80000100800 */
[----:B------:R1:W-:Y:S04]  /*1c480*/  STL [R1+0x970], RZ ;  /* 0x000970ff01007387 */ /* 0x0003e80000100800 */
[----:B------:R1:W-:Y:S01]  /*1c490*/  STL [R1+0x974], RZ ;  /* 0x000974ff01007387 */ /* 0x0003e20000100800 */
[----:B--2---:R-:W-:-:S02]  /*1c4a0*/  LOP3.LUT R14, R15, 0x7, RZ, 0xc0, !PT ;  /* 0x000000070f0e7812 */ /* 0x004fc400078ec0ff */
[----:B------:R-:W-:Y:S01]  /*1c4b0*/  LOP3.LUT R15, R16, 0x10, RZ, 0xc0, !PT ;  /* 0x00000010100f7812 */ /* 0x000fe200078ec0ff */
[----:B------:R1:W-:Y:S02]  /*1c4c0*/  STL [R1+0x978], RZ ;  /* 0x000978ff01007387 */ /* 0x0003e40000100800 */
[C---:B------:R-:W-:Y:S01]  /*1c4d0*/  IMAD R19, R14.reuse, 0x210, RZ ;  /* 0x000002100e137824 */ /* 0x040fe200078e02ff */
[----:B------:R-:W-:Y:S01]  /*1c4e0*/  LOP3.LUT R15, R15, 0x20, R18, 0xf8, !PT ;  /* 0x000000200f0f7812 */ /* 0x000fe200078ef812 */
[----:B------:R1:W-:Y:S01]  /*1c4f0*/  STL [R1+0x97c], RZ ;  /* 0x00097cff01007387 */ /* 0x0003e20000100800 */
[----:B------:R-:W-:Y:S02]  /*1c500*/  IMAD R14, R14, 0x110, RZ ;  /* 0x000001100e0e7824 */ /* 0x000fe400078e02ff */
[----:B------:R-:W-:Y:S01]  /*1c510*/  LOP3.LUT R15, R19, R15, RZ, 0x3c, !PT ;  /* 0x0000000f130f7212 */ /* 0x000fe200078e3cff */
[----:B------:R1:W-:Y:S02]  /*1c520*/  STL [R1+0x940], RZ ;  /* 0x000940ff01007387 */ /* 0x0003e40000100800 */
[----:B------:R-:W-:-:S02]  /*1c530*/  LOP3.LUT R14, R14, 0x30, R16, 0x78, !PT ;  /* 0x000000300e0e7812 */ /* 0x000fc400078e7810 */
[----:B------:R1:W-:Y:S01]  /*1c540*/  STL [R1+0x944], RZ ;  /* 0x000944ff01007387 */ /* 0x0003e20000100800 */
[----:B------:R-:W-:Y:S02]  /*1c550*/  LOP3.LUT R15, R15, 0x1000, R17, 0xf8, !PT ;  /* 0x000010000f0f7812 */ /* 0x000fe400078ef811 */
[----:B------:R-:W-:Y:S01]  /*1c560*/  LOP3.LUT R5, R14, 0x40, RZ, 0x3c, !PT ;  /* 0x000000400e057812 */ /* 0x000fe200078e3cff */
[----:B------:R1:W-:Y:S01]  /*1c570*/  STL [R1+0x948], RZ ;  /* 0x000948ff01007387 */ /* 0x0003e20000100800 */
[----:B------:R-:W-:-:S03]  /*1c580*/  LOP3.LUT R4, R15, 0x40, RZ, 0x3c, !PT ;  /* 0x000000400f047812 */ /* 0x000fc600078e3cff */
        /* <DEDUP_REMOVED lines=41> */
[----:B------:R1:W-:Y:S02]  /*1c820*/  STL [R1+0x27ec], R4 ;  /* 0x0027ec0401007387 */ /* 0x0003e40000100800 */
.L_x_1:
[----:B-12---:R-:W2:Y:S01]  /*1c830*/  LDL.64 R4, [R1+0xdd8] ;  /* 0x000dd80001047983 */ /* 0x006ea20000100a00 */
[----:B------:R-:W0:Y:S03]  /*1c840*/  LDC R13, c[0x0][0x3a0] ;  /* 0x0000e800ff0d7b82 */ /* 0x000e260000000800 */
[----:B--2---:R1:W-:Y:S04]  /*1c850*/  STL [R1+0x6a78], R5 ;  /* 0x006a780501007387 */ /* 0x0043e80000100800 */
[----:B-1----:R-:W0:Y:S04]  /*1c860*/  LDL R5, [R1+0xfe8] ;  /* 0x000fe80001057983 */ /* 0x002e280000100800 */
[----:B-----5:R-:W-:Y:S04]  /*1c870*/  STL [R1+0x6368], R29 ;  /* 0x0063681d01007387 */ /* 0x020fe80000100800 */
[----:B------:R-:W-:Y:S04]  /*1c880*/  STL [R1+0x636c], R29 ;  /* 0x00636c1d01007387 */ /* 0x000fe80000100800 */
        /* <DEDUP_REMOVED lines=72> */
[----:B------:R-:W-:Y:S01]  /*1cd10*/  STL [R1+0x6490], R29 ;  /* 0x0064901d01007387 */ /* 0x000fe20000100800 */
[----:B0-----:R-:W-:-:S03]  /*1cd20*/  IMAD R13, R5, -0x80, R13 ;  /* 0xffffff80050d7824 */ /* 0x001fc600078e020d */
        /* <DEDUP_REMOVED lines=377> */
[----:B------:R0:W-:Y:S04]  /*1e4c0*/  STL [R1+0x6a74], R28 ;  /* 0x006a741c01007387 */ /* 0x0001e80000100800 */
        /* <DEDUP_REMOVED lines=74> */
[----:B------:R-:W2:Y:S01]  /*1e970*/  LDL.LU R5, [R1+0x6a78] ;  /* 0x006a780001057983 */ /* 0x000ea20000300800 */
[----:B------:R-:W-:-:S02]  /*1e980*/  ISETP.GT.AND P0, PT, R13, RZ, PT ;  /* 0x000000ff0d00720c */ /* 0x000fc40003f04270 */
[----:B0-----:R-:W-:Y:S02]  /*1e990*/  PRMT R28, RZ, 0x7610, R28 ;  /* 0x00007610ff1c7816 */ /* 0x001fe4000000001c */
[----:B------:R-:W-:Y:S02]  /*1e9a0*/  PRMT R29, RZ, 0x7610, R29 ;  /* 0x00007610ff1d7816 */ /* 0x000fe4000000001d */
[----:B------:R-:W-:-:S07]  /*1e9b0*/  ISETP.GT.AND P1, PT, R13, 0x1, PT ;  /* 0x000000010d00780c */ /* 0x000fce0003f24270 */
[----:B--2---:R-:W2:Y:S04]  /*1e9c0*/  @P0 LDG.E.U16 R28, desc[UR8][R4.64] ;  /* 0x00000008041c0981 */ /* 0x004ea8000c1e1500 */
[----:B--2---:R0:W-:Y:S04]  /*1e9d0*/  STL [R1+0xf94], R28 ;  /* 0x000f941c01007387 */ /* 0x0041e80000100800 */
[----:B0-----:R-:W2:Y:S04]  /*1e9e0*/  LDL.LU R28, [R1+0x6a74] ;  /* 0x006a7400011c7983 */ /* 0x001ea80000300800 */
[----:B------:R-:W3:Y:S01]  /*1e9f0*/  LDL.64 R4, [R1+0xdd0] ;  /* 0x000dd00001047983 */ /* 0x000ee20000100a00 */
[----:B--2---:R-:W-:-:S03]  /*1ea00*/  PRMT R28, RZ, 0x7610, R28 ;  /* 0x00007610ff1c7816 */ /* 0x004fc6000000001c */
[----:B---3--:R-:W2:Y:S04]  /*1ea10*/  @P0 LDG.E.U16 R29, desc[UR8][R4.64] ;  /* 0x00000008041d0981 */ /* 0x008ea8000c1e1500 */
        /* <DEDUP_REMOVED lines=12> */
[----:B------:R-:W3:Y:S04]  /*1eae0*/  LDL R4, [R1+0x2464] ;  /* 0x0024640001047983 */ /* 0x000ee80000100800 */
[----:B------:R-:W3:Y:S01]  /*1eaf0*/  LDL R5, [R1+0x2468] ;  /* 0x0024680001057983 */ /* 0x000ee20000100800 */
[----:B------:R-:W-:-:S02]  /*1eb00*/  ISETP.GT.AND P0, PT, R13, 0x2, PT ;  /* 0x000000020d00780c */ /* 0x000fc40003f04270 */
[----:B--2---:R-:W-:Y:S02]  /*1eb10*/  PRMT R29, RZ, 0x7610, R29 ;  /* 0x00007610ff1d7816 */ /* 0x004fe4000000001d */
[----:B---3--:R-:W-:-:S04]  /*1eb20*/  @P1 LOP3.LUT R5, R5, R4, RZ, 0x3c, !PT ;  /* 0x0000000405051212 */ /* 0x008fc800078e3cff */
[----:B------:R-:W-:-:S04]  /*1eb30*/  @P1 LOP3.LUT R4, R5, R4, RZ, 0x3c, !PT ;  /* 0x0000000405041212 */ /* 0x000fc800078e3cff */
[----:B------:R-:W-:-:S05]  /*1eb40*/  @P1 LOP3.LUT R5, R5, R4, RZ, 0x3c, !PT ;  /* 0x0000000405051212 */ /* 0x000fca00078e3cff */
[----:B------:R-:W2:Y:S04]  /*1eb50*/  @P1 LDG.E.U16 R28, desc[UR8][R4.64] ;  /* 0x00000008041c1981 */ /* 0x000ea8000c1e1500 */
[----:B--2---:R0:W-:Y:S04]  /*1eb60*/  STL [R1+0xf84], R28 ;  /* 0x000f841c01007387 */ /* 0x0041e80000100800 */
[----:B0-----:R-:W2:Y:S04]  /*1eb70*/  LDL.LU R28, [R1+0x6a64] ;  /* 0x006a6400011c7983 */ /* 0x001ea80000300800 */
[----:B------:R-:W3:Y:S04]  /*1eb80*/  LDL R4, [R1+0x245c] ;  /* 0x00245c0001047983 */ /* 0x000ee80000100800 */
[----:B------:R-:W3:Y:S01]  /*1eb90*/  LDL R5, [R1+0x2460] ;  /* 0x0024600001057983 */ /* 0x000ee20000100800 */
[----:B--2---:R-:W-:-:S02]  /*1eba0*/  PRMT R28, RZ, 0x7610, R28 ;  /* 0x00007610ff1c7816 */ /* 0x004fc4000000001c */
        /* <DEDUP_REMOVED lines=3253> */
[----:B------:R-:W3:Y:S02]  /*2b700*/  LDL R5, [R1+0x1960] ;  /* 0x0019600001057983 */ /* 0x000ee40000100800 */
[----:B---3--:R-:W-:-:S04]  /*2b710*/  @P1 LOP3.LUT R5, R5, R4, RZ, 0x3c, !PT ;  /* 0x0000000405051212 */ /* 0x008fc800078e3cff */
[----:B------:R-:W-:-:S04]  /*2b720*/  @P1 LOP3.LUT R4, R5, R4, RZ, 0x3c, !PT ;  /* 0x0000000405041212 */ /* 0x000fc800078e3cff */
[----:B------:R-:W-:-:S05]  /*2b730*/  @P1 LOP3.LUT R5, R5, R4, RZ, 0x3c, !PT ;  /* 0x0000000405051212 */ /* 0x000fca00078e3cff */
[----:B------:R-:W3:Y:S04]  /*2b740*/  @P1 LDG.E.U16 R29, desc[UR8][R4.64] ;  /* 0x00000008041d1981 */ /* 0x000ee8000c1e1500 */
[----:B---3--:R0:W-:Y:S04]  /*2b750*/  STL [R1+0x18c], R29 ;  /* 0x00018c1d01007387 */ /* 0x0081e80000100800 */
[----:B0-----:R-:W3:Y:S04]  /*2b760*/  LDL.LU R29, [R1+0x64e0] ;  /* 0x0064e000011d7983 */ /* 0x001ee80000300800 */
[----:B------:R-:W4:Y:S04]  /*2b770*/  LDL R4, [R1+0x1954] ;  /* 0x0019540001047983 */ /* 0x000f280000100800 */
[----:B------:R-:W4:Y:S01]  /*2b780*/  LDL R5, [R1+0x1958] ;  /* 0x0019580001057983 */ /* 0x000f220000100800 */
[----:B---3--:R-:W-:-:S02]  /*2b790*/  PRMT R29, RZ, 0x7610, R29 ;  /* 0x00007610ff1d7816 */ /* 0x008fc4000000001d */
[----:B----4-:R-:W-:-:S04]  /*2b7a0*/  @P1 LOP3.LUT R5, R5, R4, RZ, 0x3c, !PT ;  /* 0x0000000405051212 */ /* 0x010fc800078e3cff */
[----:B------:R-:W-:-:S04]  /*2b7b0*/  @P1 LOP3.LUT R4, R5, R4, RZ, 0x3c, !PT ;  /* 0x0000000405041212 */ /* 0x000fc800078e3cff */
[----:B------:R-:W-:-:S05]  /*2b7c0*/  @P1 LOP3.LUT R5, R5, R4, RZ, 0x3c, !PT ;  /* 0x0000000405051212 */ /* 0x000fca00078e3cff */
[----:B------:R-:W3:Y:S04]  /*2b7d0*/  @P1 LDG.E.U16 R29, desc[UR8][R4.64] ;  /* 0x00000008041d1981 */ /* 0x000ee8000c1e1500 */
[----:B---3--:R0:W-:Y:S04]  /*2b7e0*/  STL [R1+0x188], R29 ;  /* 0x0001881d01007387 */ /* 0x0081e80000100800 */
[----:B0-----:R-:W3:Y:S04]  /*2b7f0*/  LDL.LU R29, [R1+0x64dc] ;  /* 0x0064dc00011d7983 */ /* 0x001ee80000300800 */
[----:B------:R-:W4:Y:S04]  /*2b800*/  LDL R4, [R1+0x194c] ;  /* 0x00194c0001047983 */ /* 0x000f280000100800 */
[----:B------:R-:W4:Y:S01]  /*2b810*/  LDL R5, [R1+0x1950] ;  /* 0x0019500001057983 */ /* 0x000f220000100800 */
[----:B------:R-:W-:-:S02]  /*2b820*/  ISETP.GT.AND P0, PT, R13, 0x5a, PT ;  /* 0x0000005a0d00780c */ /* 0x000fc40003f04270 */
[----:B---3--:R-:W-:Y:S02]  /*2b830*/  PRMT R29, RZ, 0x7610, R29 ;  /* 0x00007610ff1d7816 */ /* 0x008fe4000000001d */
        /* <DEDUP_REMOVED lines=859> */
[----:B--2---:R-:W-:-:S02]  /*2edf0*/  PRMT R28, RZ, 0x7610, R28 ;  /* 0x00007610ff1c7816 */ /* 0x004fc4000000001c */
[----:B----4-:R-:W-:-:S04]  /*2ee00*/  @P1 LOP3.LUT R5, R5, R4, RZ, 0x3c, !PT ;  /* 0x0000000405051212 */ /* 0x010fc800078e3cff */
[----:B------:R-:W-:-:S04]  /*2ee10*/  @P1 LOP3.LUT R4, R5, R4, RZ, 0x3c, !PT ;  /* 0x0000000405041212 */ /* 0x000fc800078e3cff */
[----:B------:R-:W-:-:S05]  /*2ee20*/  @P1 LOP3.LUT R5, R5, R4, RZ, 0x3c, !PT ;  /* 0x0000000405051212 */ /* 0x000fca00078e3cff */
[----:B------:R-:W2:Y:S04]  /*2ee30*/  @P1 LDG.E.U16 R28, desc[UR8][R4.64] ;  /* 0x00000008041c1981 */ /* 0x000ea8000c1e1500 */
[----:B--2---:R0:W-:Y:S04]  /*2ee40*/  STL [R1+0x50], R28 ;  /* 0x0000501c01007387 */ /* 0x0041e80000100800 */
[----:B0-----:R-:W2:Y:S04]  /*2ee50*/  LDL.LU R28, [R1+0x6364] ;  /* 0x00636400011c7983 */ /* 0x001ea80000300800 */
[----:B------:R-:W4:Y:S04]  /*2ee60*/  LDL R4, [R1+0x165c] ;  /* 0x00165c0001047983 */ /* 0x000f280000100800 */
[----:B------:R-:W4:Y:S01]  /*2ee70*/  LDL R5, [R1+0x1660] ;  /* 0x0016600001057983 */ /* 0x000f220000100800 */
[----:B------:R-:W-:-:S02]  /*2ee80*/  PRMT R27, RZ, 0x7610, R27 ;  /* 0x00007610ff1b7816 */ /* 0x000fc4000000001b */
[----:B----4-:R-:W-:-:S04]  /*2ee90*/  @P1 LOP3.LUT R5, R5, R4, RZ, 0x3c, !PT ;  /* 0x0000000405051212 */ /* 0x010fc800078e3cff */
[----:B------:R-:W-:-:S04]  /*2eea0*/  @P1 LOP3.LUT R4, R5, R4, RZ, 0x3c, !PT ;  /* 0x0000000405041212 */ /* 0x000fc800078e3cff */
[----:B------:R-:W-:-:S05]  /*2eeb0*/  @P1 LOP3.LUT R5, R5, R4, RZ, 0x3c, !PT ;  /* 0x0000000405051212 */ /* 0x000fca00078e3cff */
[----:B------:R-:W4:Y:S04]  /*2eec0*/  @P1 LDG.E.U16 R27, desc[UR8][R4.64] ;  /* 0x00000008041b1981 */ /* 0x000f28000c1e1500 */
[----:B----4-:R0:W-:Y:S04]  /*2eed0*/  STL [R1+0x4c], R27 ;  /* 0x00004c1b01007387 */ /* 0x0101e80000100800 */
[----:B0-----:R-:W4:Y:S04]  /*2eee0*/  LDL.LU R27, [R1+0x6360] ;  /* 0x00636000011b7983 */ /* 0x001f280000300800 */
[----:B------:R-:W2:Y:S04]  /*2eef0*/  LDL R4, [R1+0x1654] ;  /* 0x0016540001047983 */ /* 0x000ea80000100800 */
[----:B------:R-:W2:Y:S01]  /*2ef00*/  LDL R5, [R1+0x1658] ;  /* 0x0016580001057983 */ /* 0x000ea20000100800 */
[----:B------:R-:W-:-:S02]  /*2ef10*/  PRMT R15, RZ, 0x7610, R15 ;  /* 0x00007610ff0f7816 */ /* 0x000fc4000000000f */
[----:B--2---:R-:W-:-:S04]  /*2ef20*/  @P1 LOP3.LUT R5, R5, R4, RZ, 0x3c, !PT ;  /* 0x0000000405051212 */ /* 0x004fc800078e3cff */
[----:B------:R-:W-:-:S04]  /*2ef30*/  @P1 LOP3.LUT R4, R5, R4, RZ, 0x3c, !PT ;  /* 0x0000000405041212 */ /* 0x000fc800078e3cff */
[----:B------:R-:W-:-:S05]  /*2ef40*/  @P1 LOP3.LUT R5, R5, R4, RZ, 0x3c, !PT ;  /* 0x0000000405051212 */ /* 0x000fca00078e3cff */
[----:B------:R-:W2:Y:S04]  /*2ef50*/  @P1 LDG.E.U16 R15, desc[UR8][R4.64] ;  /* 0x00000008040f1981 */ /* 0x000ea8000c1e1500 */
[----:B--2---:R0:W-:Y:S04]  /*2ef60*/  STL [R1+0x48], R15 ;  /* 0x0000480f01007387 */ /* 0x0041e80000100800 */
[----:B0-----:R-:W2:Y:S04]  /*2ef70*/  LDL.LU R15, [R1+0x635c] ;  /* 0x00635c00010f7983 */ /* 0x001ea80000300800 */
[----:B------:R-:W2:Y:S04]  /*2ef80*/  LDL R4, [R1+0x164c] ;  /* 0x00164c0001047983 */ /* 0x000ea80000100800 */
[----:B------:R-:W2:Y:S01]  /*2ef90*/  LDL R5, [R1+0x1650] ;  /* 0x0016500001057983 */ /* 0x000ea20000100800 */
[----:B------:R-:W-:-:S02]  /*2efa0*/  PRMT R0, RZ, 0x7610, R0 ;  /* 0x00007610ff007816 */ /* 0x000fc40000000000 */
[----:B------:R-:W-:Y:S02]  /*2efb0*/  ISETP.GT.AND P0, PT, R13, 0x72, PT ;  /* 0x000000720d00780c */ /* 0x000fe40003f04270 */
[----:B--2---:R-:W-:-:S04]  /*2efc0*/  @P1 LOP3.LUT R5, R5, R4, RZ, 0x3c, !PT ;  /* 0x0000000405051212 */ /* 0x004fc800078e3cff */
[----:B------:R-:W-:-:S04]  /*2efd0*/  @P1 LOP3.LUT R4, R5, R4, RZ, 0x3c, !PT ;  /* 0x0000000405041212 */ /* 0x000fc800078e3cff */
[----:B------:R-:W-:-:S05]  /*2efe0*/  @P1 LOP3.LUT R5, R5, R4, RZ, 0x3c, !PT ;  /* 0x0000000405051212 */ /* 0x000fca00078e3cff */
[----:B------:R-:W2:Y:S04]  /*2eff0*/  @P1 LDG.E.U16 R0, desc[UR8][R4.64] ;  /* 0x0000000804001981 */ /* 0x000ea8000c1e1500 */
[----:B------:R-:W3:Y:S04]  /*2f000*/  LDL R4, [R1+0x1644] ;  /* 0x0016440001047983 */ /* 0x000ee80000100800 */
[----:B------:R-:W3:Y:S01]  /*2f010*/  LDL R5, [R1+0x1648] ;  /* 0x0016480001057983 */ /* 0x000ee20000100800 */
[----:B------:R-:W-:-:S03]  /*2f020*/  PRMT R3, RZ, 0x7610, R3 ;  /* 0x00007610ff037816 */ /* 0x000fc60000000003 */
[----:B--2---:R-:W-:Y:S01]  /*2f030*/  STL [R1+0x62cc], R0 ;  /* 0x0062cc0001007387 */ /* 0x004fe20000100800 */
        /* <DEDUP_REMOVED lines=8> */
[----:B------:R-:W-:-:S02]  /*2f0c0*/  PRMT R26, RZ, 0x7610, R26 ;  /* 0x00007610ff1a7816 */ /* 0x000fc4000000001a */
[----:B---3--:R-:W-:-:S04]  /*2f0d0*/  @P0 LOP3.LUT R5, R5, R4, RZ, 0x3c, !PT ;  /* 0x0000000405050212 */ /* 0x008fc800078e3cff */
[----:B------:R-:W-:-:S04]  /*2f0e0*/  @P0 LOP3.LUT R4, R5, R4, RZ, 0x3c, !PT ;  /* 0x0000000405040212 */ /* 0x000fc800078e3cff */
[----:B------:R-:W-:-:S05]  /*2f0f0*/  @P0 LOP3.LUT R5, R5, R4, RZ, 0x3c, !PT ;  /* 0x0000000405050212 */ /* 0x000fca00078e3cff */
[----:B------:R-:W3:Y:S04]  /*2f100*/  @P0 LDG.E.U16 R26, desc[UR8][R4.64] ;  /* 0x00000008041a0981 */ /* 0x000ee8000c1e1500 */
[----:B---3--:R0:W-:Y:S04]  /*2f110*/  STL [R1+0x3c], R26 ;  /* 0x00003c1a01007387 */ /* 0x0081e80000100800 */
[----:B0-----:R-:W3:Y:S04]  /*2f120*/  LDL.LU R26, [R1+0x6354] ;  /* 0x00635400011a7983 */ /* 0x001ee80000300800 */
        /* <DEDUP_REMOVED lines=155> */
[----:B------:R-:W3:Y:S04]  /*2fae0*/  LDL R4, [R1+0x1574] ;  /* 0x0015740001047983 */ /* 0x000ee80000100800 */
[----:B------:R-:W3:Y:S01]  /*2faf0*/  LDL R5, [R1+0x1578] ;  /* 0x0015780001057983 */ /* 0x000ee20000100800 */
[----:B------:R-:W-:-:S03]  /*2fb00*/  PRMT R28, RZ, 0x7610, R28 ;  /* 0x00007610ff1c7816 */ /* 0x000fc6000000001c */
[----:B--2---:R0:W-:Y:S01]  /*2fb10*/  STL [R1+0x62f0], R29 ;  /* 0x0062f01d01007387 */ /* 0x0041e20000100800 */
[----:B----4-:R-:W-:-:S03]  /*2fb20*/  PRMT R27, RZ, 0x7610, R27 ;  /* 0x00007610ff1b7816 */ /* 0x010fc6000000001b */
[----:B0-----:R-:W2:Y:S01]  /*2fb30*/  LDL R29, [R1+0x15a8] ;  /* 0x0015a800011d7983 */ /* 0x001ea20000100800 */
[----:B---3--:R-:W-:-:S04]  /*2fb40*/  @P1 LOP3.LUT R5, R5, R4, RZ, 0x3c, !PT ;  /* 0x0000000405051212 */ /* 0x008fc800078e3cff */
[----:B------:R-:W-:-:S04]  /*2fb50*/  @P1 LOP3.LUT R4, R5, R4, RZ, 0x3c, !PT ;  /* 0x0000000405041212 */ /* 0x000fc800078e3cff */
[----:B------:R-:W-:-:S05]  /*2fb60*/  @P1 LOP3.LUT R5, R5, R4, RZ, 0x3c, !PT ;  /* 0x0000000405051212 */ /* 0x000fca00078e3cff */
[----:B------:R0:W3:Y:S04]  /*2fb70*/  @P1 LDG.E.U16 R28, desc[UR8][R4.64] ;  /* 0x00000008041c1981 */ /* 0x0000e8000c1e1500 */
[----:B------:R-:W0:Y:S04]  /*2fb80*/  LDL R4, [R1+0x156c] ;  /* 0x00156c0001047983 */ /* 0x000e280000100800 */
[----:B------:R-:W0:Y:S02]  /*2fb90*/  LDL R5, [R1+0x1570] ;  /* 0x0015700001057983 */ /* 0x000e240000100800 */
[----:B0-----:R-:W-:-:S04]  /*2fba0*/  @P1 LOP3.LUT R5, R5, R4, RZ, 0x3c, !PT ;  /* 0x0000000405051212 */ /* 0x001fc800078e3cff */
[----:B------:R-:W-:-:S04]  /*2fbb0*/  @P1 LOP3.LUT R4, R5, R4, RZ, 0x3c, !PT ;  /* 0x0000000405041212 */ /* 0x000fc800078e3cff */
[----:B------:R-:W-:Y:S01]  /*2fbc0*/  @P1 LOP3.LUT R5, R5, R4, RZ, 0x3c, !PT ;  /* 0x0000000405051212 */ /* 0x000fe200078e3cff */
[----:B---3--:R-:W-:Y:S04]  /*2fbd0*/  STL [R1+0x62f4], R28 ;  /* 0x0062f41c01007387 */ /* 0x008fe80000100800 */
[----:B------:R0:W3:Y:S04]  /*2fbe0*/  @P1 LDG.E.U16 R27, desc[UR8][R4.64] ;  /* 0x00000008041b1981 */ /* 0x0000e8000c1e1500 */
[----:B------:R-:W0:Y:S04]  /*2fbf0*/  LDL R4, [R1+0x15bc] ;  /* 0x0015bc0001047983 */ /* 0x000e280000100800 */
[----:B------:R-:W0:Y:S01]  /*2fc00*/  LDL R5, [R1+0x15c0] ;  /* 0x0015c00001057983 */ /* 0x000e220000100800 */
[----:B------:R-:W-:-:S02]  /*2fc10*/  PRMT R8, RZ, 0x7610, R8 ;  /* 0x00007610ff087816 */ /* 0x000fc40000000008 */
[----:B0-----:R-:W-:-:S04]  /*2fc20*/  @P0 LOP3.LUT R5, R5, R4, RZ, 0x3c, !PT ;  /* 0x0000000405050212 */ /* 0x001fc800078e3cff */
[----:B------:R-:W-:-:S04]  /*2fc30*/  @P0 LOP3.LUT R4, R5, R4, RZ, 0x3c, !PT ;  /* 0x0000000405040212 */ /* 0x000fc800078e3cff */
[----:B------:R-:W-:-:S05]  /*2fc40*/  @P0 LOP3.LUT R5, R5, R4, RZ, 0x3c, !PT ;  /* 0x0000000405050212 */ /* 0x000fca00078e3cff */
[----:B------:R-:W4:Y:S04]  /*2fc50*/  @P0 LDG.E.U16 R8, desc[UR8][R4.64] ;  /* 0x0000000804080981 */ /* 0x000f28000c1e1500 */
[----:B---3--:R0:W-:Y:S04]  /*2fc60*/  STL [R1+0x62f8], R27 ;  /* 0x0062f81b01007387 */ /* 0x0081e80000100800 */
[----:B0-----:R-:W3:Y:S04]  /*2fc70*/  LDL R27, [R1+0x15a4] ;  /* 0x0015a400011b7983 */ /* 0x001ee80000100800 */
        /* <DEDUP_REMOVED lines=8> */
[----:B------:R0:W2:Y:S04]  /*2fd00*/  @P0 LDG.E.U16 R15, desc[UR8][R4.64] ;  /* 0x00000008040f0981 */ /* 0x0000a8000c1e1500 */
[----:B------:R-:W0:Y:S04]  /*2fd10*/  LDL R4, [R1+0x15ac] ;  /* 0x0015ac0001047983 */ /* 0x000e280000100800 */
[----:B------:R-:W0:Y:S01]  /*2fd20*/  LDL R5, [R1+0x15b0] ;  /* 0x0015b00001057983 */ /* 0x000e220000100800 */
[----:B------:R-:W-:Y:S02]  /*2fd30*/  ISETP.GT.AND P1, PT, R13, 0x77, PT ;  /* 0x000000770d00780c */ /* 0x000fe40003f24270 */
[----:B------:R-:W-:-:S02]  /*2fd40*/  PRMT R7, RZ, 0x7610, R7 ;  /* 0x00007610ff077816 */ /* 0x000fc40000000007 */
[----:B------:R-:W-:Y:S02]  /*2fd50*/  PRMT R6, RZ, 0x7610, R6 ;  /* 0x00007610ff067816 */ /* 0x000fe40000000006 */
[----:B0-----:R-:W-:-:S04]  /*2fd60*/  @P0 LOP3.LUT R5, R5, R4, RZ, 0x3c, !PT ;  /* 0x0000000405050212 */ /* 0x001fc800078e3cff */
[----:B------:R-:W-:-:S04]  /*2fd70*/  @P0 LOP3.LUT R4, R5, R4, RZ, 0x3c, !PT ;  /* 0x0000000405040212 */ /* 0x000fc800078e3cff */
[----:B------:R-:W-:-:S05]  /*2fd80*/  @P0 LOP3.LUT R5, R5, R4, RZ, 0x3c, !PT ;  /* 0x0000000405050212 */ /* 0x000fca00078e3cff */
[----:B------:R0:W4:Y:S02]  /*2fd90*/  @P0 LDG.E.U16 R7, desc[UR8][R4.64] ;  /* 0x0000000804070981 */ /* 0x000124000c1e1500 */
[----:B0-----:R-:W-:Y:S02]  /*2fda0*/  @P1 IMAD.MOV.U32 R4, RZ, RZ, R29 ;  /* 0x000000ffff041224 */ /* 0x001fe400078e001d */
[----:B---3--:R-:W-:-:S05]  /*2fdb0*/  @P1 IMAD.MOV.U32 R5, RZ, RZ, R27 ;  /* 0x000000ffff051224 */ /* 0x008fca00078e001b */
[----:B------:R-:W3:Y:S04]  /*2fdc0*/  @P1 LDG.E.U16 R6, desc[UR8][R4.64] ;  /* 0x0000000804061981 */ /* 0x000ee8000c1e1500 */
[----:B--2---:R0:W-:Y:S04]  /*2fdd0*/  STL [R1+0x1d0], R15 ;  /* 0x0001d00f01007387 */ /* 0x0041e80000100800 */
[----:B0-----:R-:W2:Y:S04]  /*2fde0*/  LDL R15, [R1+0x1560] ;  /* 0x00156000010f7983 */ /* 0x001ea80000100800 */
[----:B----4-:R0:W-:Y:S04]  /*2fdf0*/  STL [R1+0x1cc], R7 ;  /* 0x0001cc0701007387 */ /* 0x0101e80000100800 */
[----:B0-----:R-:W4:Y:S04]  /*2fe00*/  LDL.LU R7, [R1+0x6310] ;  /* 0x0063100001077983 */ /* 0x001f280000300800 */
[----:B------:R-:W2:Y:S04]  /*2fe10*/  LDL R29, [R1+0x1554] ;  /* 0x00155400011d7983 */ /* 0x000ea80000100800 */
[----:B------:R-:W2:Y:S04]  /*2fe20*/  LDL R27, [R1+0x1558] ;  /* 0x00155800011b7983 */ /* 0x000ea80000100800 */
        /* <DEDUP_REMOVED lines=8> */
[----:B------:R-:W2:Y:S01]  /*2feb0*/  @P1 LDG.E.U16 R3, desc[UR8][R4.64] ;  /* 0x0000000804031981 */ /* 0x000ea2000c1e1500 */
[----:B------:R-:W-:-:S03]  /*2fec0*/  ISETP.GT.AND P0, PT, R13, 0x79, PT ;  /* 0x000000790d00780c */ /* 0x000fc60003f04270 */
[----:B--2---:R-:W-:Y:S04]  /*2fed0*/  STL [R1+0x1c4], R3 ;  /* 0x0001c40301007387 */ /* 0x004fe80000100800 */
[----:B------:R-:W2:Y:S04]  /*2fee0*/  LDL R4, [R1+0x1564] ;  /* 0x0015640001047983 */ /* 0x000ea80000100800 */
[----:B------:R-:W2:Y:S01]  /*2fef0*/  LDL R5, [R1+0x1568] ;  /* 0x0015680001057983 */ /* 0x000ea20000100800 */
[----:B------:R-:W-:Y:S02]  /*2ff00*/  PRMT R26, RZ, 0x7610, R26 ;  /* 0x00007610ff1a7816 */ /* 0x000fe4000000001a */
[----:B--2---:R-:W-:-:S04]  /*2ff10*/  @P0 LOP3.LUT R5, R5, R4, RZ, 0x3c, !PT ;  /* 0x0000000405050212 */ /* 0x004fc800078e3cff */
[----:B------:R-:W-:-:S04]  /*2ff20*/  @P0 LOP3.LUT R4, R5, R4, RZ, 0x3c, !PT ;  /* 0x0000000405040212 */ /* 0x000fc800078e3cff */
[----:B------:R-:W-:-:S05]  /*2ff30*/  @P0 LOP3.LUT R5, R5, R4, RZ, 0x3c, !PT ;  /* 0x0000000405050212 */ /* 0x000fca00078e3cff */
[----:B------:R0:W2:Y:S04]  /*2ff40*/  @P0 LDG.E.U16 R26, desc[UR8][R4.64] ;  /* 0x00000008041a0981 */ /* 0x0000a8000c1e1500 */
[----:B------:R-:W2:Y:S01]  /*2ff50*/  LDL R5, [R1+0x155c] ;  /* 0x00155c0001057983 */ /* 0x000ea20000100800 */
[----:B------:R-:W-:Y:S01]  /*2ff60*/  PRMT R25, RZ, 0x7610, R25 ;  /* 0x00007610ff197816 */ /* 0x000fe20000000019 */
[----:B0-----:R-:W-:-:S05]  /*2ff70*/  @P0 IMAD.MOV.U32 R4, RZ, RZ, R15 ;  /* 0x000000ffff040224 */ /* 0x001fca00078e000f */
[----:B--2---:R0:W2:Y:S04]  /*2ff80*/  @P0 LDG.E.U16 R25, desc[UR8][R4.64] ;  /* 0x0000000804190981 */ /* 0x0040a8000c1e1500 */
[----:B------:R1:W-:Y:S04]  /*2ff90*/  STL [R1+0x62d0], R26 ;  /* 0x0062d01a01007387 */ /* 0x0003e80000100800 */
[----:B------:R-:W3:Y:S01]  /*2ffa0*/  LDL R15, [R1+0x1598] ;  /* 0x00159800010f7983 */ /* 0x000ee20000100800 */
[----:B------:R-:W-:Y:S01]  /*2ffb0*/  PRMT R24, RZ, 0x7610, R24 ;  /* 0x00007610ff187816 */ /* 0x000fe20000000018 */
[----:B0-----:R-:W-:-:S02]  /*2ffc0*/  @P0 IMAD.MOV.U32 R4, RZ, RZ, R27 ;  /* 0x000000ffff040224 */ /* 0x001fc400078e001b */
[----:B------:R-:W-:-:S05]  /*2ffd0*/  @P0 IMAD.MOV.U32 R5, RZ, RZ, R29 ;  /* 0x000000ffff050224 */ /* 0x000fca00078e001d */
[----:B------:R-:W3:Y:S04]  /*2ffe0*/  @P0 LDG.E.U16 R24, desc[UR8][R4.64] ;  /* 0x0000000804180981 */ /* 0x000ee8000c1e1500 */
[----:B--2---:R0:W-:Y:S04]  /*2fff0*/  STL [R1+0x62d4], R25 ;  /* 0x0062d41901007387 */ /* 0x0041e80000100800 */
[----:B------:R-:W2:Y:S01]  /*30000*/  LDL R5, [R1+0x154c] ;  /* 0x00154c0001057983 */ /* 0x000ea20000100800 */
[----:B------:R-:W-:-:S03]  /*30010*/  PRMT R23, RZ, 0x7610, R23 ;  /* 0x00007610ff177816 */ /* 0x000fc60000000017 */
[----:B------:R-:W2:Y:S04]  /*30020*/  LDL R29, [R1+0x1590] ;  /* 0x00159000011d7983 */ /* 0x000ea80000100800 */
[----:B------:R-:W2:Y:S04]  /*30030*/  LDL R27, [R1+0x1544] ;  /* 0x00154400011b7983 */ /* 0x000ea80000100800 */
[----:B-1----:R-:W2:Y:S04]  /*30040*/  LDL R26, [R1+0x1548] ;  /* 0x00154800011a7983 */ /* 0x002ea80000100800 */
[----:B0-----:R-:W2:Y:S04]  /*30050*/  LDL R25, [R1+0x1550] ;  /* 0x0015500001197983 */ /* 0x001ea80000100800 */
[----:B---3--:R0:W-:Y:S01]  /*30060*/  STL [R1+0x62d8], R24 ;  /* 0x0062d81801007387 */ /* 0x0081e20000100800 */
[----:B------:R-:W-:-:S03]  /*30070*/  PRMT R14, RZ, 0x7610, R14 ;  /* 0x00007610ff0e7816 */ /* 0x000fc6000000000e */
[----:B0-----:R-:W3:Y:S01]  /*30080*/  LDL R24, [R1+0x1540] ;  /* 0x0015400001187983 */ /* 0x001ee20000100800 */
[----:B--2---:R-:W-:-:S03]  /*30090*/  @P0 IMAD.MOV.U32 R4, RZ, RZ, R25 ;  /* 0x000000ffff040224 */ /* 0x004fc600078e0019 */
[----:B------:R-:W2:Y:S04]  /*300a0*/  LDL R25, [R1+0x153c] ;  /* 0x00153c0001197983 */ /* 0x000ea80000100800 */
[----:B------:R0:W2:Y:S04]  /*300b0*/  @P0 LDG.E.U16 R23, desc[UR8][R4.64] ;  /* 0x0000000804170981 */ /* 0x0000a8000c1e1500 */
[----:B------:R-:W3:Y:S01]  /*300c0*/  LDL R5, [R1+0x1594] ;  /* 0x0015940001057983 */ /* 0x000ee20000100800 */
[----:B0-----:R-:W-:-:S03]  /*300d0*/  @P1 IMAD.MOV.U32 R4, RZ, RZ, R15 ;  /* 0x000000ffff041224 */ /* 0x001fc600078e000f */
[----:B--2---:R-:W-:Y:S01]  /*300e0*/  STL [R1+0x62dc], R23 ;  /* 0x0062dc1701007387 */ /* 0x004fe20000100800 */
[----:B------:R-:W-:-:S03]  /*300f0*/  ISETP.GT.AND P0, PT, R13, 0x7a, PT ;  /* 0x0000007a0d00780c */ /* 0x000fc60003f04270 */
[----:B------:R-:W2:Y:S04]  /*30100*/  LDL R15, [R1+0x1534] ;  /* 0x00153400010f7983 */ /* 0x000ea80000100800 */
[----:B---3--:R0:W3:Y:S04]  /*30110*/  @P1 LDG.E.U16 R14, desc[UR8][R4.64] ;  /* 0x00000008040e1981 */ /* 0x0080e8000c1e1500 */
[----:B------:R-:W2:Y:S01]  /*30120*/  LDL R5, [R1+0x158c] ;  /* 0x00158c0001057983 */ /* 0x000ea20000100800 */
[----:B------:R-:W-:Y:S01]  /*30130*/  PRMT R28, RZ, 0x7610, R28 ;  /* 0x00007610ff1c7816 */ /* 0x000fe2000000001c */
[----:B0-----:R-:W-:Y:S01]  /*30140*/  @P1 IMAD.MOV.U32 R4, RZ, RZ, R29 ;  /* 0x000000ffff041224 */ /* 0x001fe200078e001d */
[----:B------:R-:W-:-:S02]  /*30150*/  PRMT R22, RZ, 0x7610, R22 ;  /* 0x00007610ff167816 */ /* 0x000fc40000000016 */
[----:B------:R-:W-:Y:S01]  /*30160*/  PRMT R21, RZ, 0x7610, R21 ;  /* 0x00007610ff157816 */ /* 0x000fe20000000015 */
[----:B---3--:R0:W-:Y:S04]  /*30170*/  STL [R1+0x1bc], R14 ;  /* 0x0001bc0e01007387 */ /* 0x0081e80000100800 */
[----:B0-----:R-:W3:Y:S04]  /*30180*/  LDL R14, [R1+0x1538] ;  /* 0x00153800010e7983 */ /* 0x001ee80000100800 */
[----:B--2---:R0:W2:Y:S02]  /*30190*/  @P1 LDG.E.U16 R28, desc[UR8][R4.64] ;  /* 0x00000008041c1981 */ /* 0x0040a4000c1e1500 */
[----:B0-----:R-:W-:-:S02]  /*301a0*/  @P0 IMAD.MOV.U32 R4, RZ, RZ, R26 ;  /* 0x000000ffff040224 */ /* 0x001fc400078e001a */
[----:B------:R-:W-:Y:S01]  /*301b0*/  @P0 IMAD.MOV.U32 R5, RZ, RZ, R27 ;  /* 0x000000ffff050224 */ /* 0x000fe200078e001b */
[----:B------:R-:W2:Y:S04]  /*301c0*/  LDL R26, [R1+0x1530] ;  /* 0x00153000011a7983 */ /* 0x000ea80000100800 */
[----:B------:R-:W4:Y:S04]  /*301d0*/  LDL R27, [R1+0x152c] ;  /* 0x00152c00011b7983 */ /* 0x000f280000100800 */
[----:B------:R0:W4:Y:S02]  /*301e0*/  @P0 LDG.E.U16 R22, desc[UR8][R4.64] ;  /* 0x0000000804160981 */ /* 0x000124000c1e1500 */
[----:B0-----:R-:W-:-:S02]  /*301f0*/  @P0 IMAD.MOV.U32 R4, RZ, RZ, R24 ;  /* 0x000000ffff040224 */ /* 0x001fc400078e0018 */
[----:B------:R-:W-:-:S05]  /*30200*/  @P0 IMAD.MOV.U32 R5, RZ, RZ, R25 ;  /* 0x000000ffff050224 */ /* 0x000fca00078e0019 */
[----:B------:R0:W4:Y:S01]  /*30210*/  @P0 LDG.E.U16 R21, desc[UR8][R4.64] ;  /* 0x0000000804150981 */ /* 0x000122000c1e1500 */
[----:B------:R-:W-:Y:S02]  /*30220*/  PRMT R20, RZ, 0x7610, R20 ;  /* 0x00007610ff147816 */ /* 0x000fe40000000014 */
[----:B------:R-:W-:Y:S01]  /*30230*/  PRMT R19, RZ, 0x7610, R19 ;  /* 0x00007610ff137816 */ /* 0x000fe20000000013 */
[----:B0-----:R-:W-:Y:S02]  /*30240*/  @P0 IMAD.MOV.U32 R5, RZ, RZ, R15 ;  /* 0x000000ffff050224 */ /* 0x001fe400078e000f */
[----:B---3--:R-:W-:-:S05]  /*30250*/  @P0 IMAD.MOV.U32 R4, RZ, RZ, R14 ;  /* 0x000000ffff040224 */ /* 0x008fca00078e000e */
[----:B------:R2:W3:Y:S02]  /*30260*/  @P0 LDG.E.U16 R20, desc[UR8][R4.64] ;  /* 0x0000000804140981 */ /* 0x0004e4000c1e1500 */
[----:B--2---:R-:W-:Y:S02]  /*30270*/  @P0 IMAD.MOV.U32 R4, RZ, RZ, R26 ;  /* 0x000000ffff040224 */ /* 0x004fe400078e001a */
[----:B----4-:R-:W-:Y:S01]  /*30280*/  @P0 IMAD.MOV.U32 R5, RZ, RZ, R27 ;  /* 0x000000ffff050224 */ /* 0x010fe200078e001b */
[----:B------:R0:W-:Y:S04]  /*30290*/  STL [R1+0x62a8], R22 ;  /* 0x0062a81601007387 */ /* 0x0001e80000100800 */
[----:B------:R-:W2:Y:S04]  /*302a0*/  LDL R25, [R1+0x1524] ;  /* 0x0015240001197983 */ /* 0x000ea80000100800 */
[----:B------:R-:W4:Y:S04]  /*302b0*/  LDL R24, [R1+0x1528] ;  /* 0x0015280001187983 */ /* 0x000f280000100800 */
[----:B------:R2:W4:Y:S04]  /*302c0*/  @P0 LDG.E.U16 R19, desc[UR8][R4.64] ;  /* 0x0000000804130981 */ /* 0x000528000c1e1500 */
[----:B------:R1:W-:Y:S04]  /*302d0*/  STL [R1+0x62ac], R21 ;  /* 0x0062ac1501007387 */ /* 0x0003e80000100800 */
[----:B0-----:R-:W4:Y:S01]  /*302e0*/  LDL R22, [R1+0x151c] ;  /* 0x00151c0001167983 */ /* 0x001f220000100800 */
[----:B------:R-:W-:-:S03]  /*302f0*/  ISETP.GT.AND P1, PT, R13, 0x7b, PT ;  /* 0x0000007b0d00780c */ /* 0x000fc60003f24270 */
[----:B------:R-:W4:Y:S04]  /*30300*/  LDL R15, [R1+0x1514] ;  /* 0x00151400010f7983 */ /* 0x000f280000100800 */
[----:B------:R-:W4:Y:S04]  /*30310*/  LDL R14, [R1+0x1518] ;  /* 0x00151800010e7983 */ /* 0x000f280000100800 */
[----:B-1----:R-:W4:Y:S01]  /*30320*/  LDL R21, [R1+0x1520] ;  /* 0x0015200001157983 */ /* 0x002f220000100800 */
[----:B------:R-:W-:Y:S02]  /*30330*/  PRMT R18, RZ, 0x7610, R18 ;  /* 0x00007610ff127816 */ /* 0x000fe40000000012 */
[----:B------:R-:W-:Y:S01]  /*30340*/  PRMT R17, RZ, 0x7610, R17 ;  /* 0x00007610ff117816 */ /* 0x000fe20000000011 */
[----:B---3--:R-:W-:Y:S01]  /*30350*/  STL [R1+0x62b0], R20 ;  /* 0x0062b01401007387 */ /* 0x008fe20000100800 */
[----:B--2---:R-:W-:-:S02]  /*30360*/  @P1 IMAD.MOV.U32 R5, RZ, RZ, R25 ;  /* 0x000000ffff051224 */ /* 0x004fc400078e0019 */
[----:B----4-:R-:W-:Y:S01]  /*30370*/  @P1 IMAD.MOV.U32 R4, RZ, RZ, R24 ;  /* 0x000000ffff041224 */ /* 0x010fe200078e0018 */
[----:B------:R0:W-:Y:S04]  /*30380*/  STL [R1+0x62b4], R19 ;  /* 0x0062b41301007387 */ /* 0x0001e80000100800 */
[----:B------:R-:W2:Y:S04]  /*30390*/  LDL R25, [R1+0x150c] ;  /* 0x00150c0001197983 */ /* 0x000ea80000100800 */
[----:B------:R-:W3:Y:S04]  /*303a0*/  LDL R24, [R1+0x1510] ;  /* 0x0015100001187983 */ /* 0x000ee80000100800 */
[----:B------:R1:W4:Y:S02]  /*303b0*/  @P1 LDG.E.U16 R18, desc[UR8][R4.64] ;  /* 0x0000000804121981 */ /* 0x000324000c1e1500 */
[----:B-1----:R-:W-:-:S02]  /*303c0*/  @P1 IMAD.MOV.U32 R5, RZ, RZ, R22 ;  /* 0x000000ffff051224 */ /* 0x002fc400078e0016 */
[----:B------:R-:W-:-:S05]  /*303d0*/  @P1 IMAD.MOV.U32 R4, RZ, RZ, R21 ;  /* 0x000000ffff041224 */ /* 0x000fca00078e0015 */
[----:B------:R1:W4:Y:S01]  /*303e0*/  @P1 LDG.E.U16 R17, desc[UR8][R4.64] ;  /* 0x0000000804111981 */ /* 0x000322000c1e1500 */
[----:B------:R-:W-:Y:S02]  /*303f0*/  PRMT R16, RZ, 0x7610, R16 ;  /* 0x00007610ff107816 */ /* 0x000fe40000000010 */
[----:B------:R-:W-:Y:S01]  /*30400*/  PRMT R12, RZ, 0x7610, R12 ;  /* 0x00007610ff0c7816 */ /* 0x000fe2000000000c */
[----:B-1----:R-:W-:Y:S02]  /*30410*/  @P1 IMAD.MOV.U32 R4, RZ, RZ, R14 ;  /* 0x000000ffff041224 */ /* 0x002fe400078e000e */
[----:B------:R-:W-:-:S05]  /*30420*/  @P1 IMAD.MOV.U32 R5, RZ, RZ, R15 ;  /* 0x000000ffff051224 */ /* 0x000fca00078e000f */
[----:B------:R2:W4:Y:S02]  /*30430*/  @P1 LDG.E.U16 R16, desc[UR8][R4.64] ;  /* 0x0000000804101981 */ /* 0x000524000c1e1500 */
[----:B--2---:R-:W-:Y:S02]  /*30440*/  @P1 IMAD.MOV.U32 R5, RZ, RZ, R25 ;  /* 0x000000ffff051224 */ /* 0x004fe400078e0019 */
[----:B---3--:R-:W-:-:S05]  /*30450*/  @P1 IMAD.MOV.U32 R4, RZ, RZ, R24 ;  /* 0x000000ffff041224 */ /* 0x008fca00078e0018 */
[----:B------:R-:W2:Y:S04]  /*30460*/  @P1 LDG.E.U16 R12, desc[UR8][R4.64] ;  /* 0x00000008040c1981 */ /* 0x000ea8000c1e1500 */
[----:B----4-:R1:W-:Y:S04]  /*30470*/  STL [R1+0x6284], R18 ;  /* 0x0062841201007387 */ /* 0x0103e80000100800 */
[----:B------:R-:W-:Y:S04]  /*30480*/  STL [R1+0x1b4], R28 ;  /* 0x0001b41c01007387 */ /* 0x000fe80000100800 */
[----:B------:R-:W3:Y:S04]  /*30490*/  LDL R22, [R1+0x1504] ;  /* 0x0015040001167983 */ /* 0x000ee80000100800 */
[----:B------:R-:W4:Y:S04]  /*304a0*/  LDL R21, [R1+0x1508] ;  /* 0x0015080001157983 */ /* 0x000f280000100800 */
[----:B------:R-:W-:Y:S04]  /*304b0*/  STL [R1+0x6288], R17 ;  /* 0x0062881101007387 */ /* 0x000fe80000100800 */
[----:B0-----:R-:W3:Y:S04]  /*304c0*/  LDL R19, [R1+0x14fc] ;  /* 0x0014fc0001137983 */ /* 0x001ee80000100800 */
[----:B-1----:R-:W3:Y:S04]  /*304d0*/  LDL R18, [R1+0x1500] ;  /* 0x0015000001127983 */ /* 0x002ee80000100800 */
[----:B------:R-:W3:Y:S04]  /*304e0*/  LDL R15, [R1+0x14f4] ;  /* 0x0014f400010f7983 */ /* 0x000ee80000100800 */
[----:B------:R-:W3:Y:S01]  /*304f0*/  LDL R14, [R1+0x14f8] ;  /* 0x0014f800010e7983 */ /* 0x000ee20000100800 */
[----:B------:R-:W-:-:S03]  /*30500*/  ISETP.GT.AND P0, PT, R13, 0x7c, PT ;  /* 0x0000007c0d00780c */ /* 0x000fc60003f04270 */
[----:B------:R0:W-:Y:S01]  /*30510*/  STL [R1+0x628c], R16 ;  /* 0x00628c1001007387 */ /* 0x0001e20000100800 */
[----:B------:R-:W-:Y:S02]  /*30520*/  PRMT R11, RZ, 0x7610, R11 ;  /* 0x00007610ff0b7816 */ /* 0x000fe4000000000b */
[----:B------:R-:W-:Y:S02]  /*30530*/  PRMT R10, RZ, 0x7610, R10 ;  /* 0x00007610ff0a7816 */ /* 0x000fe4000000000a */
[----:B------:R-:W-:Y:S01]  /*30540*/  PRMT R9, RZ, 0x7610, R9 ;  /* 0x00007610ff097816 */ /* 0x000fe20000000009 */
[----:B--2---:R1:W-:Y:S04]  /*30550*/  STL [R1+0x6290], R12 ;  /* 0x0062900c01007387 */ /* 0x0043e80000100800 */
[----:B0-----:R-:W2:Y:S04]  /*30560*/  LDL R16, [R1+0x14ec] ;  /* 0x0014ec0001107983 */ /* 0x001ea80000100800 */
[----:B-1----:R-:W2:Y:S01]  /*30570*/  LDL R12, [R1+0x14f0] ;  /* 0x0014f000010c7983 */ /* 0x002ea20000100800 */
[----:B----4-:R-:W-:-:S02]  /*30580*/  @P0 IMAD.MOV.U32 R4, RZ, RZ, R21 ;  /* 0x000000ffff040224 */ /* 0x010fc400078e0015 */
[----:B---3--:R-:W-:-:S05]  /*30590*/  @P0 IMAD.MOV.U32 R5, RZ, RZ, R22 ;  /* 0x000000ffff050224 */ /* 0x008fca00078e0016 */
[----:B------:R0:W3:Y:S02]  /*305a0*/  @P0 LDG.E.U16 R11, desc[UR8][R4.64] ;  /* 0x00000008040b0981 */ /* 0x0000e4000c1e1500 */
[----:B0-----:R-:W-:Y:S02]  /*305b0*/  @P0 IMAD.MOV.U32 R4, RZ, RZ, R18 ;  /* 0x000000ffff040224 */ /* 0x001fe400078e0012 */
[----:B------:R-:W-:-:S05]  /*305c0*/  @P0 IMAD.MOV.U32 R5, RZ, RZ, R19 ;  /* 0x000000ffff050224 */ /* 0x000fca00078e0013 */
[----:B------:R0:W4:Y:S02]  /*305d0*/  @P0 LDG.E.U16 R10, desc[UR8][R4.64] ;  /* 0x00000008040a0981 */ /* 0x000124000c1e1500 */
[----:B0-----:R-:W-:Y:S01]  /*305e0*/  @P0 MOV R4, R14 ;  /* 0x0000000e00040202 */ /* 0x001fe20000000f00 */
[----:B------:R-:W-:-:S05]  /*305f0*/  @P0 IMAD.MOV.U32 R5, RZ, RZ, R15 ;  /* 0x000000ffff050224 */ /* 0x000fca00078e000f */
[----:B------:R2:W4:Y:S01]  /*30600*/  @P0 LDG.E.U16 R9, desc[UR8][R4.64] ;  /* 0x0000000804090981 */ /* 0x000522000c1e1500 */
[----:B------:R-:W-:Y:S01]  /*30610*/  PRMT R8, RZ, 0x7610, R8 ;  /* 0x00007610ff087816 */ /* 0x000fe20000000008 */
[----:B--2---:R-:W-:Y:S02]  /*30620*/  @P0 IMAD.MOV.U32 R5, RZ, RZ, R16 ;  /* 0x000000ffff050224 */ /* 0x004fe400078e0010 */
[----:B------:R-:W-:-:S05]  /*30630*/  @P0 IMAD.MOV.U32 R4, RZ, RZ, R12 ;  /* 0x000000ffff040224 */ /* 0x000fca00078e000c */
[----:B------:R-:W2:Y:S04]  /*30640*/  @P0 LDG.E.U16 R8, desc[UR8][R4.64] ;  /* 0x0000000804080981 */ /* 0x000ea8000c1e1500 */
[----:B---3--:R-:W-:Y:S04]  /*30650*/  STL [R1+0x6270], R11 ;  /* 0x0062700b01007387 */ /* 0x008fe80000100800 */
[----:B------:R-:W3:Y:S04]  /*30660*/  LDL R22, [R1+0x14e4] ;  /* 0x0014e40001167983 */ /* 0x000ee80000100800 */
[----:B------:R-:W3:Y:S04]  /*30670*/  LDL R21, [R1+0x14e8] ;  /* 0x0014e80001157983 */ /* 0x000ee80000100800 */
[----:B----4-:R0:W-:Y:S04]  /*30680*/  STL [R1+0x6274], R10 ;  /* 0x0062740a01007387 */ /* 0x0101e80000100800 */
[----:B------:R-:W4:Y:S04]  /*30690*/  LDL R19, [R1+0x14dc] ;  /* 0x0014dc0001137983 */ /* 0x000f280000100800 */
[----:B------:R-:W4:Y:S04]  /*306a0*/  LDL R18, [R1+0x14e0] ;  /* 0x0014e00001127983 */ /* 0x000f280000100800 */
[----:B------:R-:W4:Y:S04]  /*306b0*/  LDL R15, [R1+0x14d4] ;  /* 0x0014d400010f7983 */ /* 0x000f280000100800 */
[----:B------:R-:W4:Y:S04]  /*306c0*/  LDL R14, [R1+0x14d8] ;  /* 0x0014d800010e7983 */ /* 0x000f280000100800 */
[----:B------:R1:W-:Y:S04]  /*306d0*/  STL [R1+0x6278], R9 ;  /* 0x0062780901007387 */ /* 0x0003e80000100800 */
[----:B------:R-:W4:Y:S04]  /*306e0*/  LDL R16, [R1+0x14cc] ;  /* 0x0014cc0001107983 */ /* 0x000f280000100800 */
[----:B------:R-:W4:Y:S01]  /*306f0*/  LDL R12, [R1+0x14d0] ;  /* 0x0014d000010c7983 */ /* 0x000f220000100800 */
[----:B------:R-:W-:-:S02]  /*30700*/  ISETP.GT.AND P1, PT, R13, 0x7d, PT ;  /* 0x0000007d0d00780c */ /* 0x000fc40003f24270 */
[----:B------:R-:W-:Y:S02]  /*30710*/  PRMT R7, RZ, 0x7610, R7 ;  /* 0x00007610ff077816 */ /* 0x000fe40000000007 */
[----:B------:R-:W-:Y:S01]  /*30720*/  PRMT R6, RZ, 0x7610, R6 ;  /* 0x00007610ff067816 */ /* 0x000fe20000000006 */
[----:B--2---:R-:W-:Y:S04]  /*30730*/  STL [R1+0x627c], R8 ;  /* 0x00627c0801007387 */ /* 0x004fe80000100800 */
[----:B0-----:R-:W2:Y:S04]  /*30740*/  LDL R10, [R1+0x14c4] ;  /* 0x0014c400010a7983 */ /* 0x001ea80000100800 */
[----:B-1----:R-:W2:Y:S01]  /*30750*/  LDL R9, [R1+0x14c8] ;  /* 0x0014c80001097983 */ /* 0x002ea20000100800 */
[----:B---3--:R-:W-:-:S02]  /*30760*/  @P1 IMAD.MOV.U32 R4, RZ, RZ, R21 ;  /* 0x000000ffff041224 */ /* 0x008fc400078e0015 */
[----:B------:R-:W-:-:S05]  /*30770*/  @P1 IMAD.MOV.U32 R5, RZ, RZ, R22 ;  /* 0x000000ffff051224 */ /* 0x000fca00078e0016 */
[----:B------:R4:W3:Y:S02]  /*30780*/  @P1 LDG.E.U16 R7, desc[UR8][R4.64] ;  /* 0x0000000804071981 */ /* 0x0008e4000c1e1500 */
[----:B----4-:R-:W-:Y:S02]  /*30790*/  @P1 IMAD.MOV.U32 R5, RZ, RZ, R19 ;  /* 0x000000ffff051224 */ /* 0x010fe400078e0013 */
[----:B------:R-:W-:-:S05]  /*307a0*/  @P1 IMAD.MOV.U32 R4, RZ, RZ, R18 ;  /* 0x000000ffff041224 */ /* 0x000fca00078e0012 */
[----:B------:R0:W4:Y:S02]  /*307b0*/  @P1 LDG.E.U16 R6, desc[UR8][R4.64] ;  /* 0x0000000804061981 */ /* 0x000124000c1e1500 */
[----:B0-----:R-:W-:Y:S02]  /*307c0*/  PRMT R5, RZ, 0x7610, R5 ;  /* 0x00007610ff057816 */ /* 0x001fe40000000005 */
[----:B------:R-:W-:-:S04]  /*307d0*/  PRMT R4, RZ, 0x7610, R4 ;  /* 0x00007610ff047816 */ /* 0x000fc80000000004 */
[----:B------:R0:W4:Y:S02]  /*307e0*/  @P1 LDG.E.U16 R5, desc[UR8][R14.64] ;  /* 0x000000080e051981 */ /* 0x000124000c1e1500 */
[----:B0-----:R-:W-:Y:S02]  /*307f0*/  @P1 IMAD.MOV.U32 R14, RZ, RZ, R12 ;  /* 0x000000ffff0e1224 */ /* 0x001fe400078e000c */
[----:B------:R-:W-:-:S05]  /*30800*/  @P1 IMAD.MOV.U32 R15, RZ, RZ, R16 ;  /* 0x000000ffff0f1224 */ /* 0x000fca00078e0010 */
[----:B------:R2:W4:Y:S01]  /*30810*/  @P1 LDG.E.U16 R4, desc[UR8][R14.64] ;  /* 0x000000080e041981 */ /* 0x000522000c1e1500 */
[----:B------:R-:W-:Y:S02]  /*30820*/  ISETP.GT.AND P0, PT, R13, 0x7e, PT ;  /* 0x0000007e0d00780c */ /* 0x000fe40003f04270 */
[----:B------:R-:W-:-:S11]  /*30830*/  PRMT R2, RZ, 0x7610, R2 ;  /* 0x00007610ff027816 */ /* 0x000fd60000000002 */
[----:B--2---:R-:W-:Y:S02]  /*30840*/  @P0 IMAD.MOV.U32 R15, RZ, RZ, R10 ;  /* 0x000000ffff0f0224 */ /* 0x004fe400078e000a */
[----:B------:R-:W-:-:S05]  /*30850*/  @P0 IMAD.MOV.U32 R14, RZ, RZ, R9 ;  /* 0x000000ffff0e0224 */ /* 0x000fca00078e0009 */
[----:B------:R-:W2:Y:S04]  /*30860*/  @P0 LDG.E.U16 R2, desc[UR8][R14.64] ;  /* 0x000000080e020981 */ /* 0x000ea8000c1e1500 */
[----:B---3--:R-:W-:Y:S04]  /*30870*/  STL [R1+0x6250], R7 ;  /* 0x0062500701007387 */ /* 0x008fe80000100800 */
[----:B----4-:R0:W-:Y:S04]  /*30880*/  STL [R1+0x6254], R6 ;  /* 0x0062540601007387 */ /* 0x0101e80000100800 */
[----:B------:R-:W-:Y:S04]  /*30890*/  STL [R1+0x6258], R5 ;  /* 0x0062580501007387 */ /* 0x000fe80000100800 */
[----:B------:R1:W-:Y:S04]  /*308a0*/  STL [R1+0x625c], R4 ;  /* 0x00625c0401007387 */ /* 0x0003e80000100800 */
[----:B0-----:R-:W3:Y:S04]  /*308b0*/  LDL R6, [R1+0x14bc] ;  /* 0x0014bc0001067983 */ /* 0x001ee80000100800 */
[----:B------:R-:W4:Y:S04]  /*308c0*/  LDL R22, [R1+0x14b4] ;  /* 0x0014b40001167983 */ /* 0x000f280000100800 */
[----:B------:R-:W3:Y:S04]  /*308d0*/  LDL R21, [R1+0x14b8] ;  /* 0x0014b80001157983 */ /* 0x000ee80000100800 */
[----:B------:R-:W3:Y:S04]  /*308e0*/  LDL R19, [R1+0x14ac] ;  /* 0x0014ac0001137983 */ /* 0x000ee80000100800 */
[----:B------:R-:W3:Y:S04]  /*308f0*/  LDL R18, [R1+0x14b0] ;  /* 0x0014b00001127983 */ /* 0x000ee80000100800 */
[----:B------:R-:W3:Y:S04]  /*30900*/  LDL R16, [R1+0x14a4] ;  /* 0x0014a40001107983 */ /* 0x000ee80000100800 */
[----:B------:R-:W3:Y:S04]  /*30910*/  LDL R12, [R1+0x14a8] ;  /* 0x0014a800010c7983 */ /* 0x000ee80000100800 */
[----:B-1----:R-:W3:Y:S04]  /*30920*/  LDL R4, [R1+0x14c0] ;  /* 0x0014c00001047983 */ /* 0x002ee80000100800 */
[----:B--2---:R-:W-:Y:S04]  /*30930*/  STL [R1+0x6138], R2 ;  /* 0x0061380201007387 */ /* 0x004fe80000100800 */
        /* <DEDUP_REMOVED lines=30> */
[----:B------:R-:W2:Y:S04]  /*30b20*/  LDL R10, [R1+0x149c] ;  /* 0x00149c00010a7983 */ /* 0x000ea80000100800 */
[----:B------:R-:W2:Y:S04]  /*30b30*/  LDL R9, [R1+0x14a0] ;  /* 0x0014a00001097983 */ /* 0x000ea80000100800 */
[----:B------:R-:W2:Y:S04]  /*30b40*/  LDL R7, [R1+0x1494] ;  /* 0x0014940001077983 */ /* 0x000ea80000100800 */
[----:B0-----:R-:W2:Y:S01]  /*30b50*/  LDL R2, [R1+0x1490] ;  /* 0x0014900001027983 */ /* 0x001ea20000100800 */
[----:B---3--:R-:W-:-:S03]  /*30b60*/  @P0 IMAD.MOV.U32 R15, RZ, RZ, R6 ;  /* 0x000000ffff0f0224 */ /* 0x008fc600078e0006 */
[----:B------:R-:W3:Y:S01]  /*30b70*/  LDL R6, [R1+0x1498] ;  /* 0x0014980001067983 */ /* 0x000ee20000100800 */
[----:B------:R-:W-:-:S03]  /*30b80*/  @P0 IMAD.MOV.U32 R14, RZ, RZ, R4 ;  /* 0x000000ffff0e0224 */ /* 0x000fc600078e0004 */
[----:B------:R-:W3:Y:S01]  /*30b90*/  LDL R4, [R1+0x148c] ;  /* 0x00148c0001047983 */ /* 0x000ee20000100800 */
[----:B------:R-:W-:Y:S02]  /*30ba0*/  PRMT R23, RZ, 0x7610, R23 ;  /* 0x00007610ff177816 */ /* 0x000fe40000000017 */
[----:B------:R-:W-:Y:S02]  /*30bb0*/  PRMT R20, RZ, 0x7610, R20 ;  /* 0x00007610ff147816 */ /* 0x000fe40000000014 */
[----:B------:R-:W-:Y:S02]  /*30bc0*/  ISETP.GT.AND P1, PT, R13, 0x7f, PT ;  /* 0x0000007f0d00780c */ /* 0x000fe40003f24270 */
[----:B------:R0:W3:Y:S01]  /*30bd0*/  @P0 LDG.E.U16 R23, desc[UR8][R14.64] ;  /* 0x000000080e170981 */ /* 0x0000e2000c1e1500 */
[----:B------:R-:W-:Y:S01]  /*30be0*/  PRMT R17, RZ, 0x7610, R17 ;  /* 0x00007610ff117816 */ /* 0x000fe20000000011 */
[----:B0-----:R-:W-:Y:S02]  /*30bf0*/  @P0 IMAD.MOV.U32 R14, RZ, RZ, R21 ;  /* 0x000000ffff0e0224 */ /* 0x001fe400078e0015 */
[----:B----4-:R-:W-:-:S05]  /*30c00*/  @P0 IMAD.MOV.U32 R15, RZ, RZ, R22 ;  /* 0x000000ffff0f0224 */ /* 0x010fca00078e0016 */
[----:B------:R0:W4:Y:S01]  /*30c10*/  @P0 LDG.E.U16 R20, desc[UR8][R14.64] ;  /* 0x000000080e140981 */ /* 0x000122000c1e1500 */
[----:B------:R-:W-:Y:S01]  /*30c20*/  PRMT R11, RZ, 0x7610, R11 ;  /* 0x00007610ff0b7816 */ /* 0x000fe2000000000b */
[----:B0-----:R-:W-:Y:S02]  /*30c30*/  @P0 IMAD.MOV.U32 R14, RZ, RZ, R18 ;  /* 0x000000ffff0e0224 */ /* 0x001fe400078e0012 */
[----:B------:R-:W-:-:S05]  /*30c40*/  @P0 IMAD.MOV.U32 R15, RZ, RZ, R19 ;  /* 0x000000ffff0f0224 */ /* 0x000fca00078e0013 */
[----:B------:R0:W4:Y:S01]  /*30c50*/  @P0 LDG.E.U16 R17, desc[UR8][R14.64] ;  /* 0x000000080e110981 */ /* 0x000122000c1e1500 */
[----:B------:R-:W-:Y:S01]  /*30c60*/  PRMT R8, RZ, 0x7610, R8 ;  /* 0x00007610ff087816 */ /* 0x000fe20000000008 */
[----:B0-----:R-:W-:Y:S02]  /*30c70*/  @P1 IMAD.MOV.U32 R14, RZ, RZ, R12 ;  /* 0x000000ffff0e1224 */ /* 0x001fe400078e000c */
[----:B------:R-:W-:-:S05]  /*30c80*/  @P1 IMAD.MOV.U32 R15, RZ, RZ, R16 ;  /* 0x000000ffff0f1224 */ /* 0x000fca00078e0010 */
[----:B------:R2:W4:Y:S01]  /*30c90*/  @P1 LDG.E.U16 R11, desc[UR8][R14.64] ;  /* 0x000000080e0b1981 */ /* 0x000522000c1e1500 */
[----:B------:R-:W-:Y:S02]  /*30ca0*/  PRMT R5, RZ, 0x7610, R5 ;  /* 0x00007610ff057816 */ /* 0x000fe40000000005 */
[----:B------:R-:W-:Y:S01]  /*30cb0*/  PRMT R0, RZ, 0x7610, R0 ;  /* 0x00007610ff007816 */ /* 0x000fe20000000000 */
[----:B--2---:R-:W-:Y:S02]  /*30cc0*/  @P1 IMAD.MOV.U32 R15, RZ, RZ, R10 ;  /* 0x000000ffff0f1224 */ /* 0x004fe400078e000a */
[----:B------:R-:W-:-:S05]  /*30cd0*/  @P1 IMAD.MOV.U32 R14, RZ, RZ, R9 ;  /* 0x000000ffff0e1224 */ /* 0x000fca00078e0009 */
[----:B------:R0:W2:Y:S02]  /*30ce0*/  @P1 LDG.E.U16 R8, desc[UR8][R14.64] ;  /* 0x000000080e081981 */ /* 0x0000a4000c1e1500 */
[----:B0-----:R-:W-:Y:S02]  /*30cf0*/  @P1 IMAD.MOV.U32 R15, RZ, RZ, R7 ;  /* 0x000000ffff0f1224 */ /* 0x001fe400078e0007 */
[----:B---3--:R-:W-:-:S05]  /*30d00*/  @P1 IMAD.MOV.U32 R14, RZ, RZ, R6 ;  /* 0x000000ffff0e1224 */ /* 0x008fca00078e0006 */
[----:B------:R0:W3:Y:S02]  /*30d10*/  @P1 LDG.E.U16 R5, desc[UR8][R14.64] ;  /* 0x000000080e051981 */ /* 0x0000e4000c1e1500 */
[----:B0-----:R-:W-:Y:S02]  /*30d20*/  @P1 IMAD.MOV.U32 R14, RZ, RZ, R2 ;  /* 0x000000ffff0e1224 */ /* 0x001fe400078e0002 */
[----:B------:R-:W-:-:S05]  /*30d30*/  @P1 IMAD.MOV.U32 R15, RZ, RZ, R4 ;  /* 0x000000ffff0f1224 */ /* 0x000fca00078e0004 */
[----:B------:R-:W2:Y:S04]  /*30d40*/  @P1 LDG.E.U16 R0, desc[UR8][R14.64] ;  /* 0x000000080e001981 */ /* 0x000ea8000c1e1500 */
        /* <DEDUP_REMOVED lines=16> */
[----:B----4-:R-:W-:Y:S04]  /*30e50*/  STL [R1+0x160], R20 ;  /* 0x0001601401007387 */ /* 0x010fe80000100800 */
[----:B------:R-:W-:Y:S04]  /*30e60*/  STL [R1+0x61dc], R15 ;  /* 0x0061dc0f01007387 */ /* 0x000fe80000100800 */
[----:B------:R-:W-:Y:S04]  /*30e70*/  STL [R1+0x61e4], R15 ;  /* 0x0061e40f01007387 */ /* 0x000fe80000100800 */
[----:B------:R-:W-:Y:S04]  /*30e80*/  STL [R1+0x61ec], R15 ;  /* 0x0061ec0f01007387 */ /* 0x000fe80000100800 */
[----:B------:R-:W-:Y:S01]  /*30e90*/  STL [R1+0x61f4], R15 ;  /* 0x0061f40f01007387 */ /* 0x000fe20000100800 */
[----:B------:R-:W0:Y:S03]  /*30ea0*/  S2R R3, SR_TID.X ;  /* 0x0000000000037919 */ /* 0x000e260000002100 */
[----:B------:R-:W-:Y:S01]  /*30eb0*/  STL [R1+0x154], R17 ;  /* 0x0001541101007387 */ /* 0x000fe20000100800 */
[----:B------:R-:W-:Y:S06]  /*30ec0*/  BAR.SYNC.DEFER_BLOCKING 0x0 ;  /* 0x0000000000007b1d */ /* 0x000fec0000010000 */
[----:B--2---:R-:W-:Y:S04]  /*30ed0*/  STL [R1+0x140], R0 ;  /* 0x0001400001007387 */ /* 0x004fe80000100800 */
[----:B------:R-:W-:Y:S04]  /*30ee0*/  STL [R1+0x61fc], R15 ;  /* 0x0061fc0f01007387 */ /* 0x000fe80000100800 */
[----:B------:R1:W-:Y:S02]  /*30ef0*/  STL [R1+0x14c], R11 ;  /* 0x00014c0b01007387 */ /* 0x0003e40000100800 */
[----:B-1----:R-:W1:Y:S02]  /*30f00*/  S2R R11, SR_TID.X ;  /* 0x00000000000b7919 */ /* 0x002e640000002100 */
[----:B------:R-:W-:Y:S04]  /*30f10*/  STL [R1+0x6204], R15 ;  /* 0x0062040f01007387 */ /* 0x000fe80000100800 */
[----:B------:R-:W-:Y:S04]  /*30f20*/  STL [R1+0x620c], R15 ;  /* 0x00620c0f01007387 */ /* 0x000fe80000100800 */
[----:B------:R-:W-:Y:S04]  /*30f30*/  STL [R1+0x148], R8 ;  /* 0x0001480801007387 */ /* 0x000fe80000100800 */
[----:B------:R-:W-:Y:S04]  /*30f40*/  STL [R1+0x614c], R14 ;  /* 0x00614c0e01007387 */ /* 0x000fe80000100800 */
[----:B------:R-:W-:Y:S04]  /*30f50*/  STL [R1+0x6154], R14 ;  /* 0x0061540e01007387 */ /* 0x000fe80000100800 */
[----:B---3--:R-:W-:Y:S04]  /*30f60*/  STL [R1+0x144], R5 ;  /* 0x0001440501007387 */ /* 0x008fe80000100800 */
[----:B------:R1:W-:Y:S02]  /*30f70*/  STL [R1+0x6210], R14 ;  /* 0x0062100e01007387 */ /* 0x0003e40000100800 */
[----:B-1----:R-:W-:-:S02]  /*30f80*/  LOP3.LUT R14, R11, 0x3f, RZ, 0xc0, !PT ;  /* 0x0000003f0b0e7812 */ /* 0x002fc400078ec0ff */
[----:B------:R1:W-:Y:S04]  /*30f90*/  STL [R1+0x6294], R11 ;  /* 0x0062940b01007387 */ /* 0x0003e80000100800 */
[----:B-1----:R-:W2:Y:S01]  /*30fa0*/  LDL.LU R11, [R1+0xf88] ;  /* 0x000f8800010b7983 */ /* 0x002ea20000300800 */
[----:B------:R-:W1:Y:S03]  /*30fb0*/  S2R R0, SR_TID.X ;  /* 0x0000000000007919 */ /* 0x000e660000002100 */
[----:B--2---:R2:W-:Y:S04]  /*30fc0*/  STL [R1+0x6308], R11 ;  /* 0x0063080b01007387 */ /* 0x0045e80000100800 */
[----:B--2---:R-:W2:Y:S04]  /*30fd0*/  LDL.LU R11, [R1+0xf94] ;  /* 0x000f9400010b7983 */ /* 0x004ea80000300800 */
        /* <DEDUP_REMOVED lines=22> */
[----:B-1----:R-:W-:-:S02]  /*31140*/  LOP3.LUT R0, R0, 0x3f, RZ, 0xc0, !PT ;  /* 0x0000003f00007812 */ /* 0x002fc400078ec0ff */
[----:B0-----:R-:W-:Y:S01]  /*31150*/  LOP3.LUT R3, R3, 0x3f, RZ, 0xc0, !PT ;  /* 0x0000003f03037812 */ /* 0x001fe200078ec0ff */
[----:B------:R-:W4:Y:S04]  /*31160*/  LDL.LU R28, [R1+0x598] ;  /* 0x00059800011c7983 */ /* 0x000f280000300800 */
[----:B------:R-:W4:Y:S01]  /*31170*/  LDL.LU R29, [R1+0x594] ;  /* 0x00059400011d7983 */ /* 0x000f220000300800 */
[----:B------:R-:W-:Y:S01]  /*31180*/  LOP3.LUT R0, R0, 0x40, RZ, 0xfc, !PT ;  /* 0x0000004000007812 */ /* 0x000fe200078efcff */
[----:B------:R-:W-:Y:S01]  /*31190*/  IMAD.SHL.U32 R3, R3, 0x2, RZ ;  /* 0x0000000203037824 */ /* 0x000fe200078e00ff */
[-C--:B------:R-:W-:Y:S02]  /*311a0*/  ISETP.GE.AND P0, PT, R14, R13.reuse, PT ;  /* 0x0000000d0e00720c */ /* 0x080fe40003f06270 */
[----:B------:R-:W-:-:S02]  /*311b0*/  ISETP.GE.AND P1, PT, R0, R13, PT ;  /* 0x0000000d0000720c */ /* 0x000fc40003f26270 */
[----:B------:R-:W4:Y:S04]  /*311c0*/  LDL.LU R0, [R1+0x430] ;  /* 0x0004300001007983 */ /* 0x000f280000300800 */
[----:B------:R0:W-:Y:S04]  /*311d0*/  STL [R1+0x6280], R14 ;  /* 0x0062800e01007387 */ /* 0x0001e80000100800 */
[----:B0-----:R-:W4:Y:S04]  /*311e0*/  LDL.LU R14, [R1+0xf8c] ;  /* 0x000f8c00010e7983 */ /* 0x001f280000300800 */
[----:B------:R0:W-:Y:S04]  /*311f0*/  STL [R1+0x6214], R13 ;  /* 0x0062140d01007387 */ /* 0x0001e80000100800 */
[----:B0-----:R-:W4:Y:S04]  /*31200*/  LDL.LU R13, [R1+0xf90] ;  /* 0x000f9000010d7983 */ /* 0x001f280000300800 */
[----:B--2---:R0:W-:Y:S04]  /*31210*/  STS.U16 [R3+UR5], R11 ;  /* 0x0000000b03007988 */ /* 0x0041e80008000405 */
[----:B0-----:R-:W2:Y:S04]  /*31220*/  LDL.LU R11, [R1+0x6308] ;  /* 0x00630800010b7983 */ /* 0x001ea80000300800 */
[----:B---3--:R0:W-:Y:S04]  /*31230*/  STS.U16 [R3+UR5+0x6080], R27 ;  /* 0x0060801b03007988 */ /* 0x0081e80008000405 */
[----:B0-----:R-:W3:Y:S04]  /*31240*/  LDL.LU R27, [R1+0x3a0] ;  /* 0x0003a000011b7983 */ /* 0x001ee80000300800 */
[----:B---3--:R0:W-:Y:S04]  /*31250*/  STL [R1+0x62fc], R27 ;  /* 0x0062fc1b01007387 */ /* 0x0081e80000100800 */
[----:B0-----:R-:W3:Y:S04]  /*31260*/  LDL.LU R27, [R1+0x424] ;  /* 0x00042400011b7983 */ /* 0x001ee80000300800 */
[----:B---3--:R0:W-:Y:S04]  /*31270*/  STL [R1+0x6300], R27 ;  /* 0x0063001b01007387 */ /* 0x0081e80000100800 */
[----:B0-----:R-:W3:Y:S04]  /*31280*/  LDL.LU R27, [R1+0x428] ;  /* 0x00042800011b7983 */ /* 0x001ee80000300800 */
[----:B----4-:R-:W-:Y:S04]  /*31290*/  STS.U16 [R3+UR5+0x6100], R28 ;  /* 0x0061001c03007988 */ /* 0x010fe80008000405 */
[----:B------:R-:W-:Y:S04]  /*312a0*/  STS.U16 [R3+UR5+0x6180], R29 ;  /* 0x0061801d03007988 */ /* 0x000fe80008000405 */
[----:B------:R-:W-:Y:S04]  /*312b0*/  STS.U16 [R3+UR5+0x7000], R0 ;  /* 0x0070000003007988 */ /* 0x000fe80008000405 */
[----:B------:R-:W-:Y:S04]  /*312c0*/  STS.U16 [R3+UR5+0x80], R13 ;  /* 0x0000800d03007988 */ /* 0x000fe80008000405 */
[----:B------:R-:W-:Y:S04]  /*312d0*/  STS.U16 [R3+UR5+0x100], R14 ;  /* 0x0001000e03007988 */ /* 0x000fe80008000405 */
[----:B--2---:R-:W-:Y:S04]  /*312e0*/  STS.U16 [R3+UR5+0x180], R11 ;  /* 0x0001800b03007988 */ /* 0x004fe80008000405 */
[----:B------:R-:W-:Y:S04]  /*312f0*/  STS.U16 [R3+UR5+0x1000], R15 ;  /* 0x0010000f03007988 */ /* 0x000fe80008000405 */
[----:B------:R-:W-:Y:S04]  /*31300*/  STS.U16 [R3+UR5+0x1080], R2 ;  /* 0x0010800203007988 */ /* 0x000fe80008000405 */
[----:B------:R-:W-:Y:S04]  /*31310*/  STS.U16 [R3+UR5+0x1100], R4 ;  /* 0x0011000403007988 */ /* 0x000fe80008000405 */
[----:B------:R-:W-:Y:S04]  /*31320*/  STS.U16 [R3+UR5+0x1180], R5 ;  /* 0x0011800503007988 */ /* 0x000fe80008000405 */
[----:B------:R-:W-:Y:S04]  /*31330*/  STS.U16 [R3+UR5+0x2000], R6 ;  /* 0x0020000603007988 */ /* 0x000fe80008000405 */
[----:B------:R-:W-:Y:S04]  /*31340*/  STS.U16 [R3+UR5+0x2080], R7 ;  /* 0x0020800703007988 */ /* 0x000fe80008000405 */
[----:B------:R-:W-:Y:S04]  /*31350*/  STS.U16 [R3+UR5+0x2100], R8 ;  /* 0x0021000803007988 */ /* 0x000fe80008000405 */
[----:B---3--:R0:W-:Y:S04]  /*31360*/  STL [R1+0x6304], R27 ;  /* 0x0063041b01007387 */ /* 0x0081e80000100800 */
        /* <DEDUP_REMOVED lines=13> */
[----:B------:R0:W-:Y:S04]  /*31440*/  STS.U16 [R3+UR5+0x2180], R9 ;  /* 0x0021800903007988 */ /* 0x0001e80008000405 */
[----:B------:R-:W3:Y:S04]  /*31450*/  LDL.LU R8, [R1+0x19c] ;  /* 0x00019c0001087983 */ /* 0x000ee80000300800 */
[----:B------:R1:W-:Y:S04]  /*31460*/  STS.U16 [R3+UR5+0x3000], R10 ;  /* 0x0030000a03007988 */ /* 0x0003e80008000405 */
[----:B------:R0:W-:Y:S04]  /*31470*/  STS.U16 [R3+UR5+0x3080], R12 ;  /* 0x0030800c03007988 */ /* 0x0001e80008000405 */
[----:B------:R0:W-:Y:S04]  /*31480*/  STS.U16 [R3+UR5+0x3100], R16 ;  /* 0x0031001003007988 */ /* 0x0001e80008000405 */
[----:B------:R1:W-:Y:S04]  /*31490*/  STS.U16 [R3+UR5+0x3180], R17 ;  /* 0x0031801103007988 */ /* 0x0003e80008000405 */
[----:B------:R1:W-:Y:S04]  /*314a0*/  STS.U16 [R3+UR5+0x4000], R18 ;  /* 0x0040001203007988 */ /* 0x0003e80008000405 */
[----:B0-----:R-:W3:Y:S04]  /*314b0*/  LDL.LU R9, [R1+0x198] ;  /* 0x0001980001097983 */ /* 0x001ee80000300800 */
[----:B-1----:R-:W3:Y:S04]  /*314c0*/  LDL.LU R10, [R1+0x194] ;  /* 0x00019400010a7983 */ /* 0x002ee80000300800 */
        /* <DEDUP_REMOVED lines=18> */
[----:B0-----:R-:W3:Y:S04]  /*315f0*/  LDL.LU R25, [R1+0x58] ;  /* 0x0000580001197983 */ /* 0x001ee80000300800 */
[----:B-1----:R-:W3:Y:S04]  /*31600*/  LDL.LU R26, [R1+0x54] ;  /* 0x00005400011a7983 */ /* 0x002ee80000300800 */
[----:B--2---:R0:W-:Y:S04]  /*31610*/  STS.U16 [R3+UR5+0x7080], R27 ;  /* 0x0070801b03007988 */ /* 0x0041e80008000405 */
[----:B0-----:R-:W2:Y:S04]  /*31620*/  LDL.LU R27, [R1+0x6304] ;  /* 0x00630400011b7983 */ /* 0x001ea80000300800 */
[----:B--2---:R0:W-:Y:S04]  /*31630*/  STS.U16 [R3+UR5+0x7100], R27 ;  /* 0x0071001b03007988 */ /* 0x0041e80008000405 */
[----:B0-----:R-:W2:Y:S04]  /*31640*/  LDL.LU R27, [R1+0x6300] ;  /* 0x00630000011b7983 */ /* 0x001ea80000300800 */
[----:B--2---:R0:W-:Y:S04]  /*31650*/  STS.U16 [R3+UR5+0x7180], R27 ;  /* 0x0071801b03007988 */ /* 0x0041e80008000405 */
[----:B0-----:R-:W2:Y:S04]  /*31660*/  LDL.LU R27, [R1+0x62fc] ;  /* 0x0062fc00011b7983 */ /* 0x001ea80000300800 */
[----:B---3--:R-:W-:Y:S04]  /*31670*/  STS.U16 [R3+UR5+0x8080], R28 ;  /* 0x0080801c03007988 */ /* 0x008fe80008000405 */
[----:B----4-:R-:W-:Y:S04]  /*31680*/  STS.U16 [R3+UR5+0x8100], R29 ;  /* 0x0081001d03007988 */ /* 0x010fe80008000405 */
[----:B------:R-:W-:Y:S04]  /*31690*/  STS.U16 [R3+UR5+0x8180], R0 ;  /* 0x0081800003007988 */ /* 0x000fe80008000405 */
        /* <DEDUP_REMOVED lines=8> */
[----:B--2---:R0:W-:Y:S04]  /*31720*/  STS.U16 [R3+UR5+0x8000], R27 ;  /* 0x0080001b03007988 */ /* 0x0041e80008000405 */
[----:B0-----:R-:W2:Y:S04]  /*31730*/  LDL.LU R27, [R1+0x62f8] ;  /* 0x0062f800011b7983 */ /* 0x001ea80000300800 */
[----:B------:R-:W3:Y:S04]  /*31740*/  LDL.LU R28, [R1+0x62f4] ;  /* 0x0062f400011c7983 */ /* 0x000ee80000300800 */
[----:B------:R-:W4:Y:S04]  /*31750*/  LDL.LU R29, [R1+0x62f0] ;  /* 0x0062f000011d7983 */ /* 0x000f280000300800 */
[----:B------:R-:W2:Y:S04]  /*31760*/  LDL.LU R0, [R1+0x62ec] ;  /* 0x0062ec0001007983 */ /* 0x000ea80000300800 */
        /* <DEDUP_REMOVED lines=36> */
[----:B0-----:R-:W3:Y:S04]  /*319b0*/  LDL.LU R24, [R1+0x590] ;  /* 0x0005900001187983 */ /* 0x001ee80000300800 */
[----:B-1----:R-:W3:Y:S04]  /*319c0*/  LDL.LU R25, [R1+0x58c] ;  /* 0x00058c0001197983 */ /* 0x002ee80000300800 */
[----:B------:R-:W3:Y:S01]  /*319d0*/  LDL.LU R26, [R1+0x588] ;  /* 0x00058800011a7983 */ /* 0x000ee20000300800 */
[----:B------:R-:W-:-:S03]  /*319e0*/  LOP3.LUT R2, R3, 0x10, RZ, 0x3c, !PT ;  /* 0x0000001003027812 */ /* 0x000fc600078e3cff */
[----:B--2---:R0:W-:Y:S04]  /*319f0*/  STS.U16 [R3+UR5+0xf000], R0 ;  /* 0x00f0000003007988 */ /* 0x0041e80008000405 */
[----:B----4-:R-:W-:Y:S04]  /*31a00*/  STS.U16 [R3+UR5+0xf080], R29 ;  /* 0x00f0801d03007988 */ /* 0x010fe80008000405 */
[----:B---3--:R-:W-:Y:S04]  /*31a10*/  STS.U16 [R3+UR5+0xf100], R28 ;  /* 0x00f1001c03007988 */ /* 0x008fe80008000405 */
[----:B------:R-:W-:Y:S04]  /*31a20*/  STS.U16 [R3+UR5+0xf180], R27 ;  /* 0x00f1801b03007988 */ /* 0x000fe80008000405 */
[----:B0-----:R-:W2:Y:S04]  /*31a30*/  LDL.LU R0, [R1+0x584] ;  /* 0x0005840001007983 */ /* 0x001ea80000300800 */
[----:B------:R0:W-:Y:S04]  /*31a40*/  STL [R1+0x621c], R29 ;  /* 0x00621c1d01007387 */ /* 0x0001e80000100800 */
[----:B0-----:R-:W3:Y:S04]  /*31a50*/  LDL.LU R29, [R1+0xf78] ;  /* 0x000f7800011d7983 */ /* 0x001ee80000300800 */
[----:B------:R0:W-:Y:S04]  /*31a60*/  STL [R1+0x6220], R28 ;  /* 0x0062201c01007387 */ /* 0x0001e80000100800 */
[----:B0-----:R-:W4:Y:S04]  /*31a70*/  LDL.LU R28, [R1+0xf7c] ;  /* 0x000f7c00011c7983 */ /* 0x001f280000300800 */
[----:B------:R-:W2:Y:S04]  /*31a80*/  LDL.LU R3, [R1+0xf80] ;  /* 0x000f800001037983 */ /* 0x000ea80000300800 */
[----:B------:R0:W-:Y:S04]  /*31a90*/  STL [R1+0x6224], R27 ;  /* 0x0062241b01007387 */ /* 0x0001e80000100800 */
[----:B0-----:R-:W2:Y:S04]  /*31aa0*/  LDL.LU R27, [R1+0xf84] ;  /* 0x000f8400011b7983 */ /* 0x001ea80000300800 */
[----:B--2---:R-:W-:Y:S04]  /*31ab0*/  STS.U16 [R2+UR5+0x200], R27 ;  /* 0x0002001b02007988 */ /* 0x004fe80008000405 */
[----:B------:R-:W-:Y:S04]  /*31ac0*/  STS.U16 [R2+UR5+0x280], R3 ;  /* 0x0002800302007988 */ /* 0x000fe80008000405 */
[----:B----4-:R-:W-:Y:S04]  /*31ad0*/  STS.U16 [R2+UR5+0x300], R28 ;  /* 0x0003001c02007988 */ /* 0x010fe80008000405 */
[----:B---3--:R-:W-:Y:S04]  /*31ae0*/  STS.U16 [R2+UR5+0x380], R29 ;  /* 0x0003801d02007988 */ /* 0x008fe80008000405 */
        /* <DEDUP_REMOVED lines=19> */
[----:B------:R0:W-:Y:S04]  /*31c20*/  STS.U16 [R2+UR5+0x5380], R23 ;  /* 0x0053801702007988 */ /* 0x0001e80008000405 */
[----:B0-----:R-:W2:Y:S04]  /*31c30*/  LDL.LU R23, [R1+0x414] ;  /* 0x0004140001177983 */ /* 0x001ea80000300800 */
[----:B--2---:R0:W-:Y:S04]  /*31c40*/  STL [R1+0x62e0], R23 ;  /* 0x0062e01701007387 */ /* 0x0041e80000100800 */
[----:B0-----:R-:W2:Y:S04]  /*31c50*/  LDL.LU R23, [R1+0x418] ;  /* 0x0004180001177983 */ /* 0x001ea80000300800 */
[----:B--2---:R0:W-:Y:S04]  /*31c60*/  STL [R1+0x62e4], R23 ;  /* 0x0062e41701007387 */ /* 0x0041e80000100800 */
[----:B0-----:R-:W2:Y:S04]  /*31c70*/  LDL.LU R23, [R1+0x41c] ;  /* 0x00041c0001177983 */ /* 0x001ea80000300800 */
[----:B------:R-:W-:Y:S04]  /*31c80*/  STS.U16 [R2+UR5+0x6200], R24 ;  /* 0x0062001802007988 */ /* 0x000fe80008000405 */
[----:B------:R-:W-:Y:S04]  /*31c90*/  STS.U16 [R2+UR5+0x6280], R25 ;  /* 0x0062801902007988 */ /* 0x000fe80008000405 */
[----:B------:R-:W-:Y:S04]  /*31ca0*/  STS.U16 [R2+UR5+0x6300], R26 ;  /* 0x0063001a02007988 */ /* 0x000fe80008000405 */
[----:B------:R-:W-:Y:S04]  /*31cb0*/  STS.U16 [R2+UR5+0x6380], R0 ;  /* 0x0063800002007988 */ /* 0x000fe80008000405 */
        /* <DEDUP_REMOVED lines=29> */
[----:B--2---:R0:W-:Y:S04]  /*31e90*/  STS.U16 [R2+UR5+0x7200], R23 ;  /* 0x0072001702007988 */ /* 0x0041e80008000405 */
[----:B0-----:R-:W2:Y:S04]  /*31ea0*/  LDL.LU R23, [R1+0x62e8] ;  /* 0x0062e80001177983 */ /* 0x001ea80000300800 */
[----:B--2---:R0:W-:Y:S04]  /*31eb0*/  STS.U16 [R2+UR5+0x7280], R23 ;  /* 0x0072801702007988 */ /* 0x0041e80008000405 */
[----:B0-----:R-:W2:Y:S04]  /*31ec0*/  LDL.LU R23, [R1+0x62e4] ;  /* 0x0062e40001177983 */ /* 0x001ea80000300800 */
[----:B--2---:R0:W-:Y:S04]  /*31ed0*/  STS.U16 [R2+UR5+0x7300], R23 ;  /* 0x0073001702007988 */ /* 0x0041e80008000405 */
[----:B0-----:R-:W2:Y:S04]  /*31ee0*/  LDL.LU R23, [R1+0x62e0] ;  /* 0x0062e00001177983 */ /* 0x001ea80000300800 */
[----:B--2---:R0:W-:Y:S04]  /*31ef0*/  STS.U16 [R2+UR5+0x7380], R23 ;  /* 0x0073801702007988 */ /* 0x0041e80008000405 */
[----:B---3--:R1:W-:Y:S04]  /*31f00*/  STS.U16 [R2+UR5+0x8200], R24 ;  /* 0x0082001802007988 */ /* 0x0083e80008000405 */
[----:B----4-:R2:W-:Y:S04]  /*31f10*/  STS.U16 [R2+UR5+0x8280], R25 ;  /* 0x0082801902007988 */ /* 0x0105e80008000405 */
[----:B------:R3:W-:Y:S04]  /*31f20*/  STS.U16 [R2+UR5+0x8300], R26 ;  /* 0x0083001a02007988 */ /* 0x0007e80008000405 */
[----:B------:R4:W-:Y:S04]  /*31f30*/  STS.U16 [R2+UR5+0x8380], R0 ;  /* 0x0083800002007988 */ /* 0x0009e80008000405 */
[----:B------:R-:W-:Y:S04]  /*31f40*/  STS.U16 [R2+UR5+0x9200], R3 ;  /* 0x0092000302007988 */ /* 0x000fe80008000405 */
[----:B------:R2:W-:Y:S04]  /*31f50*/  STS.U16 [R2+UR5+0x9280], R27 ;  /* 0x0092801b02007988 */ /* 0x0005e80008000405 */
[----:B0-----:R-:W4:Y:S04]  /*31f60*/  LDL.LU R23, [R1+0x62dc] ;  /* 0x0062dc0001177983 */ /* 0x001f280000300800 */
[----:B-1----:R-:W4:Y:S04]  /*31f70*/  LDL.LU R24, [R1+0x62d8] ;  /* 0x0062d80001187983 */ /* 0x002f280000300800 */
[----:B--2---:R-:W2:Y:S04]  /*31f80*/  LDL.LU R25, [R1+0x62d4] ;  /* 0x0062d40001197983 */ /* 0x004ea80000300800 */
[----:B---3--:R-:W3:Y:S04]  /*31f90*/  LDL.LU R26, [R1+0x62d0] ;  /* 0x0062d000011a7983 */ /* 0x008ee80000300800 */
[----:B----4-:R-:W4:Y:S04]  /*31fa0*/  LDL.LU R0, [R1+0x62cc] ;  /* 0x0062cc0001007983 */ /* 0x010f280000300800 */
[----:B------:R-:W2:Y:S01]  /*31fb0*/  LDL.LU R27, [R1+0xee0] ;  /* 0x000ee000011b7983 */ /* 0x000ea20000300800 */
[----:B------:R-:W0:Y:S03]  /*31fc0*/  S2R R3, SR_TID.X ;  /* 0x0000000000037919 */ /* 0x000e260000002100 */
[----:B------:R-:W-:Y:S04]  /*31fd0*/  STS.U16 [R2+UR5+0x9300], R28 ;  /* 0x0093001c02007988 */ /* 0x000fe80008000405 */
[----:B------:R-:W-:Y:S04]  /*31fe0*/  STS.U16 [R2+UR5+0x9380], R29 ;  /* 0x0093801d02007988 */ /* 0x000fe80008000405 */
[----:B------:R-:W-:Y:S04]  /*31ff0*/  STS.U16 [R2+UR5+0xa200], R13 ;  /* 0x00a2000d02007988 */ /* 0x000fe80008000405 */
[----:B------:R-:W-:Y:S04]  /*32000*/  STS.U16 [R2+UR5+0xa280], R14 ;  /* 0x00a2800e02007988 */ /* 0x000fe80008000405 */
[----:B------:R-:W-:Y:S04]  /*32010*/  STS.U16 [R2+UR5+0xa300], R11 ;  /* 0x00a3000b02007988 */ /* 0x000fe80008000405 */
[----:B------:R-:W-:Y:S04]  /*32020*/  STS.U16 [R2+UR5+0xa380], R15 ;  /* 0x00a3800f02007988 */ /* 0x000fe80008000405 */
[----:B------:R-:W-:Y:S04]  /*32030*/  STS.U16 [R2+UR5+0xb200], R4 ;  /* 0x00b2000402007988 */ /* 0x000fe80008000405 */
[----:B--2---:R1:W-:Y:S04]  /*32040*/  STL [R1+0x62c4], R27 ;  /* 0x0062c41b01007387 */ /* 0x0043e80000100800 */
[----:B-1----:R-:W2:Y:S04]  /*32050*/  LDL.LU R27, [R1+0xf74] ;  /* 0x000f7400011b7983 */ /* 0x002ea80000300800 */
        /* <DEDUP_REMOVED lines=14> */
[----:B----4-:R1:W-:Y:S01]  /*32140*/  STS.U16 [R2+UR5+0xe380], R0 ;  /* 0x00e3800002007988 */ /* 0x0103e20008000405 */
[----:B0-----:R-:W-:-:S05]  /*32150*/  LOP3.LUT R3, R3, 0x3f, RZ, 0xc0, !PT ;  /* 0x0000003f03037812 */ /* 0x001fca00078ec0ff */
[----:B------:R-:W-:-:S05]  /*32160*/  IMAD.SHL.U32 R3, R3, 0x2, RZ ;  /* 0x0000000203037824 */ /* 0x000fca00078e00ff */
[C---:B-1----:R-:W-:Y:S01]  /*32170*/  LOP3.LUT R0, R3.reuse, 0x20, RZ, 0x3c, !PT ;  /* 0x0000002003007812 */ /* 0x042fe200078e3cff */
[----:B--2---:R0:W-:Y:S04]  /*32180*/  STL [R1+0x62c8], R27 ;  /* 0x0062c81b01007387 */ /* 0x0041e80000100800 */
[----:B------:R-:W2:Y:S04]  /*32190*/  LDL.LU R28, [R1+0xedc] ;  /* 0x000edc00011c7983 */ /* 0x000ea80000300800 */
        /* <DEDUP_REMOVED lines=17> */
[----:B0-----:R-:W-:-:S03]  /*322b0*/  LOP3.LUT R27, R3, 0x10, RZ, 0x3c, !PT ;  /* 0x00000010031b7812 */ /* 0x001fc600078e3cff */
[----:B------:R-:W2:Y:S04]  /*322c0*/  LDL.LU R19, [R1+0x57c] ;  /* 0x00057c0001137983 */ /* 0x000ea80000300800 */
[----:B------:R-:W2:Y:S04]  /*322d0*/  LDL.LU R20, [R1+0x578] ;  /* 0x0005780001147983 */ /* 0x000ea80000300800 */
[----:B------:R-:W2:Y:S04]  /*322e0*/  LDL.LU R21, [R1+0x574] ;  /* 0x0005740001157983 */ /* 0x000ea80000300800 */
[----:B------:R-:W2:Y:S04]  /*322f0*/  LDL.LU R22, [R1+0x410] ;  /* 0x0004100001167983 */ /* 0x000ea80000300800 */
[----:B---3--:R-:W-:Y:S04]  /*32300*/  STS.U16 [R27+UR5+0xf200], R26 ;  /* 0x00f2001a1b007988 */ /* 0x008fe80008000405 */
[----:B------:R0:W-:Y:S04]  /*32310*/  STL [R1+0x6228], R26 ;  /* 0x0062281a01007387 */ /* 0x0001e80000100800 */
[----:B------:R-:W-:Y:S04]  /*32320*/  STS.U16 [R27+UR5+0xf280], R25 ;  /* 0x00f280191b007988 */ /* 0x000fe80008000405 */
[----:B------:R-:W-:Y:S04]  /*32330*/  STS.U16 [R27+UR5+0xf300], R24 ;  /* 0x00f300181b007988 */ /* 0x000fe80008000405 */
[----:B------:R-:W-:Y:S04]  /*32340*/  STS.U16 [R27+UR5+0xf380], R23 ;  /* 0x00f380171b007988 */ /* 0x000fe80008000405 */
[----:B0-----:R-:W3:Y:S04]  /*32350*/  LDL.LU R26, [R1+0xee4] ;  /* 0x000ee400011a7983 */ /* 0x001ee80000300800 */
[----:B------:R0:W-:Y:S04]  /*32360*/  STL [R1+0x622c], R3 ;  /* 0x00622c0301007387 */ /* 0x0001e80000100800 */
[----:B0-----:R-:W2:Y:S04]  /*32370*/  LDL.LU R3, [R1+0xee8] ;  /* 0x000ee80001037983 */ /* 0x001ea80000300800 */
[----:B------:R0:W-:Y:S04]  /*32380*/  STL [R1+0x6230], R25 ;  /* 0x0062301901007387 */ /* 0x0001e80000100800 */
[----:B0-----:R-:W2:Y:S04]  /*32390*/  LDL.LU R25, [R1+0xf68] ;  /* 0x000f680001197983 */ /* 0x001ea80000300800 */
[----:B------:R0:W-:Y:S04]  /*323a0*/  STL [R1+0x6234], R24 ;  /* 0x0062341801007387 */ /* 0x0001e80000100800 */
[----:B0-----:R-:W2:Y:S04]  /*323b0*/  LDL.LU R24, [R1+0xf6c] ;  /* 0x000f6c0001187983 */ /* 0x001ea80000300800 */
[----:B------:R-:W2:Y:S04]  /*323c0*/  LDL.LU R27, [R1+0x62c8] ;  /* 0x0062c800011b7983 */ /* 0x000ea80000300800 */
[----:B------:R0:W-:Y:S04]  /*323d0*/  STL [R1+0x6238], R23 ;  /* 0x0062381701007387 */ /* 0x0001e80000100800 */
[----:B0-----:R-:W3:Y:S04]  /*323e0*/  LDL.LU R23, [R1+0xf70] ;  /* 0x000f700001177983 */ /* 0x001ee80000300800 */
[----:B--2---:R0:W-:Y:S04]  /*323f0*/  STS.U16 [R0+UR5+0x400], R27 ;  /* 0x0004001b00007988 */ /* 0x0041e80008000405 */
[----:B0-----:R-:W2:Y:S04]  /*32400*/  LDL.LU R27, [R1+0x62c4] ;  /* 0x0062c400011b7983 */ /* 0x001ea80000300800 */
[----:B---3--:R-:W-:Y:S04]  /*32410*/  STS.U16 [R0+UR5+0x480], R23 ;  /* 0x0004801700007988 */ /* 0x008fe80008000405 */
[----:B------:R-:W-:Y:S04]  /*32420*/  STS.U16 [R0+UR5+0x500], R24 ;  /* 0x0005001800007988 */ /* 0x000fe80008000405 */
[----:B------:R-:W-:Y:S04]  /*32430*/  STS.U16 [R0+UR5+0x580], R25 ;  /* 0x0005801900007988 */ /* 0x000fe80008000405 */
[----:B------:R-:W-:Y:S04]  /*32440*/  STS.U16 [R0+UR5+0x1400], R3 ;  /* 0x0014000300007988 */ /* 0x000fe80008000405 */
[----:B------:R-:W-:Y:S04]  /*32450*/  STS.U16 [R0+UR5+0x1480], R26 ;  /* 0x0014801a00007988 */ /* 0x000fe80008000405 */
[----:B--2---:R-:W-:Y:S04]  /*32460*/  STS.U16 [R0+UR5+0x1500], R27 ;  /* 0x0015001b00007988 */ /* 0x004fe80008000405 */
[----:B------:R-:W-:Y:S04]  /*32470*/  STS.U16 [R0+UR5+0x1580], R28 ;  /* 0x0015801c00007988 */ /* 0x000fe80008000405 */
        /* <DEDUP_REMOVED lines=65> */
[----:B0-----:R-:W4:Y:S04]  /*32890*/  LDL.LU R19, [R1+0x62b4] ;  /* 0x0062b40001137983 */ /* 0x001f280000300800 */
[----:B-1----:R-:W4:Y:S04]  /*328a0*/  LDL.LU R20, [R1+0x62b0] ;  /* 0x0062b00001147983 */ /* 0x002f280000300800 */
[----:B--2---:R-:W2:Y:S04]  /*328b0*/  LDL.LU R21, [R1+0x62ac] ;  /* 0x0062ac0001157983 */ /* 0x004ea80000300800 */
[----:B---3--:R-:W3:Y:S04]  /*328c0*/  LDL.LU R22, [R1+0x62a8] ;  /* 0x0062a80001167983 */ /* 0x008ee80000300800 */
        /* <DEDUP_REMOVED lines=24> */
[----:B---3--:R-:W-:Y:S04]  /*32a50*/  STS.U16 [R0+UR5+0xf400], R22 ;  /* 0x00f4001600007988 */ /* 0x008fe80008000405 */
[----:B------:R-:W-:Y:S04]  /*32a60*/  STL [R1+0x623c], R22 ;  /* 0x00623c1601007387 */ /* 0x000fe80000100800 */
[----:B--2---:R-:W-:Y:S04]  /*32a70*/  STS.U16 [R0+UR5+0xf480], R21 ;  /* 0x00f4801500007988 */ /* 0x004fe80008000405 */
[----:B------:R-:W-:Y:S04]  /*32a80*/  STL [R1+0x6240], R21 ;  /* 0x0062401501007387 */ /* 0x000fe80000100800 */
[----:B----4-:R-:W-:Y:S04]  /*32a90*/  STS.U16 [R0+UR5+0xf500], R20 ;  /* 0x00f5001400007988 */ /* 0x010fe80008000405 */
[----:B------:R0:W-:Y:S04]  /*32aa0*/  STL [R1+0x6244], R20 ;  /* 0x0062441401007387 */ /* 0x0001e80000100800 */
[----:B0-----:R-:W2:Y:S01]  /*32ab0*/  LDL.LU R20, [R1+0xf58] ;  /* 0x000f580001147983 */ /* 0x001ea20000300800 */
[----:B------:R-:W0:Y:S03]  /*32ac0*/  S2R R18, SR_TID.X ;  /* 0x0000000000127919 */ /* 0x000e260000002100 */
[----:B------:R-:W-:Y:S04]  /*32ad0*/  STS.U16 [R0+UR5+0xf580], R19 ;  /* 0x00f5801300007988 */ /* 0x000fe80008000405 */
[----:B--2---:R1:W-:Y:S04]  /*32ae0*/  STL [R1+0x62a4], R20 ;  /* 0x0062a41401007387 */ /* 0x0043e80000100800 */
[----:B-1----:R-:W2:Y:S04]  /*32af0*/  LDL.LU R20, [R1+0xf64] ;  /* 0x000f640001147983 */ /* 0x002ea80000300800 */
        /* <DEDUP_REMOVED lines=15> */
[----:B0-----:R-:W-:-:S03]  /*32bf0*/  LOP3.LUT R18, R18, 0x3f, RZ, 0xc0, !PT ;  /* 0x0000003f12127812 */ /* 0x001fc600078ec0ff */
[----:B------:R-:W3:Y:S04]  /*32c00*/  LDL.LU R5, [R1+0xce8] ;  /* 0x000ce80001057983 */ /* 0x000ee80000300800 */
[----:B------:R-:W3:Y:S04]  /*32c10*/  LDL.LU R6, [R1+0x670] ;  /* 0x0006700001067983 */ /* 0x000ee80000300800 */
[----:B------:R-:W3:Y:S04]  /*32c20*/  LDL.LU R7, [R1+0x66c] ;  /* 0x00066c0001077983 */ /* 0x000ee80000300800 */
[----:B------:R-:W3:Y:S04]  /*32c30*/  LDL.LU R8, [R1+0x668] ;  /* 0x0006680001087983 */ /* 0x000ee80000300800 */
[----:B------:R-:W3:Y:S01]  /*32c40*/  LDL.LU R9, [R1+0x664] ;  /* 0x0006640001097983 */ /* 0x000ee20000300800 */
[----:B------:R-:W-:-:S03]  /*32c50*/  IMAD.SHL.U32 R3, R18, 0x2, RZ ;  /* 0x0000000212037824 */ /* 0x000fc600078e00ff */
[----:B------:R-:W3:Y:S04]  /*32c60*/  LDL.LU R10, [R1+0x570] ;  /* 0x00057000010a7983 */ /* 0x000ee80000300800 */
[----:B------:R-:W3:Y:S04]  /*32c70*/  LDL.LU R12, [R1+0x56c] ;  /* 0x00056c00010c7983 */ /* 0x000ee80000300800 */
[----:B------:R-:W3:Y:S04]  /*32c80*/  LDL.LU R16, [R1+0x568] ;  /* 0x0005680001107983 */ /* 0x000ee80000300800 */
[----:B------:R-:W3:Y:S04]  /*32c90*/  LDL.LU R17, [R1+0x564] ;  /* 0x0005640001117983 */ /* 0x000ee80000300800 */
[----:B------:R-:W3:Y:S01]  /*32ca0*/  LDL.LU R18, [R1+0x400] ;  /* 0x0004000001127983 */ /* 0x000ee20000300800 */
[----:B------:R-:W-:-:S03]  /*32cb0*/  LOP3.LUT R3, R3, 0x30, RZ, 0x3c, !PT ;  /* 0x0000003003037812 */ /* 0x000fc600078e3cff */
[----:B------:R0:W-:Y:S04]  /*32cc0*/  STL [R1+0x6248], R19 ;  /* 0x0062481301007387 */ /* 0x0001e80000100800 */
[----:B0-----:R-:W3:Y:S04]  /*32cd0*/  LDL.LU R19, [R1+0xf5c] ;  /* 0x000f5c0001137983 */ /* 0x001ee80000300800 */
[----:B------:R-:W-:Y:S04]  /*32ce0*/  STL [R1+0x60dc], R0 ;  /* 0x0060dc0001007387 */ /* 0x000fe80000100800 */
[----:B------:R0:W-:Y:S04]  /*32cf0*/  STL [R1+0x624c], R0 ;  /* 0x00624c0001007387 */ /* 0x0001e80000100800 */
[----:B0-----:R-:W3:Y:S04]  /*32d00*/  LDL.LU R0, [R1+0xf60] ;  /* 0x000f600001007983 */ /* 0x001ee80000300800 */
[----:B--2---:R0:W-:Y:S04]  /*32d10*/  STS.U16 [R3+UR5+0x600], R20 ;  /* 0x0006001403007988 */ /* 0x0041e80008000405 */
[----:B0-----:R-:W2:Y:S04]  /*32d20*/  LDL.LU R20, [R1+0x62a4] ;  /* 0x0062a40001147983 */ /* 0x001ea80000300800 */
[----:B---3--:R-:W-:Y:S04]  /*32d30*/  STS.U16 [R3+UR5+0x680], R0 ;  /* 0x0006800003007988 */ /* 0x008fe80008000405 */
        /* <DEDUP_REMOVED lines=72> */
[----:B0-----:R-:W4:Y:S04]  /*331c0*/  LDL.LU R11, [R1+0x6294] ;  /* 0x00629400010b7983 */ /* 0x001f280000300800 */
[----:B-1----:R-:W4:Y:S04]  /*331d0*/  LDL.LU R12, [R1+0x6290] ;  /* 0x00629000010c7983 */ /* 0x002f280000300800 */
[----:B--2---:R-:W2:Y:S04]  /*331e0*/  LDL.LU R16, [R1+0x628c] ;  /* 0x00628c0001107983 */ /* 0x004ea80000300800 */
[----:B---3--:R-:W3:Y:S04]  /*331f0*/  LDL.LU R17, [R1+0x6288] ;  /* 0x0062880001117983 */ /* 0x008ee80000300800 */
[----:B----4-:R-:W4:Y:S04]  /*33200*/  LDL.LU R18, [R1+0x6284] ;  /* 0x0062840001127983 */ /* 0x010f280000300800 */
[----:B------:R0:W-:Y:S04]  /*33210*/  STS.U16 [R3+UR5+0x9680], R0 ;  /* 0x0096800003007988 */ /* 0x0001e80008000405 */
[----:B------:R1:W-:Y:S04]  /*33220*/  STS.U16 [R3+UR5+0x9700], R19 ;  /* 0x0097001303007988 */ /* 0x0003e80008000405 */
[----:B------:R0:W-:Y:S04]  /*33230*/  STS.U16 [R3+UR5+0x9780], R20 ;  /* 0x0097801403007988 */ /* 0x0001e80008000405 */
[----:B------:R0:W-:Y:S04]  /*33240*/  STS.U16 [R3+UR5+0xa600], R21 ;  /* 0x00a6001503007988 */ /* 0x0001e80008000405 */
[----:B------:R0:W-:Y:S04]  /*33250*/  STS.U16 [R3+UR5+0xa680], R22 ;  /* 0x00a6801603007988 */ /* 0x0001e80008000405 */
[----:B------:R0:W-:Y:S04]  /*33260*/  STS.U16 [R3+UR5+0xa700], R23 ;  /* 0x00a7001703007988 */ /* 0x0001e80008000405 */
[----:B------:R0:W-:Y:S04]  /*33270*/  STS.U16 [R3+UR5+0xa780], R24 ;  /* 0x00a7801803007988 */ /* 0x0001e80008000405 */
[----:B------:R-:W-:Y:S04]  /*33280*/  STS.U16 [R3+UR5+0xb600], R25 ;  /* 0x00b6001903007988 */ /* 0x000fe80008000405 */
[----:B------:R-:W-:Y:S04]  /*33290*/  STS.U16 [R3+UR5+0xb680], R26 ;  /* 0x00b6801a03007988 */ /* 0x000fe80008000405 */
[----:B------:R-:W-:Y:S04]  /*332a0*/  STS.U16 [R3+UR5+0xb700], R27 ;  /* 0x00b7001b03007988 */ /* 0x000fe80008000405 */
[----:B------:R-:W-:Y:S04]  /*332b0*/  STS.U16 [R3+UR5+0xb780], R28 ;  /* 0x00b7801c03007988 */ /* 0x000fe80008000405 */
[----:B------:R-:W-:Y:S04]  /*332c0*/  STS.U16 [R3+UR5+0xc600], R29 ;  /* 0x00c6001d03007988 */ /* 0x000fe80008000405 */
[----:B------:R-:W-:Y:S04]  /*332d0*/  STS.U16 [R3+UR5+0xc680], R13 ;  /* 0x00c6800d03007988 */ /* 0x000fe80008000405 */
[----:B------:R-:W-:Y:S04]  /*332e0*/  STS.U16 [R3+UR5+0xc700], R14 ;  /* 0x00c7000e03007988 */ /* 0x000fe80008000405 */
[----:B0-----:R-:W2:Y:S04]  /*332f0*/  LDL.LU R0, [R1+0xf50] ;  /* 0x000f500001007983 */ /* 0x001ea80000300800 */
[----:B------:R-:W-:Y:S04]  /*33300*/  STS.U16 [R3+UR5+0xc780], R15 ;  /* 0x00c7800f03007988 */ /* 0x000fe80008000405 */
[----:B-1----:R-:W2:Y:S04]  /*33310*/  LDL.LU R19, [R1+0xf4c] ;  /* 0x000f4c0001137983 */ /* 0x002ea80000300800 */
[----:B------:R0:W-:Y:S04]  /*33320*/  STS.U16 [R3+UR5+0xd600], R2 ;  /* 0x00d6000203007988 */ /* 0x0001e80008000405 */
[----:B------:R-:W2:Y:S04]  /*33330*/  LDL.LU R20, [R1+0xf44] ;  /* 0x000f440001147983 */ /* 0x000ea80000300800 */
[----:B------:R-:W-:Y:S04]  /*33340*/  STS.U16 [R3+UR5+0xd680], R4 ;  /* 0x00d6800403007988 */ /* 0x000fe80008000405 */
[----:B------:R-:W2:Y:S04]  /*33350*/  LDL.LU R21, [R1+0xec8] ;  /* 0x000ec80001157983 */ /* 0x000ea80000300800 */
[----:B------:R-:W-:Y:S04]  /*33360*/  STS.U16 [R3+UR5+0xd700], R5 ;  /* 0x00d7000503007988 */ /* 0x000fe80008000405 */
[----:B------:R-:W2:Y:S04]  /*33370*/  LDL.LU R22, [R1+0xec4] ;  /* 0x000ec40001167983 */ /* 0x000ea80000300800 */
[----:B------:R1:W-:Y:S04]  /*33380*/  STS.U16 [R3+UR5+0xd780], R6 ;  /* 0x00d7800603007988 */ /* 0x0003e80008000405 */
[----:B------:R-:W2:Y:S04]  /*33390*/  LDL.LU R23, [R1+0xebc] ;  /* 0x000ebc0001177983 */ /* 0x000ea80000300800 */
[----:B------:R0:W-:Y:S04]  /*333a0*/  STS.U16 [R3+UR5+0xe600], R7 ;  /* 0x00e6000703007988 */ /* 0x0001e80008000405 */
[----:B------:R-:W2:Y:S04]  /*333b0*/  LDL.LU R24, [R1+0xeb4] ;  /* 0x000eb40001187983 */ /* 0x000ea80000300800 */
[----:B------:R-:W-:Y:S04]  /*333c0*/  STS.U16 [R3+UR5+0xe680], R8 ;  /* 0x00e6800803007988 */ /* 0x000fe80008000405 */
[----:B0-----:R-:W2:Y:S04]  /*333d0*/  LDL.LU R2, [R1+0xe38] ;  /* 0x000e380001027983 */ /* 0x001ea80000300800 */
[----:B------:R-:W-:Y:S04]  /*333e0*/  STS.U16 [R3+UR5+0xe700], R9 ;  /* 0x00e7000903007988 */ /* 0x000fe80008000405 */
[----:B------:R-:W-:Y:S04]  /*333f0*/  STS.U16 [R3+UR5+0xe780], R10 ;  /* 0x00e7800a03007988 */ /* 0x000fe80008000405 */
[----:B-1----:R-:W2:Y:S04]  /*33400*/  LDL.LU R6, [R1+0xe34] ;  /* 0x000e340001067983 */ /* 0x002ea80000300800 */
[----:B------:R-:W2:Y:S04]  /*33410*/  LDL.LU R7, [R1+0xe2c] ;  /* 0x000e2c0001077983 */ /* 0x000ea80000300800 */
[----:B----4-:R-:W-:Y:S04]  /*33420*/  STS.U16 [R3+UR5+0xf600], R18 ;  /* 0x00f6001203007988 */ /* 0x010fe80008000405 */
[----:B------:R0:W-:Y:S04]  /*33430*/  STL [R1+0x6260], R18 ;  /* 0x0062601201007387 */ /* 0x0001e80000100800 */
[----:B0-----:R-:W4:Y:S04]  /*33440*/  LDL.LU R18, [R1+0xf54] ;  /* 0x000f540001127983 */ /* 0x001f280000300800 */
[----:B---3--:R-:W-:Y:S04]  /*33450*/  STS.U16 [R3+UR5+0xf680], R17 ;  /* 0x00f6801103007988 */ /* 0x008fe80008000405 */
[----:B------:R-:W-:Y:S04]  /*33460*/  STL [R1+0x6264], R17 ;  /* 0x0062641101007387 */ /* 0x000fe80000100800 */
[----:B--2---:R-:W-:Y:S04]  /*33470*/  STS.U16 [R3+UR5+0xf700], R16 ;  /* 0x00f7001003007988 */ /* 0x004fe80008000405 */
[----:B------:R-:W-:Y:S04]  /*33480*/  STL [R1+0x6268], R16 ;  /* 0x0062681001007387 */ /* 0x000fe80000100800 */
[----:B------:R0:W-:Y:S04]  /*33490*/  STS.U16 [R3+UR5+0xf780], R12 ;  /* 0x00f7800c03007988 */ /* 0x0001e80008000405 */
[----:B------:R-:W2:Y:S04]  /*334a0*/  LDL.LU R25, [R1+0xe24] ;  /* 0x000e240001197983 */ /* 0x000ea80000300800 */
[----:B0-----:R-:W3:Y:S04]  /*334b0*/  LDL.LU R3, [R1+0xd74] ;  /* 0x000d740001037983 */ /* 0x001ee80000300800 */
        /* <DEDUP_REMOVED lines=8> */
[----:B------:R-:W3:Y:S04]  /*33540*/  LDL.LU R5, [R1+0x65c] ;  /* 0x00065c0001057983 */ /* 0x000ee80000300800 */
[----:B------:R-:W3:Y:S01]  /*33550*/  LDL.LU R8, [R1+0x654] ;  /* 0x0006540001087983 */ /* 0x000ee20000300800 */
[----:B------:R-:W-:-:S03]  /*33560*/  LOP3.LUT R17, R11, 0x3f, RZ, 0xc0, !PT ;  /* 0x0000003f0b117812 */ /* 0x000fc600078ec0ff */
[----:B------:R-:W3:Y:S04]  /*33570*/  LDL.LU R9, [R1+0x5cc] ;  /* 0x0005cc0001097983 */ /* 0x000ee80000300800 */
[----:B------:R-:W3:Y:S04]  /*33580*/  LDL.LU R10, [R1+0x560] ;  /* 0x00056000010a7983 */ /* 0x000ee80000300800 */
[----:B------:R-:W3:Y:S04]  /*33590*/  LDL.LU R11, [R1+0x55c] ;  /* 0x00055c00010b7983 */ /* 0x000ee80000300800 */
[----:B------:R0:W-:Y:S02]  /*335a0*/  STL [R1+0x626c], R12 ;  /* 0x00626c0c01007387 */ /* 0x0001e40000100800 */
[----:B0-----:R-:W-:-:S05]  /*335b0*/  IMAD.SHL.U32 R12, R17, 0x2, RZ ;  /* 0x00000002110c7824 */ /* 0x001fca00078e00ff */
[----:B------:R-:W-:-:S05]  /*335c0*/  LOP3.LUT R12, R12, 0x40, RZ, 0x3c, !PT ;  /* 0x000000400c0c7812 */ /* 0x000fca00078e3cff */
        /* <DEDUP_REMOVED lines=10> */
[----:B0-----:R-:W4:Y:S04]  /*33670*/  LDL.LU R6, [R1+0x554] ;  /* 0x0005540001067983 */ /* 0x001f280000300800 */
[----:B------:R0:W-:Y:S04]  /*33680*/  STS.U16 [R12+UR5+0x2900], R7 ;  /* 0x002900070c007988 */ /* 0x0001e80008000405 */
[----:B------:R-:W4:Y:S04]  /*33690*/  LDL.LU R2, [R1+0x54c] ;  /* 0x00054c0001027983 */ /* 0x000f280000300800 */
[----:B0-----:R-:W4:Y:S04]  /*336a0*/  LDL.LU R7, [R1+0x3f0] ;  /* 0x0003f00001077983 */ /* 0x001f280000300800 */
[----:B--2---:R-:W-:Y:S04]  /*336b0*/  STS.U16 [R12+UR5+0x2980], R25 ;  /* 0x002980190c007988 */ /* 0x004fe80008000405 */
[----:B---3--:R-:W-:Y:S04]  /*336c0*/  STS.U16 [R12+UR5+0x3800], R3 ;  /* 0x003800030c007988 */ /* 0x008fe80008000405 */
[----:B------:R-:W-:Y:S04]  /*336d0*/  STS.U16 [R12+UR5+0x3880], R26 ;  /* 0x0038801a0c007988 */ /* 0x000fe80008000405 */
[----:B------:R-:W-:Y:S04]  /*336e0*/  STS.U16 [R12+UR5+0x3900], R27 ;  /* 0x0039001b0c007988 */ /* 0x000fe80008000405 */
[----:B------:R-:W-:Y:S04]  /*336f0*/  STS.U16 [R12+UR5+0x3980], R28 ;  /* 0x0039801c0c007988 */ /* 0x000fe80008000405 */
[----:B------:R-:W-:Y:S04]  /*33700*/  STS.U16 [R12+UR5+0x4800], R29 ;  /* 0x0048001d0c007988 */ /* 0x000fe80008000405 */
[----:B------:R-:W-:Y:S04]  /*33710*/  STS.U16 [R12+UR5+0x4880], R13 ;  /* 0x0048800d0c007988 */ /* 0x000fe80008000405 */
[----:B------:R0:W-:Y:S04]  /*33720*/  STS.U16 [R12+UR5+0x4900], R14 ;  /* 0x0049000e0c007988 */ /* 0x0001e80008000405 */
[----:B------:R-:W-:Y:S04]  /*33730*/  STS.U16 [R12+UR5+0x4980], R15 ;  /* 0x0049800f0c007988 */ /* 0x000fe80008000405 */
[----:B------:R-:W-:Y:S04]  /*33740*/  STS.U16 [R12+UR5+0x5800], R4 ;  /* 0x005800040c007988 */ /* 0x000fe80008000405 */
[----:B------:R-:W-:Y:S04]  /*33750*/  STS.U16 [R12+UR5+0x5880], R5 ;  /* 0x005880050c007988 */ /* 0x000fe80008000405 */
[----:B------:R1:W-:Y:S04]  /*33760*/  STS.U16 [R12+UR5+0x5900], R8 ;  /* 0x005900080c007988 */ /* 0x0003e80008000405 */
[----:B------:R2:W-:Y:S04]  /*33770*/  STS.U16 [R12+UR5+0x5980], R9 ;  /* 0x005980090c007988 */ /* 0x0005e80008000405 */
[----:B------:R3:W-:Y:S04]  /*33780*/  STS.U16 [R12+UR5+0x6800], R10 ;  /* 0x0068000a0c007988 */ /* 0x0007e80008000405 */
[----:B------:R2:W-:Y:S04]  /*33790*/  STS.U16 [R12+UR5+0x6880], R11 ;  /* 0x0068800b0c007988 */ /* 0x0005e80008000405 */
[----:B0-----:R-:W4:Y:S04]  /*337a0*/  LDL.LU R14, [R1+0x3ec] ;  /* 0x0003ec00010e7983 */ /* 0x001f280000300800 */
[----:B-1----:R-:W4:Y:S04]  /*337b0*/  LDL.LU R8, [R1+0x3e8] ;  /* 0x0003e80001087983 */ /* 0x002f280000300800 */
[----:B--2---:R-:W2:Y:S04]  /*337c0*/  LDL.LU R9, [R1+0x3e0] ;  /* 0x0003e00001097983 */ /* 0x004ea80000300800 */
[----:B---3--:R-:W3:Y:S04]  /*337d0*/  LDL.LU R10, [R1+0x360] ;  /* 0x00036000010a7983 */ /* 0x008ee80000300800 */
        /* <DEDUP_REMOVED lines=8> */
[----:B----4-:R0:W-:Y:S04]  /*33860*/  STS.U16 [R12+UR5+0x6900], R6 ;  /* 0x006900060c007988 */ /* 0x0101e80008000405 */
[----:B0-----:R-:W4:Y:S04]  /*33870*/  LDL.LU R6, [R1+0x1d8] ;  /* 0x0001d80001067983 */ /* 0x001f280000300800 */
[----:B------:R-:W4:Y:S04]  /*33880*/  LDL.LU R20, [R1+0x1c0] ;  /* 0x0001c00001147983 */ /* 0x000f280000300800 */
        /* <DEDUP_REMOVED lines=11> */
[----:B------:R0:W-:Y:S04]  /*33940*/  STS.U16 [R12+UR5+0x6980], R2 ;  /* 0x006980020c007988 */ /* 0x0001e80008000405 */
[----:B------:R-:W4:Y:S04]  /*33950*/  LDL.LU R15, [R1+0x78] ;  /* 0x00007800010f7983 */ /* 0x000f280000300800 */
[----:B------:R1:W-:Y:S04]  /*33960*/  STS.U16 [R12+UR5+0x7800], R7 ;  /* 0x007800070c007988 */ /* 0x0003e80008000405 */
[----:B0-----:R-:W4:Y:S04]  /*33970*/  LDL.LU R2, [R1+0x74] ;  /* 0x0000740001027983 */ /* 0x001f280000300800 */
[----:B-1----:R-:W4:Y:S04]  /*33980*/  LDL.LU R7, [R1+0x20] ;  /* 0x0000200001077983 */ /* 0x002f280000300800 */
[----:B------:R0:W-:Y:S04]  /*33990*/  STS.U16 [R12+UR5+0x7880], R14 ;  /* 0x0078800e0c007988 */ /* 0x0001e80008000405 */
[----:B------:R1:W-:Y:S04]  /*339a0*/  STS.U16 [R12+UR5+0x7900], R8 ;  /* 0x007900080c007988 */ /* 0x0003e80008000405 */
[----:B--2---:R2:W-:Y:S04]  /*339b0*/  STS.U16 [R12+UR5+0x7980], R9 ;  /* 0x007980090c007988 */ /* 0x0045e80008000405 */
[----:B---3--:R3:W-:Y:S04]  /*339c0*/  STS.U16 [R12+UR5+0x8800], R10 ;  /* 0x0088000a0c007988 */ /* 0x0087e80008000405 */
[----:B------:R0:W-:Y:S04]  /*339d0*/  STS.U16 [R12+UR5+0x8880], R11 ;  /* 0x0088800b0c007988 */ /* 0x0001e80008000405 */
[----:B------:R-:W-:Y:S04]  /*339e0*/  STS.U16 [R12+UR5+0x8900], R16 ;  /* 0x008900100c007988 */ /* 0x000fe80008000405 */
[----:B------:R-:W-:Y:S04]  /*339f0*/  STS.U16 [R12+UR5+0x8980], R17 ;  /* 0x008980110c007988 */ /* 0x000fe80008000405 */
[----:B------:R-:W-:Y:S04]  /*33a00*/  STS.U16 [R12+UR5+0x9800], R18 ;  /* 0x009800120c007988 */ /* 0x000fe80008000405 */
[----:B------:R-:W-:Y:S04]  /*33a10*/  STS.U16 [R12+UR5+0x9880], R0 ;  /* 0x009880000c007988 */ /* 0x000fe80008000405 */
[----:B0-----:R-:W4:Y:S04]  /*33a20*/  LDL.LU R14, [R1+0x6280] ;  /* 0x00628000010e7983 */ /* 0x001f280000300800 */
[----:B-1----:R-:W4:Y:S04]  /*33a30*/  LDL.LU R8, [R1+0x627c] ;  /* 0x00627c0001087983 */ /* 0x002f280000300800 */
[----:B--2---:R-:W2:Y:S04]  /*33a40*/  LDL.LU R9, [R1+0x6278] ;  /* 0x0062780001097983 */ /* 0x004ea80000300800 */
[----:B------:R-:W-:Y:S04]  /*33a50*/  STS.U16 [R12+UR5+0x9900], R19 ;  /* 0x009900130c007988 */ /* 0x000fe80008000405 */
[----:B---3--:R-:W3:Y:S04]  /*33a60*/  LDL.LU R10, [R1+0x6274] ;  /* 0x00627400010a7983 */ /* 0x008ee80000300800 */
[----:B------:R-:W2:Y:S04]  /*33a70*/  LDL.LU R11, [R1+0x6270] ;  /* 0x00627000010b7983 */ /* 0x000ea80000300800 */
[----:B------:R0:W-:Y:S04]  /*33a80*/  STS.U16 [R12+UR5+0x9980], R4 ;  /* 0x009980040c007988 */ /* 0x0001e80008000405 */
[----:B------:R1:W-:Y:S04]  /*33a90*/  STS.U16 [R12+UR5+0xa800], R5 ;  /* 0x00a800050c007988 */ /* 0x0003e80008000405 */
[----:B0-----:R-:W2:Y:S04]  /*33aa0*/  LDL.LU R4, [R1+0x1c] ;  /* 0x00001c0001047983 */ /* 0x001ea80000300800 */
[----:B-1----:R-:W3:Y:S04]  /*33ab0*/  LDL.LU R5, [R1+0x18] ;  /* 0x0000180001057983 */ /* 0x002ee80000300800 */
[----:B----4-:R0:W-:Y:S04]  /*33ac0*/  STS.U16 [R12+UR5+0xa880], R6 ;  /* 0x00a880060c007988 */ /* 0x0101e80008000405 */
[----:B------:R1:W-:Y:S04]  /*33ad0*/  STS.U16 [R12+UR5+0xa900], R20 ;  /* 0x00a900140c007988 */ /* 0x0003e80008000405 */
[----:B------:R4:W-:Y:S04]  /*33ae0*/  STS.U16 [R12+UR5+0xa980], R21 ;  /* 0x00a980150c007988 */ /* 0x0009e80008000405 */
[----:B------:R-:W-:Y:S04]  /*33af0*/  STS.U16 [R12+UR5+0xb800], R22 ;  /* 0x00b800160c007988 */ /* 0x000fe80008000405 */
[----:B------:R-:W-:Y:S04]  /*33b00*/  STS.U16 [R12+UR5+0xb880], R23 ;  /* 0x00b880170c007988 */ /* 0x000fe80008000405 */
[----:B------:R-:W-:Y:S04]  /*33b10*/  STS.U16 [R12+UR5+0xb900], R24 ;  /* 0x00b900180c007988 */ /* 0x000fe80008000405 */
[----:B0-----:R-:W3:Y:S04]  /*33b20*/  LDL.LU R6, [R1+0x14] ;  /* 0x0000140001067983 */ /* 0x001ee80000300800 */
[----:B------:R-:W3:Y:S04]  /*33b30*/  LDL.LU R16, [R1+0xf3c] ;  /* 0x000f3c0001107983 */ /* 0x000ee80000300800 */
[----:B------:R-:W-:Y:S04]  /*33b40*/  STS.U16 [R12+UR5+0xb980], R25 ;  /* 0x00b980190c007988 */ /* 0x000fe80008000405 */
[----:B------:R-:W3:Y:S04]  /*33b50*/  LDL.LU R17, [R1+0xf34] ;  /* 0x000f340001117983 */ /* 0x000ee80000300800 */
[----:B------:R0:W-:Y:S04]  /*33b60*/  STS.U16 [R12+UR5+0xc800], R3 ;  /* 0x00c800030c007988 */ /* 0x0001e80008000405 */
[----:B------:R-:W3:Y:S04]  /*33b70*/  LDL.LU R18, [R1+0xf2c] ;  /* 0x000f2c0001127983 */ /* 0x000ee80000300800 */
[----:B------:R0:W-:Y:S04]  /*33b80*/  STS.U16 [R12+UR5+0xc880], R26 ;  /* 0x00c8801a0c007988 */ /* 0x0001e80008000405 */
[----:B------:R-:W3:Y:S04]  /*33b90*/  LDL.LU R19, [R1+0xf24] ;  /* 0x000f240001137983 */ /* 0x000ee80000300800 */
[----:B------:R0:W-:Y:S04]  /*33ba0*/  STS.U16 [R12+UR5+0xc900], R27 ;  /* 0x00c9001b0c007988 */ /* 0x0001e80008000405 */
[----:B-1----:R-:W3:Y:S04]  /*33bb0*/  LDL.LU R20, [R1+0xeac] ;  /* 0x000eac0001147983 */ /* 0x002ee80000300800 */
[----:B------:R1:W-:Y:S04]  /*33bc0*/  STS.U16 [R12+UR5+0xc980], R28 ;  /* 0x00c9801c0c007988 */ /* 0x0003e80008000405 */
[----:B----4-:R-:W4:Y:S04]  /*33bd0*/  LDL.LU R21, [R1+0xea4] ;  /* 0x000ea40001157983 */ /* 0x010f280000300800 */
[----:B------:R1:W-:Y:S04]  /*33be0*/  STS.U16 [R12+UR5+0xd800], R29 ;  /* 0x00d8001d0c007988 */ /* 0x0003e80008000405 */
[----:B------:R-:W-:Y:S04]  /*33bf0*/  STS.U16 [R12+UR5+0xd880], R13 ;  /* 0x00d8800d0c007988 */ /* 0x000fe80008000405 */
[----:B0-----:R-:W4:Y:S04]  /*33c00*/  LDL.LU R3, [R1+0xe9c] ;  /* 0x000e9c0001037983 */ /* 0x001f280000300800 */
[----:B------:R-:W4:Y:S04]  /*33c10*/  LDL.LU R26, [R1+0xe94] ;  /* 0x000e9400011a7983 */ /* 0x000f280000300800 */
[----:B------:R-:W-:Y:S04]  /*33c20*/  STS.U16 [R12+UR5+0xd900], R15 ;  /* 0x00d9000f0c007988 */ /* 0x000fe80008000405 */
[----:B------:R-:W4:Y:S04]  /*33c30*/  LDL.LU R27, [R1+0xe1c] ;  /* 0x000e1c00011b7983 */ /* 0x000f280000300800 */
[----:B------:R-:W-:Y:S04]  /*33c40*/  STS.U16 [R12+UR5+0xd980], R2 ;  /* 0x00d980020c007988 */ /* 0x000fe80008000405 */
[----:B-1----:R-:W4:Y:S04]  /*33c50*/  LDL.LU R28, [R1+0xe14] ;  /* 0x000e1400011c7983 */ /* 0x002f280000300800 */
[----:B------:R0:W-:Y:S04]  /*33c60*/  STS.U16 [R12+UR5+0xe800], R7 ;  /* 0x00e800070c007988 */ /* 0x0001e80008000405 */
[----:B------:R-:W4:Y:S04]  /*33c70*/  LDL.LU R29, [R1+0xe0c] ;  /* 0x000e0c00011d7983 */ /* 0x000f280000300800 */
[----:B0-----:R-:W4:Y:S04]  /*33c80*/  LDL.LU R7, [R1+0xe04] ;  /* 0x000e040001077983 */ /* 0x001f280000300800 */
[----:B------:R-:W4:Y:S01]  /*33c90*/  LDL.LU R15, [R1+0xd58] ;  /* 0x000d5800010f7983 */ /* 0x000f220000300800 */
[----:B------:R-:W-:-:S03]  /*33ca0*/  IMAD.SHL.U32 R0, R14, 0x2, RZ ;  /* 0x000000020e007824 */ /* 0x000fc600078e00ff */
[----:B------:R-:W4:Y:S04]  /*33cb0*/  LDL.LU R22, [R1+0xd50] ;  /* 0x000d500001167983 */ /* 0x000f280000300800 */
[----:B------:R-:W4:Y:S04]  /*33cc0*/  LDL.LU R23, [R1+0xd48] ;  /* 0x000d480001177983 */ /* 0x000f280000300800 */
[----:B------:R-:W4:Y:S04]  /*33cd0*/  LDL.LU R24, [R1+0xd40] ;  /* 0x000d400001187983 */ /* 0x000f280000300800 */
[----:B------:R-:W4:Y:S04]  /*33ce0*/  LDL.LU R25, [R1+0x6c8] ;  /* 0x0006c80001197983 */ /* 0x000f280000300800 */
[----:B------:R-:W4:Y:S01]  /*33cf0*/  LDL.LU R13, [R1+0x6c0] ;  /* 0x0006c000010d7983 */ /* 0x000f220000300800 */
[----:B------:R-:W-:-:S03]  /*33d00*/  LOP3.LUT R0, R0, 0x50, RZ, 0x3c, !PT ;  /* 0x0000005000007812 */ /* 0x000fc600078e3cff */
[----:B------:R-:W4:Y:S04]  /*33d10*/  LDL.LU R2, [R1+0x6b8] ;  /* 0x0006b80001027983 */ /* 0x000f280000300800 */
[----:B--2---:R0:W-:Y:S04]  /*33d20*/  STS.U16 [R12+UR5+0xe880], R4 ;  /* 0x00e880040c007988 */ /* 0x0041e80008000405 */
[----:B---3--:R1:W-:Y:S04]  /*33d30*/  STS.U16 [R12+UR5+0xe900], R5 ;  /* 0x00e900050c007988 */ /* 0x0083e80008000405 */
[----:B0-----:R-:W2:Y:S04]  /*33d40*/  LDL.LU R4, [R1+0x6b0] ;  /* 0x0006b00001047983 */ /* 0x001ea80000300800 */
[----:B-1----:R-:W3:Y:S04]  /*33d50*/  LDL.LU R5, [R1+0x5c4] ;  /* 0x0005c40001057983 */ /* 0x002ee80000300800 */
        /* <DEDUP_REMOVED lines=10> */
[----:B----4-:R-:W-:Y:S04]  /*33e00*/  STS.U16 [R0+UR5+0x1a80], R21 ;  /* 0x001a801500007988 */ /* 0x010fe80008000405 */
[----:B0-----:R-:W4:Y:S04]  /*33e10*/  LDL.LU R6, [R1+0x5bc] ;  /* 0x0005bc0001067983 */ /* 0x001f280000300800 */
        /* <DEDUP_REMOVED lines=9> */
[----:B------:R-:W-:Y:S04]  /*33eb0*/  STS.U16 [R0+UR5+0x3a80], R22 ;  /* 0x003a801600007988 */ /* 0x000fe80008000405 */
        /* <DEDUP_REMOVED lines=8> */
[----:B0-----:R-:W4:Y:S04]  /*33f40*/  LDL.LU R15, [R1+0x3d8] ;  /* 0x0003d800010f7983 */ /* 0x001f280000300800 */
[----:B------:R0:W-:Y:S04]  /*33f50*/  STS.U16 [R0+UR5+0x4b00], R2 ;  /* 0x004b000200007988 */ /* 0x0001e80008000405 */
        /* <DEDUP_REMOVED lines=11> */
[----:B--2---:R0:W-:Y:S04]  /*34010*/  STS.U16 [R0+UR5+0x4b80], R4 ;  /* 0x004b800400007988 */ /* 0x0041e80008000405 */
[----:B---3--:R1:W-:Y:S04]  /*34020*/  STS.U16 [R0+UR5+0x5a00], R5 ;  /* 0x005a000500007988 */ /* 0x0083e80008000405 */
[----:B0-----:R-:W2:Y:S04]  /*34030*/  LDL.LU R4, [R1+0x1b0] ;  /* 0x0001b00001047983 */ /* 0x001ea80000300800 */
[----:B-1----:R-:W3:Y:S04]  /*34040*/  LDL.LU R5, [R1+0x1ac] ;  /* 0x0001ac0001057983 */ /* 0x002ee80000300800 */
[----:B----4-:R0:W-:Y:S04]  /*34050*/  STS.U16 [R0+UR5+0x5a80], R6 ;  /* 0x005a800600007988 */ /* 0x0101e80008000405 */
[----:B0-----:R-:W4:Y:S04]  /*34060*/  LDL.LU R6, [R1+0x1a8] ;  /* 0x0001a80001067983 */ /* 0x001f280000300800 */
[----:B------:R0:W-:Y:S04]  /*34070*/  STS.U16 [R0+UR5+0x5b00], R7 ;  /* 0x005b000700007988 */ /* 0x0001e80008000405 */
[----:B0-----:R-:W4:Y:S04]  /*34080*/  LDL.LU R7, [R1+0x1a4] ;  /* 0x0001a40001077983 */ /* 0x001f280000300800 */
[----:B------:R0:W-:Y:S04]  /*34090*/  STS.U16 [R0+UR5+0x5b80], R3 ;  /* 0x005b800300007988 */ /* 0x0001e80008000405 */
[----:B------:R1:W-:Y:S04]  /*340a0*/  STS.U16 [R0+UR5+0x6a00], R26 ;  /* 0x006a001a00007988 */ /* 0x0003e80008000405 */
[----:B------:R0:W-:Y:S04]  /*340b0*/  STS.U16 [R0+UR5+0x6a80], R27 ;  /* 0x006a801b00007988 */ /* 0x0001e80008000405 */
[----:B------:R0:W-:Y:S04]  /*340c0*/  STS.U16 [R0+UR5+0x6b00], R28 ;  /* 0x006b001c00007988 */ /* 0x0001e80008000405 */
[----:B------:R0:W-:Y:S04]  /*340d0*/  STS.U16 [R0+UR5+0x6b80], R29 ;  /* 0x006b801d00007988 */ /* 0x0001e80008000405 */
[----:B------:R0:W-:Y:S04]  /*340e0*/  STS.U16 [R0+UR5+0x7a00], R15 ;  /* 0x007a000f00007988 */ /* 0x0001e80008000405 */
[----:B------:R-:W4:Y:S04]  /*340f0*/  LDL.LU R24, [R1+0x130] ;  /* 0x0001300001187983 */ /* 0x000f280000300800 */
[----:B------:R-:W4:Y:S04]  /*34100*/  LDL.LU R25, [R1+0x12c] ;  /* 0x00012c0001197983 */ /* 0x000f280000300800 */
[----:B0-----:R-:W4:Y:S04]  /*34110*/  LDL.LU R3, [R1+0x128] ;  /* 0x0001280001037983 */ /* 0x001f280000300800 */
[----:B------:R0:W-:Y:S04]  /*34120*/  STS.U16 [R0+UR5+0x7a80], R2 ;  /* 0x007a800200007988 */ /* 0x0001e80008000405 */
[----:B------:R0:W-:Y:S04]  /*34130*/  STS.U16 [R0+UR5+0x7b00], R12 ;  /* 0x007b000c00007988 */ /* 0x0001e80008000405 */
[----:B------:R0:W-:Y:S04]  /*34140*/  STS.U16 [R0+UR5+0x7b80], R16 ;  /* 0x007b801000007988 */ /* 0x0001e80008000405 */
[----:B-1----:R-:W4:Y:S04]  /*34150*/  LDL.LU R26, [R1+0x124] ;  /* 0x00012400011a7983 */ /* 0x002f280000300800 */
        /* <DEDUP_REMOVED lines=10> */
[----:B------:R-:W-:Y:S04]  /*34200*/  STS.U16 [R0+UR5+0x9a80], R22 ;  /* 0x009a801600007988 */ /* 0x000fe80008000405 */
[----:B------:R-:W4:Y:S04]  /*34210*/  LDL.LU R12, [R1+0x626c] ;  /* 0x00626c00010c7983 */ /* 0x000f280000300800 */
[----:B------:R-:W-:Y:S04]  /*34220*/  STS.U16 [R0+UR5+0x9b00], R23 ;  /* 0x009b001700007988 */ /* 0x000fe80008000405 */
[----:B------:R-:W4:Y:S04]  /*34230*/  LDL.LU R16, [R1+0x6268] ;  /* 0x0062680001107983 */ /* 0x000f280000300800 */
[----:B------:R0:W-:Y:S04]  /*34240*/  STS.U16 [R0+UR5+0x9b80], R13 ;  /* 0x009b800d00007988 */ /* 0x0001e80008000405 */
[----:B--2---:R1:W-:Y:S04]  /*34250*/  STS.U16 [R0+UR5+0xaa00], R4 ;  /* 0x00aa000400007988 */ /* 0x0043e80008000405 */
[----:B---3--:R2:W-:Y:S04]  /*34260*/  STS.U16 [R0+UR5+0xaa80], R5 ;  /* 0x00aa800500007988 */ /* 0x0085e80008000405 */
[----:B0-----:R-:W3:Y:S04]  /*34270*/  LDL.LU R13, [R1+0x6c] ;  /* 0x00006c00010d7983 */ /* 0x001ee80000300800 */
[----:B------:R-:W3:Y:S04]  /*34280*/  LDL.LU R17, [R1+0x68] ;  /* 0x0000680001117983 */ /* 0x000ee80000300800 */
[----:B------:R-:W3:Y:S04]  /*34290*/  LDL.LU R18, [R1+0x64] ;  /* 0x0000640001127983 */ /* 0x000ee80000300800 */
[----:B-1----:R-:W3:Y:S04]  /*342a0*/  LDL.LU R4, [R1+0x10] ;  /* 0x0000100001047983 */ /* 0x002ee80000300800 */
[----:B--2---:R-:W2:Y:S04]  /*342b0*/  LDL.LU R5, [R1+0xc] ;  /* 0x00000c0001057983 */ /* 0x004ea80000300800 */
[----:B----4-:R0:W-:Y:S04]  /*342c0*/  STS.U16 [R0+UR5+0xab00], R6 ;  /* 0x00ab000600007988 */ /* 0x0101e80008000405 */
[----:B0-----:R-:W4:Y:S04]  /*342d0*/  LDL.LU R6, [R1+0x8] ;  /* 0x0000080001067983 */ /* 0x001f280000300800 */
[----:B------:R0:W-:Y:S04]  /*342e0*/  STS.U16 [R0+UR5+0xab80], R7 ;  /* 0x00ab800700007988 */ /* 0x0001e80008000405 */
[----:B0-----:R-:W4:Y:S04]  /*342f0*/  LDL.LU R7, [R1+0x4] ;  /* 0x0000040001077983 */ /* 0x001f280000300800 */
[----:B------:R-:W4:Y:S04]  /*34300*/  LDL.LU R19, [R1+0xf1c] ;  /* 0x000f1c0001137983 */ /* 0x000f280000300800 */
[----:B------:R-:W4:Y:S04]  /*34310*/  LDL.LU R20, [R1+0xf0c] ;  /* 0x000f0c0001147983 */ /* 0x000f280000300800 */
[----:B------:R-:W4:Y:S04]  /*34320*/  LDL.LU R21, [R1+0xe8c] ;  /* 0x000e8c0001157983 */ /* 0x000f280000300800 */
[----:B------:R0:W-:Y:S04]  /*34330*/  STS.U16 [R0+UR5+0xba00], R24 ;  /* 0x00ba001800007988 */ /* 0x0001e80008000405 */
[----:B------:R-:W4:Y:S04]  /*34340*/  LDL.LU R22, [R1+0xe84] ;  /* 0x000e840001167983 */ /* 0x000f280000300800 */
[----:B------:R1:W-:Y:S04]  /*34350*/  STS.U16 [R0+UR5+0xba80], R25 ;  /* 0x00ba801900007988 */ /* 0x0003e80008000405 */
[----:B------:R-:W4:Y:S04]  /*34360*/  LDL.LU R23, [R1+0xe80] ;  /* 0x000e800001177983 */ /* 0x000f280000300800 */
[----:B------:R0:W-:Y:S04]  /*34370*/  STS.U16 [R0+UR5+0xbb00], R3 ;  /* 0x00bb000300007988 */ /* 0x0001e80008000405 */
[----:B------:R0:W-:Y:S04]  /*34380*/  STS.U16 [R0+UR5+0xbb80], R26 ;  /* 0x00bb801a00007988 */ /* 0x0001e80008000405 */
[----:B------:R0:W-:Y:S04]  /*34390*/  STS.U16 [R0+UR5+0xca00], R27 ;  /* 0x00ca001b00007988 */ /* 0x0001e80008000405 */
[----:B------:R1:W-:Y:S04]  /*343a0*/  STS.U16 [R0+UR5+0xca80], R28 ;  /* 0x00ca801c00007988 */ /* 0x0003e80008000405 */
[----:B0-----:R-:W4:Y:S04]  /*343b0*/  LDL.LU R24, [R1+0xe7c] ;  /* 0x000e7c0001187983 */ /* 0x001f280000300800 */
[----:B-1----:R-:W4:Y:S04]  /*343c0*/  LDL.LU R25, [R1+0xdfc] ;  /* 0x000dfc0001197983 */ /* 0x002f280000300800 */
[----:B------:R0:W-:Y:S04]  /*343d0*/  STS.U16 [R0+UR5+0xcb00], R29 ;  /* 0x00cb001d00007988 */ /* 0x0001e80008000405 */
[----:B------:R-:W4:Y:S04]  /*343e0*/  LDL.LU R3, [R1+0xdf4] ;  /* 0x000df40001037983 */ /* 0x000f280000300800 */
[----:B------:R-:W4:Y:S04]  /*343f0*/  LDL.LU R26, [R1+0xdf0] ;  /* 0x000df000011a7983 */ /* 0x000f280000300800 */
[----:B------:R-:W4:Y:S04]  /*34400*/  LDL.LU R27, [R1+0xdec] ;  /* 0x000dec00011b7983 */ /* 0x000f280000300800 */
[----:B------:R-:W-:Y:S04]  /*34410*/  STS.U16 [R0+UR5+0xcb80], R15 ;  /* 0x00cb800f00007988 */ /* 0x000fe80008000405 */
[----:B------:R-:W4:Y:S04]  /*34420*/  LDL.LU R28, [R1+0xd38] ;  /* 0x000d3800011c7983 */ /* 0x000f280000300800 */
[----:B------:R1:W-:Y:S04]  /*34430*/  STS.U16 [R0+UR5+0xda00], R2 ;  /* 0x00da000200007988 */ /* 0x0003e80008000405 */
[----:B0-----:R-:W4:Y:S04]  /*34440*/  LDL.LU R29, [R1+0xd30] ;  /* 0x000d3000011d7983 */ /* 0x001f280000300800 */
[----:B---3--:R0:W-:Y:S04]  /*34450*/  STS.U16 [R0+UR5+0xda80], R13 ;  /* 0x00da800d00007988 */ /* 0x0081e80008000405 */
[----:B-1----:R-:W3:Y:S04]  /*34460*/  LDL.LU R2, [R1+0xd2c] ;  /* 0x000d2c0001027983 */ /* 0x002ee80000300800 */
[----:B------:R-:W3:Y:S04]  /*34470*/  LDL.LU R15, [R1+0x6a8] ;  /* 0x0006a800010f7983 */ /* 0x000ee80000300800 */
[----:B------:R1:W-:Y:S04]  /*34480*/  STS.U16 [R0+UR5+0xdb00], R17 ;  /* 0x00db001100007988 */ /* 0x0003e80008000405 */
[----:B------:R0:W-:Y:S04]  /*34490*/  STS.U16 [R0+UR5+0xdb80], R18 ;  /* 0x00db801200007988 */ /* 0x0001e80008000405 */
[----:B------:R1:W-:Y:S04]  /*344a0*/  STS.U16 [R0+UR5+0xea00], R4 ;  /* 0x00ea000400007988 */ /* 0x0003e80008000405 */
[----:B--2---:R2:W-:Y:S04]  /*344b0*/  STS.U16 [R0+UR5+0xea80], R5 ;  /* 0x00ea800500007988 */ /* 0x0045e80008000405 */
[----:B0-----:R-:W3:Y:S04]  /*344c0*/  LDL.LU R13, [R1+0xd28] ;  /* 0x000d2800010d7983 */ /* 0x001ee80000300800 */
[----:B-1----:R-:W3:Y:S04]  /*344d0*/  LDL.LU R17, [R1+0x6264] ;  /* 0x0062640001117983 */ /* 0x002ee80000300800 */
[----:B------:R-:W3:Y:S04]  /*344e0*/  LDL.LU R18, [R1+0x6260] ;  /* 0x0062600001127983 */ /* 0x000ee80000300800 */
[----:B------:R-:W3:Y:S04]  /*344f0*/  LDL.LU R4, [R1+0x625c] ;  /* 0x00625c0001047983 */ /* 0x000ee80000300800 */
[----:B--2---:R-:W2:Y:S04]  /*34500*/  LDL.LU R5, [R1+0x6258] ;  /* 0x0062580001057983 */ /* 0x004ea80000300800 */
[----:B----4-:R0:W-:Y:S04]  /*34510*/  STS.U16 [R0+UR5+0xeb00], R6 ;  /* 0x00eb000600007988 */ /* 0x0101e80008000405 */
[----:B0-----:R-:W4:Y:S04]  /*34520*/  LDL.LU R6, [R1+0x6254] ;  /* 0x0062540001067983 */ /* 0x001f280000300800 */
[----:B------:R0:W-:Y:S04]  /*34530*/  STS.U16 [R0+UR5+0xeb80], R7 ;  /* 0x00eb800700007988 */ /* 0x0001e80008000405 */
[----:B0-----:R-:W2:Y:S01]  /*34540*/  LDL.LU R7, [R1+0x6250] ;  /* 0x0062500001077983 */ /* 0x001ea20000300800 */
[----:B------:R-:W-:-:S03]  /*34550*/  IMAD.SHL.U32 R14, R14, 0x2, RZ ;  /* 0x000000020e0e7824 */ /* 0x000fc600078e00ff */
[----:B--2---:R-:W-:Y:S04]  /*34560*/  STS.U16 [R0+UR5+0xfa00], R7 ;  /* 0x00fa000700007988 */ /* 0x004fe80008000405 */
[----:B----4-:R-:W-:Y:S04]  /*34570*/  STS.U16 [R0+UR5+0xfa80], R6 ;  /* 0x00fa800600007988 */ /* 0x010fe80008000405 */
[----:B------:R0:W-:Y:S04]  /*34580*/  STS.U16 [R0+UR5+0xfb00], R5 ;  /* 0x00fb000500007988 */ /* 0x0001e80008000405 */
[----:B---3--:R1:W-:Y:S04]  /*34590*/  STS.U16 [R0+UR5+0xfb80], R4 ;  /* 0x00fb800400007988 */ /* 0x0083e80008000405 */
[----:B0-----:R-:W2:Y:S04]  /*345a0*/  LDL.LU R5, [R1+0xf10] ;  /* 0x000f100001057983 */ /* 0x001ea80000300800 */
[----:B-1----:R-:W3:Y:S04]  /*345b0*/  LDL.LU R0, [R1+0x624c] ;  /* 0x00624c0001007983 */ /* 0x002ee80000300800 */
[----:B------:R-:W4:Y:S01]  /*345c0*/  LDL.LU R4, [R1+0xf14] ;  /* 0x000f140001047983 */ /* 0x000f220000300800 */
[----:B------:R-:W-:-:S05]  /*345d0*/  LOP3.LUT R14, R14, 0x60, RZ, 0x3c, !PT ;  /* 0x000000600e0e7812 */ /* 0x000fca00078e3cff */
[----:B------:R0:W-:Y:S04]  /*345e0*/  STS.U16 [R14+UR5+0xc00], R19 ;  /* 0x000c00130e007988 */ /* 0x0001e80008000405 */
[----:B0-----:R-:W3:Y:S04]  /*345f0*/  LDL.LU R19, [R1+0x6248] ;  /* 0x0062480001137983 */ /* 0x001ee80000300800 */
[----:B----4-:R0:W-:Y:S04]  /*34600*/  STS.U16 [R14+UR5+0xc80], R4 ;  /* 0x000c80040e007988 */ /* 0x0101e80008000405 */
[----:B--2---:R1:W-:Y:S04]  /*34610*/  STS.U16 [R14+UR5+0xd00], R5 ;  /* 0x000d00050e007988 */ /* 0x0043e80008000405 */
[----:B------:R2:W-:Y:S04]  /*34620*/  STS.U16 [R14+UR5+0xd80], R20 ;  /* 0x000d80140e007988 */ /* 0x0005e80008000405 */
[----:B------:R4:W-:Y:S04]  /*34630*/  STS.U16 [R14+UR5+0x1c00], R21 ;  /* 0x001c00150e007988 */ /* 0x0009e80008000405 */
[----:B------:R0:W-:Y:S04]  /*34640*/  STS.U16 [R14+UR5+0x1c80], R22 ;  /* 0x001c80160e007988 */ /* 0x0001e80008000405 */
[----:B------:R1:W-:Y:S04]  /*34650*/  STS.U16 [R14+UR5+0x1d00], R23 ;  /* 0x001d00170e007988 */ /* 0x0003e80008000405 */
[----:B------:R2:W-:Y:S04]  /*34660*/  STS.U16 [R14+UR5+0x1d80], R24 ;  /* 0x001d80180e007988 */ /* 0x0005e80008000405 */
[----:B0-----:R-:W3:Y:S04]  /*34670*/  LDL R4, [R1+0x1488] ;  /* 0x0014880001047983 */ /* 0x001ee80000100800 */
[----:B-1----:R-:W3:Y:S04]  /*34680*/  LDL R5, [R1+0x1484] ;  /* 0x0014840001057983 */ /* 0x002ee80000100800 */
[----:B--2---:R-:W2:Y:S04]  /*34690*/  LDL.LU R20, [R1+0x6244] ;  /* 0x0062440001147983 */ /* 0x004ea80000300800 */
[----:B----4-:R-:W4:Y:S04]  /*346a0*/  LDL.LU R21, [R1+0x6240] ;  /* 0x0062400001157983 */ /* 0x010f280000300800 */
[----:B------:R-:W2:Y:S04]  /*346b0*/  LDL.LU R22, [R1+0x623c] ;  /* 0x00623c0001167983 */ /* 0x000ea80000300800 */
[----:B------:R-:W2:Y:S04]  /*346c0*/  LDL.LU R23, [R1+0x6238] ;  /* 0x0062380001177983 */ /* 0x000ea80000300800 */
[----:B------:R-:W2:Y:S04]  /*346d0*/  LDL.LU R24, [R1+0x6234] ;  /* 0x0062340001187983 */ /* 0x000ea80000300800 */
[----:B------:R0:W-:Y:S04]  /*346e0*/  STS.U16 [R14+UR5+0x2c00], R25 ;  /* 0x002c00190e007988 */ /* 0x0001e80008000405 */
[----:B------:R1:W-:Y:S04]  /*346f0*/  STS.U16 [R14+UR5+0x2c80], R3 ;  /* 0x002c80030e007988 */ /* 0x0003e80008000405 */
[----:B------:R0:W-:Y:S04]  /*34700*/  STS.U16 [R14+UR5+0x2d00], R26 ;  /* 0x002d001a0e007988 */ /* 0x0001e80008000405 */
[----:B------:R0:W-:Y:S04]  /*34710*/  STS.U16 [R14+UR5+0x2d80], R27 ;  /* 0x002d801b0e007988 */ /* 0x0001e80008000405 */
[----:B------:R1:W-:Y:S04]  /*34720*/  STS.U16 [R14+UR5+0x3c00], R28 ;  /* 0x003c001c0e007988 */ /* 0x0003e80008000405 */
[----:B------:R1:W-:Y:S04]  /*34730*/  STS.U16 [R14+UR5+0x3c80], R29 ;  /* 0x003c801d0e007988 */ /* 0x0003e80008000405 */
[----:B0-----:R-:W2:Y:S04]  /*34740*/  LDL.LU R25, [R1+0x6230] ;  /* 0x0062300001197983 */ /* 0x001ea80000300800 */
[----:B-1----:R-:W2:Y:S04]  /*34750*/  LDL.LU R3, [R1+0x622c] ;  /* 0x00622c0001037983 */ /* 0x002ea80000300800 */
[----:B------:R-:W2:Y:S04]  /*34760*/  LDL.LU R26, [R1+0x6228] ;  /* 0x00622800011a7983 */ /* 0x000ea80000300800 */
[----:B------:R-:W2:Y:S04]  /*34770*/  LDL.LU R27, [R1+0x6224] ;  /* 0x00622400011b7983 */ /* 0x000ea80000300800 */
[----:B------:R-:W2:Y:S04]  /*34780*/  LDL.LU R28, [R1+0x6220] ;  /* 0x00622000011c7983 */ /* 0x000ea80000300800 */
[----:B------:R-:W2:Y:S04]  /*34790*/  LDL.LU R29, [R1+0x621c] ;  /* 0x00621c00011d7983 */ /* 0x000ea80000300800 */
[----:B------:R0:W-:Y:S04]  /*347a0*/  STS.U16 [R14+UR5+0x3d00], R2 ;  /* 0x003d00020e007988 */ /* 0x0001e80008000405 */
[----:B0-----:R-:W2:Y:S02]  /*347b0*/  LDL.LU R2, [R1+0x6218] ;  /* 0x0062180001027983 */ /* 0x001ea40000300800 */
[----:B--2---:R-:W-:-:S06]  /*347c0*/  PRMT R2, RZ, 0x7610, R2 ;  /* 0x00007610ff027816 */ /* 0x004fcc0000000002 */
[----:B---3--:R-:W2:Y:S04]  /*347d0*/  @!P0 LDG.E.U16 R2, desc[UR8][R4.64] ;  /* 0x0000000804028981 */ /* 0x008ea8000c1e1500 */
[----:B------:R0:W-:Y:S04]  /*347e0*/  STS.U16 [R14+UR5+0x3d80], R13 ;  /* 0x003d800d0e007988 */ /* 0x0001e80008000405 */
[----:B------:R1:W-:Y:S04]  /*347f0*/  STS.U16 [R14+UR5+0x4c00], R15 ;  /* 0x004c000f0e007988 */ /* 0x0003e80008000405 */
[----:B0-----:R-:W3:Y:S04]  /*34800*/  LDL.LU R13, [R1+0x6214] ;  /* 0x00621400010d7983 */ /* 0x001ee80000300800 */
[----:B-1----:R-:W3:Y:S04]  /*34810*/  LDL.LU R14, [R1+0x6210] ;  /* 0x00621000010e7983 */ /* 0x002ee80000300800 */
[----:B------:R-:W3:Y:S04]  /*34820*/  LDL.LU R15, [R1+0x620c] ;  /* 0x00620c00010f7983 */ /* 0x000ee80000300800 */
[----:B--2---:R0:W-:Y:S04]  /*34830*/  STL [R1+0x100], R2 ;  /* 0x0001000201007387 */ /* 0x0041e80000100800 */
[----:B0-----:R-:W2:Y:S04]  /*34840*/  LDL.LU R2, [R1+0x6208] ;  /* 0x0062080001027983 */ /* 0x001ea80000300800 */
[----:B------:R-:W2:Y:S04]  /*34850*/  LDL R4, [R1+0x147c] ;  /* 0x00147c0001047983 */ /* 0x000ea80000100800 */
[----:B------:R-:W2:Y:S01]  /*34860*/  LDL R5, [R1+0x1480] ;  /* 0x0014800001057983 */ /* 0x000ea20000100800 */
[----:B---3--:R-:W-:-:S02]  /*34870*/  PRMT R15, RZ, 0x7610, R15 ;  /* 0x00007610ff0f7816 */ /* 0x008fc4000000000f */
[----:B--2---:R-:W-:-:S04]  /*34880*/  @!P1 LOP3.LUT R5, R5, R4, RZ, 0x3c, !PT ;  /* 0x0000000405059212 */ /* 0x004fc800078e3cff */
[----:B------:R-:W-:-:S04]  /*34890*/  @!P1 LOP3.LUT R4, R5, R4, RZ, 0x3c, !PT ;  /* 0x0000000405049212 */ /* 0x000fc800078e3cff */
[----:B------:R-:W-:-:S05]  /*348a0*/  @!P1 LOP3.LUT R5, R5, R4, RZ, 0x3c, !PT ;  /* 0x0000000405059212 */ /* 0x000fca00078e3cff */
[----:B------:R-:W2:Y:S04]  /*348b0*/  @!P1 LDG.E.U16 R15, desc[UR8][R4.64] ;  /* 0x00000008040f9981 */ /* 0x000ea8000c1e1500 */
[----:B--2---:R0:W-:Y:S04]  /*348c0*/  STL [R1+0xfc], R15 ;  /* 0x0000fc0f01007387 */ /* 0x0041e80000100800 */
[----:B0-----:R-:W2:Y:S04]  /*348d0*/  LDL.LU R15, [R1+0x6204] ;  /* 0x00620400010f7983 */ /* 0x001ea80000300800 */
[----:B------:R-:W3:Y:S04]  /*348e0*/  LDL R4, [R1+0x1404] ;  /* 0x0014040001047983 */ /* 0x000ee80000100800 */
[----:B------:R-:W3:Y:S01]  /*348f0*/  LDL R5, [R1+0x1408] ;  /* 0x0014080001057983 */ /* 0x000ee20000100800 */
[----:B------:R-:W-:-:S02]  /*34900*/  PRMT R2, RZ, 0x7610, R2 ;  /* 0x00007610ff027816 */ /* 0x000fc40000000002 */
[----:B---3--:R-:W-:-:S04]  /*34910*/  @!P0 LOP3.LUT R5, R5, R4, RZ, 0x3c, !PT ;  /* 0x0000000405058212 */ /* 0x008fc800078e3cff */
[----:B------:R-:W-:-:S04]  /*34920*/  @!P0 LOP3.LUT R4, R5, R4, RZ, 0x3c, !PT ;  /* 0x0000000405048212 */ /* 0x000fc800078e3cff */
[----:B------:R-:W-:-:S05]  /*34930*/  @!P0 LOP3.LUT R5, R5, R4, RZ, 0x3c, !PT ;  /* 0x0000000405058212 */ /* 0x000fca00078e3cff */
[----:B------:R-:W3:Y:S04]  /*34940*/  @!P0 LDG.E.U16 R2, desc[UR8][R4.64] ;  /* 0x0000000804028981 */ /* 0x000ee8000c1e1500 */
[----:B---3--:R0:W-:Y:S04]  /*34950*/  STL [R1+0xf8], R2 ;  /* 0x0000f80201007387 */ /* 0x0081e80000100800 */
[----:B0-----:R-:W3:Y:S04]  /*34960*/  LDL.LU R2, [R1+0x6200] ;  /* 0x0062000001027983 */ /* 0x001ee80000300800 */
[----:B------:R-:W3:Y:S04]  /*34970*/  LDL R4, [R1+0x13fc] ;  /* 0x0013fc0001047983 */ /* 0x000ee80000100800 */
[----:B------:R-:W3:Y:S01]  /*34980*/  LDL R5, [R1+0x1400] ;  /* 0x0014000001057983 */ /* 0x000ee20000100800 */
[----:B--2---:R-:W-:-:S02]  /*34990*/  PRMT R15, RZ, 0x7610, R15 ;  /* 0x00007610ff0f7816 */ /* 0x004fc4000000000f */
[----:B---3--:R-:W-:-:S04]  /*349a0*/  @!P1 LOP3.LUT R5, R5, R4, RZ, 0x3c, !PT ;  /* 0x0000000405059212 */ /* 0x008fc800078e3cff */
        /* <DEDUP_REMOVED lines=212> */
[----:B------:R-:W2:Y:S04]  /*356f0*/  LDL R4, [R1+0x266c] ;  /* 0x00266c0001047983 */ /* 0x000ea80000100800 */
[----:B------:R-:W2:Y:S01]  /*35700*/  LDL R5, [R1+0x2678] ;  /* 0x0026780001057983 */ /* 0x000ea20000100800 */
[----:B------:R-:W-:-:S02]  /*35710*/  PRMT R0, RZ, 0x7610, R0 ;  /* 0x00007610ff007816 */ /* 0x000fc40000000000 */
[----:B--2---:R-:W-:-:S04]  /*35720*/  @!P1 LOP3.LUT R5, R5, R4, RZ, 0x3c, !PT ;  /* 0x0000000405059212 */ /* 0x004fc800078e3cff */
[----:B------:R-:W-:-:S04]  /*35730*/  @!P1 LOP3.LUT R4, R5, R4, RZ, 0x3c, !PT ;  /* 0x0000000405049212 */ /* 0x000fc800078e3cff */
[----:B------:R-:W-:-:S05]  /*35740*/  @!P1 LOP3.LUT R5, R5, R4, RZ, 0x3c, !PT ;  /* 0x0000000405059212 */ /* 0x000fca00078e3cff */
[----:B------:R0:W2:Y:S04]  /*35750*/  @!P1 LDG.E.U16 R0, desc[UR8][R4.64] ;  /* 0x0000000804009981 */ /* 0x0000a8000c1e1500 */
[----:B------:R-:W0:Y:S04]  /*35760*/  LDL R4, [R1+0x26e4] ;  /* 0x0026e40001047983 */ /* 0x000e280000100800 */
[----:B------:R-:W0:Y:S01]  /*35770*/  LDL R5, [R1+0x26f0] ;  /* 0x0026f00001057983 */ /* 0x000e220000100800 */
[----:B------:R-:W-:Y:S02]  /*35780*/  PRMT R13, RZ, 0x7610, R13 ;  /* 0x00007610ff0d7816 */ /* 0x000fe4000000000d */
[----:B0-----:R-:W-:-:S04]  /*35790*/  @!P0 LOP3.LUT R5, R5, R4, RZ, 0x3c, !PT ;  /* 0x0000000405058212 */ /* 0x001fc800078e3cff */
[----:B------:R-:W-:-:S04]  /*357a0*/  @!P0 LOP3.LUT R4, R5, R4, RZ, 0x3c, !PT ;  /* 0x0000000405048212 */ /* 0x000fc800078e3cff */
[----:B------:R-:W-:Y:S01]  /*357b0*/  @!P0 LOP3.LUT R5, R5, R4, RZ, 0x3c, !PT ;  /* 0x0000000405058212 */ /* 0x000fe200078e3cff */
[----:B--2---:R-:W-:Y:S04]  /*357c0*/  STL [R1+0x6114], R0 ;  /* 0x0061140001007387 */ /* 0x004fe80000100800 */
[----:B------:R0:W2:Y:S04]  /*357d0*/  @!P0 LDG.E.U16 R13, desc[UR8][R4.64] ;  /* 0x00000008040d8981 */ /* 0x0000a8000c1e1500 */
[----:B------:R-:W0:Y:S04]  /*357e0*/  LDL R4, [R1+0x26ec] ;  /* 0x0026ec0001047983 */ /* 0x000e280000100800 */
[----:B------:R-:W0:Y:S01]  /*357f0*/  LDL R5, [R1+0x26f8] ;  /* 0x0026f80001057983 */ /* 0x000e220000100800 */
[----:B------:R-:W-:-:S02]  /*35800*/  PRMT R12, RZ, 0x7610, R12 ;  /* 0x00007610ff0c7816 */ /* 0x000fc4000000000c */
        /* <DEDUP_REMOVED lines=23> */
[----:B---3--:R-:W-:-:S02]  /*35980*/  PRMT R2, RZ, 0x7610, R2 ;  /* 0x00007610ff027816 */ /* 0x008fc40000000002 */
[----:B0-----:R-:W-:-:S04]  /*35990*/  @!P0 LOP3.LUT R5, R5, R4, RZ, 0x3c, !PT ;  /* 0x0000000405058212 */ /* 0x001fc800078e3cff */
[----:B------:R-:W-:-:S04]  /*359a0*/  @!P0 LOP3.LUT R4, R5, R4, RZ, 0x3c, !PT ;  /* 0x0000000405048212 */ /* 0x000fc800078e3cff */
[----:B------:R-:W-:-:S05]  /*359b0*/  @!P0 LOP3.LUT R5, R5, R4, RZ, 0x3c, !PT ;  /* 0x0000000405058212 */ /* 0x000fca00078e3cff */
[----:B------:R-:W3:Y:S04]  /*359c0*/  @!P0 LDG.E.U16 R2, desc[UR8][R4.64] ;  /* 0x0000000804028981 */ /* 0x000ee8000c1e1500 */
[----:B--2---:R-:W-:Y:S04]  /*359d0*/  STL [R1+0x6124], R10 ;  /* 0x0061240a01007387 */ /* 0x004fe80000100800 */
[----:B---3--:R0:W-:Y:S04]  /*359e0*/  STL [R1+0xa8], R2 ;  /* 0x0000a80201007387 */ /* 0x0081e80000100800 */
        /* <DEDUP_REMOVED lines=133> */
[----:B------:R0:W3:Y:S04]  /*36240*/  @!P1 LDG.E.U16 R12, desc[UR8][R4.64] ;  /* 0x00000008040c9981 */ /* 0x0000e8000c1e1500 */
[----:B------:R-:W0:Y:S04]  /*36250*/  LDL R4, [R1+0x1074] ;  /* 0x0010740001047983 */ /* 0x000e280000100800 */
[----:B------:R-:W0:Y:S01]  /*36260*/  LDL R5, [R1+0x1078] ;  /* 0x0010780001057983 */ /* 0x000e220000100800 */
[----:B------:R-:W-:Y:S02]  /*36270*/  PRMT R15, RZ, 0x7610, R15 ;  /* 0x00007610ff0f7816 */ /* 0x000fe4000000000f */
[----:B0-----:R-:W-:-:S04]  /*36280*/  @!P0 LOP3.LUT R5, R5, R4, RZ, 0x3c, !PT ;  /* 0x0000000405058212 */ /* 0x001fc800078e3cff */
[----:B------:R-:W-:-:S04]  /*36290*/  @!P0 LOP3.LUT R4, R5, R4, RZ, 0x3c, !PT ;  /* 0x0000000405048212 */ /* 0x000fc800078e3cff */
[----:B------:R-:W-:-:S05]  /*362a0*/  @!P0 LOP3.LUT R5, R5, R4, RZ, 0x3c, !PT ;  /* 0x0000000405058212 */ /* 0x000fca00078e3cff */
[----:B------:R-:W2:Y:S04]  /*362b0*/  @!P0 LDG.E.U16 R15, desc[UR8][R4.64] ;  /* 0x00000008040f8981 */ /* 0x000ea8000c1e1500 */
[----:B---3--:R0:W-:Y:S04]  /*362c0*/  STL [R1+0x6c], R12 ;  /* 0x00006c0c01007387 */ /* 0x0081e80000100800 */
[----:B0-----:R-:W3:Y:S04]  /*362d0*/  LDL R12, [R1+0x2508] ;  /* 0x00250800010c7983 */ /* 0x001ee80000100800 */
[----:B--2---:R0:W-:Y:S04]  /*362e0*/  STL [R1+0x68], R15 ;  /* 0x0000680f01007387 */ /* 0x0041e80000100800 */
[----:B0-----:R-:W2:Y:S04]  /*362f0*/  LDL.LU R15, [R1+0x6160] ;  /* 0x00616000010f7983 */ /* 0x001ea80000300800 */
[----:B------:R-:W2:Y:S04]  /*36300*/  LDL R4, [R1+0x106c] ;  /* 0x00106c0001047983 */ /* 0x000ea80000100800 */
[----:B------:R-:W2:Y:S01]  /*36310*/  LDL R5, [R1+0x1070] ;  /* 0x0010700001057983 */ /* 0x000ea20000100800 */
[----:B------:R-:W-:-:S02]  /*36320*/  PRMT R2, RZ, 0x7610, R2 ;  /* 0x00007610ff027816 */ /* 0x000fc40000000002 */
[----:B--2---:R-:W-:-:S04]  /*36330*/  @!P1 LOP3.LUT R5, R5, R4, RZ, 0x3c, !PT ;  /* 0x0000000405059212 */ /* 0x004fc800078e3cff */
[----:B------:R-:W-:-:S04]  /*36340*/  @!P1 LOP3.LUT R4, R5, R4, RZ, 0x3c, !PT ;  /* 0x0000000405049212 */ /* 0x000fc800078e3cff */
[----:B------:R-:W-:-:S05]  /*36350*/  @!P1 LOP3.LUT R5, R5, R4, RZ, 0x3c, !PT ;  /* 0x0000000405059212 */ /* 0x000fca00078e3cff */
[----:B------:R-:W2:Y:S04]  /*36360*/  @!P1 LDG.E.U16 R2, desc[UR8][R4.64] ;  /* 0x0000000804029981 */ /* 0x000ea8000c1e1500 */
        /* <DEDUP_REMOVED lines=14> */
[----:B------:R-:W-:-:S05]  /*36450*/  @!P1 LOP3.LUT R5, R5, R4, RZ, 0x3c, !PT ;  /* 0x0000000405059212 */ /* 0x000fca00078e3cff */
[----:B------:R-:W3:Y:S04]  /*36460*/  @!P1 LDG.E.U16 R2, desc[UR8][R4.64] ;  /* 0x0000000804029981 */ /* 0x000ee8000c1e1500 */
[----:B--2---:R0:W-:Y:S04]  /*36470*/  STL [R1+0x60], R15 ;  /* 0x0000600f01007387 */ /* 0x0041e80000100800 */
[----:B0-----:R-:W2:Y:S04]  /*36480*/  LDL R15, [R1+0x2600] ;  /* 0x00260000010f7983 */ /* 0x001ea80000100800 */
        /* <DEDUP_REMOVED lines=8> */
[----:B------:R-:W2:Y:S01]  /*36510*/  @!P0 LDG.E.U16 R14, desc[UR8][R4.64] ;  /* 0x00000008040e8981 */ /* 0x000ea2000c1e1500 */
[----:B---3--:R-:W-:-:S03]  /*36520*/  PRMT R2, RZ, 0x7610, R2 ;  /* 0x00007610ff027816 */ /* 0x008fc60000000002 */
[----:B--2---:R0:W-:Y:S04]  /*36530*/  STL [R1+0x58], R14 ;  /* 0x0000580e01007387 */ /* 0x0041e80000100800 */
[----:B0-----:R-:W2:Y:S04]  /*36540*/  LDL.LU R14, [R1+0x6154] ;  /* 0x00615400010e7983 */ /* 0x001ea80000300800 */
[----:B------:R-:W3:Y:S01]  /*36550*/  LDL R5, [R1+0x24fc] ;  /* 0x0024fc0001057983 */ /* 0x000ee20000100800 */
[----:B------:R-:W-:-:S03]  /*36560*/  @!P1 IMAD.MOV.U32 R4, RZ, RZ, R12 ;  /* 0x000000ffff049224 */ /* 0x000fc600078e000c */
[----:B------:R-:W2:Y:S04]  /*36570*/  LDL R12, [R1+0x2680] ;  /* 0x00268000010c7983 */ /* 0x000ea80000100800 */
[----:B---3--:R-:W3:Y:S04]  /*36580*/  @!P1 LDG.E.U16 R2, desc[UR8][R4.64] ;  /* 0x0000000804029981 */ /* 0x008ee8000c1e1500 */
        /* <DEDUP_REMOVED lines=17> */
[----:B------:R-:W3:Y:S01]  /*366a0*/  @!P1 LDG.E.U16 R2, desc[UR8][R4.64] ;  /* 0x0000000804029981 */ /* 0x000ee2000c1e1500 */
[----:B--2---:R-:W-:-:S03]  /*366b0*/  PRMT R14, RZ, 0x7610, R14 ;  /* 0x00007610ff0e7816 */ /* 0x004fc6000000000e */
[----:B---3--:R0:W-:Y:S04]  /*366c0*/  STL [R1+0x44], R2 ;  /* 0x0000440201007387 */ /* 0x0081e80000100800 */
[----:B0-----:R-:W2:Y:S04]  /*366d0*/  LDL.LU R2, [R1+0x6148] ;  /* 0x0061480001027983 */ /* 0x001ea80000300800 */
[----:B------:R-:W3:Y:S01]  /*366e0*/  LDL R5, [R1+0x25f4] ;  /* 0x0025f40001057983 */ /* 0x000ee20000100800 */
[----:B------:R-:W-:-:S03]  /*366f0*/  @!P0 IMAD.MOV.U32 R4, RZ, RZ, R15 ;  /* 0x000000ffff048224 */ /* 0x000fc600078e000f */
[----:B------:R-:W2:Y:S04]  /*36700*/  LDL R15, [R1+0x26fc] ;  /* 0x0026fc00010f7983 */ /* 0x000ea80000100800 */
[----:B---3--:R0:W3:Y:S04]  /*36710*/  @!P0 LDG.E.U16 R14, desc[UR8][R4.64] ;  /* 0x00000008040e8981 */ /* 0x0080e8000c1e1500 */
[----:B------:R-:W0:Y:S04]  /*36720*/  LDL R4, [R1+0x25fc] ;  /* 0x0025fc0001047983 */ /* 0x000e280000100800 */
[----:B------:R-:W0:Y:S01]  /*36730*/  LDL R5, [R1+0x2608] ;  /* 0x0026080001057983 */ /* 0x000e220000100800 */
[----:B--2---:R-:W-:-:S02]  /*36740*/  PRMT R2, RZ, 0x7610, R2 ;  /* 0x00007610ff027816 */ /* 0x004fc40000000002 */
        /* <DEDUP_REMOVED lines=8> */
[----:B------:R-:W2:Y:S01]  /*367d0*/  LDL R5, [R1+0x2674] ;  /* 0x0026740001057983 */ /* 0x000ea20000100800 */
[----:B------:R-:W-:Y:S01]  /*367e0*/  PRMT R9, RZ, 0x7610, R9 ;  /* 0x00007610ff097816 */ /* 0x000fe20000000009 */
[----:B------:R-:W-:Y:S01]  /*367f0*/  @!P0 IMAD.MOV.U32 R4, RZ, RZ, R12 ;  /* 0x000000ffff048224 */ /* 0x000fe200078e000c */
[----:B------:R-:W-:Y:S01]  /*36800*/  PRMT R8, RZ, 0x7610, R8 ;  /* 0x00007610ff087816 */ /* 0x000fe20000000008 */
[----:B------:R-:W3:Y:S04]  /*36810*/  LDL R12, [R1+0x2788] ;  /* 0x00278800010c7983 */ /* 0x000ee80000100800 */
[----:B--2---:R0:W2:Y:S04]  /*36820*/  @!P0 LDG.E.U16 R9, desc[UR8][R4.64] ;  /* 0x0000000804098981 */ /* 0x0040a8000c1e1500 */
[----:B------:R-:W0:Y:S04]  /*36830*/  LDL R4, [R1+0x267c] ;  /* 0x00267c0001047983 */ /* 0x000e280000100800 */
[----:B------:R-:W0:Y:S02]  /*36840*/  LDL R5, [R1+0x2688] ;  /* 0x0026880001057983 */ /* 0x000e240000100800 */
        /* <DEDUP_REMOVED lines=10> */
[----:B------:R-:W-:-:S05]  /*368f0*/  @!P0 LOP3.LUT R5, R5, R4, RZ, 0x3c, !PT ;  /* 0x0000000405058212 */ /* 0x000fca00078e3cff */
[----:B------:R-:W4:Y:S01]  /*36900*/  @!P0 LDG.E.U16 R7, desc[UR8][R4.64] ;  /* 0x0000000804078981 */ /* 0x000f22000c1e1500 */
[----:B------:R-:W-:-:S03]  /*36910*/  PRMT R6, RZ, 0x7610, R6 ;  /* 0x00007610ff067816 */ /* 0x000fc60000000006 */
[----:B--2---:R-:W-:Y:S04]  /*36920*/  STL [R1+0x60e4], R8 ;  /* 0x0060e40801007387 */ /* 0x004fe80000100800 */
[----:B---3--:R-:W2:Y:S04]  /*36930*/  @!P1 LDG.E.U16 R6, desc[UR8][R14.64] ;  /* 0x000000080e069981 */ /* 0x008ea8000c1e1500 */
[----:B----4-:R-:W-:Y:S04]  /*36940*/  STL [R1+0x60e8], R7 ;  /* 0x0060e80701007387 */ /* 0x010fe80000100800 */
[----:B------:R-:W3:Y:S04]  /*36950*/  LDL R14, [R1+0x2774] ;  /* 0x00277400010e7983 */ /* 0x000ee80000100800 */
[----:B------:R-:W3:Y:S01]  /*36960*/  LDL R15, [R1+0x2780] ;  /* 0x00278000010f7983 */ /* 0x000ee20000100800 */
[----:B------:R-:W-:-:S03]  /*36970*/  PRMT R5, RZ, 0x7610, R5 ;  /* 0x00007610ff057816 */ /* 0x000fc60000000005 */
[----:B--2---:R0:W-:Y:S04]  /*36980*/  STL [R1+0x60ec], R6 ;  /* 0x0060ec0601007387 */ /* 0x0041e80000100800 */
[----:B0-----:R-:W2:Y:S01]  /*36990*/  LDL R6, [R1+0x277c] ;  /* 0x00277c0001067983 */ /* 0x001ea20000100800 */
[----:B---3--:R-:W-:-:S04]  /*369a0*/  @!P0 LOP3.LUT R15, R15, R14, RZ, 0x3c, !PT ;  /* 0x0000000e0f0f8212 */ /* 0x008fc800078e3cff */
[----:B------:R-:W-:-:S04]  /*369b0*/  @!P0 LOP3.LUT R14, R15, R14, RZ, 0x3c, !PT ;  /* 0x0000000e0f0e8212 */ /* 0x000fc800078e3cff */
[----:B------:R-:W-:-:S05]  /*369c0*/  @!P0 LOP3.LUT R15, R15, R14, RZ, 0x3c, !PT ;  /* 0x0000000e0f0f8212 */ /* 0x000fca00078e3cff */
[----:B------:R0:W3:Y:S01]  /*369d0*/  @!P0 LDG.E.U16 R5, desc[UR8][R14.64] ;  /* 0x000000080e058981 */ /* 0x0000e2000c1e1500 */
[----:B------:R-:W-:Y:S01]  /*369e0*/  PRMT R4, RZ, 0x7610, R4 ;  /* 0x00007610ff047816 */ /* 0x000fe20000000004 */
[----:B0-----:R-:W-:Y:S02]  /*369f0*/  @!P1 IMAD.MOV.U32 R14, RZ, RZ, R12 ;  /* 0x000000ffff0e9224 */ /* 0x001fe400078e000c */
[----:B--2---:R-:W-:-:S05]  /*36a00*/  @!P1 IMAD.MOV.U32 R15, RZ, RZ, R6 ;  /* 0x000000ffff0f9224 */ /* 0x004fca00078e0006 */
[----:B------:R-:W2:Y:S04]  /*36a10*/  @!P1 LDG.E.U16 R4, desc[UR8][R14.64] ;  /* 0x000000080e049981 */ /* 0x000ea8000c1e1500 */
[----:B---3--:R-:W-:Y:S04]  /*36a20*/  STL [R1+0x60f0], R5 ;  /* 0x0060f00501007387 */ /* 0x008fe80000100800 */
[----:B------:R-:W3:Y:S04]  /*36a30*/  LDL R14, [R1+0x1464] ;  /* 0x00146400010e7983 */ /* 0x000ee80000100800 */
[----:B------:R-:W3:Y:S01]  /*36a40*/  LDL R15, [R1+0x1468] ;  /* 0x00146800010f7983 */ /* 0x000ee20000100800 */
[----:B------:R-:W-:-:S03]  /*36a50*/  PRMT R11, RZ, 0x7610, R11 ;  /* 0x00007610ff0b7816 */ /* 0x000fc6000000000b */
[----:B------:R-:W4:Y:S04]  /*36a60*/  LDL R12, [R1+0x1364] ;  /* 0x00136400010c7983 */ /* 0x000f280000100800 */
[----:B------:R-:W4:Y:S04]  /*36a70*/  LDL R6, [R1+0x1368] ;  /* 0x0013680001067983 */ /* 0x000f280000100800 */
[----:B--2---:R0:W-:Y:S01]  /*36a80*/  STL [R1+0x60f4], R4 ;  /* 0x0060f40401007387 */ /* 0x0041e20000100800 */
[----:B---3--:R-:W-:-:S04]  /*36a90*/  @!P0 LOP3.LUT R15, R15, R14, RZ, 0x3c, !PT ;  /* 0x0000000e0f0f8212 */ /* 0x008fc800078e3cff */
[----:B------:R-:W-:-:S04]  /*36aa0*/  @!P0 LOP3.LUT R14, R15, R14, RZ, 0x3c, !PT ;  /* 0x0000000e0f0e8212 */ /* 0x000fc800078e3cff */
[----:B------:R-:W-:-:S05]  /*36ab0*/  @!P0 LOP3.LUT R15, R15, R14, RZ, 0x3c, !PT ;  /* 0x0000000e0f0f8212 */ /* 0x000fca00078e3cff */
[----:B------:R1:W2:Y:S04]  /*36ac0*/  @!P0 LDG.E.U16 R11, desc[UR8][R14.64] ;  /* 0x000000080e0b8981 */ /* 0x0002a8000c1e1500 */
[----:B------:R-:W1:Y:S04]  /*36ad0*/  LDL R14, [R1+0x145c] ;  /* 0x00145c00010e7983 */ /* 0x000e680000100800 */
[----:B------:R-:W1:Y:S01]  /*36ae0*/  LDL R15, [R1+0x1460] ;  /* 0x00146000010f7983 */ /* 0x000e620000100800 */
[----:B------:R-:W-:Y:S02]  /*36af0*/  PRMT R2, RZ, 0x7610, R2 ;  /* 0x00007610ff027816 */ /* 0x000fe40000000002 */
[----:B-1----:R-:W-:-:S04]  /*36b00*/  @!P1 LOP3.LUT R15, R15, R14, RZ, 0x3c, !PT ;  /* 0x0000000e0f0f9212 */ /* 0x002fc800078e3cff */
[----:B------:R-:W-:-:S04]  /*36b10*/  @!P1 LOP3.LUT R14, R15, R14, RZ, 0x3c, !PT ;  /* 0x0000000e0f0e9212 */ /* 0x000fc800078e3cff */
[----:B------:R-:W-:-:S05]  /*36b20*/  @!P1 LOP3.LUT R15, R15, R14, RZ, 0x3c, !PT ;  /* 0x0000000e0f0f9212 */ /* 0x000fca00078e3cff */
[----:B------:R-:W3:Y:S04]  /*36b30*/  @!P1 LDG.E.U16 R2, desc[UR8][R14.64] ;  /* 0x000000080e029981 */ /* 0x000ee8000c1e1500 */
[----:B--2---:R1:W-:Y:S04]  /*36b40*/  STL [R1+0x28], R11 ;  /* 0x0000280b01007387 */ /* 0x0043e80000100800 */
[----:B0-----:R-:W2:Y:S04]  /*36b50*/  LDL R4, [R1+0x1360] ;  /* 0x0013600001047983 */ /* 0x001ea80000100800 */
[----:B-1----:R-:W2:Y:S04]  /*36b60*/  LDL R11, [R1+0x135c] ;  /* 0x00135c00010b7983 */ /* 0x002ea80000100800 */
        /* <DEDUP_REMOVED lines=11> */
[----:B---3--:R-:W-:Y:S02]  /*36c20*/  PRMT R2, RZ, 0x7610, R2 ;  /* 0x00007610ff027816 */ /* 0x008fe40000000002 */
[----:B0-----:R-:W-:-:S04]  /*36c30*/  @!P1 LOP3.LUT R15, R15, R14, RZ, 0x3c, !PT ;  /* 0x0000000e0f0f9212 */ /* 0x001fc800078e3cff */
[----:B------:R-:W-:-:S04]  /*36c40*/  @!P1 LOP3.LUT R14, R15, R14, RZ, 0x3c, !PT ;  /* 0x0000000e0f0e9212 */ /* 0x000fc800078e3cff */
[----:B------:R-:W-:-:S05]  /*36c50*/  @!P1 LOP3.LUT R15, R15, R14, RZ, 0x3c, !PT ;  /* 0x0000000e0f0f9212 */ /* 0x000fca00078e3cff */
[----:B------:R4:W3:Y:S04]  /*36c60*/  @!P1 LDG.E.U16 R2, desc[UR8][R14.64] ;  /* 0x000000080e029981 */ /* 0x0008e8000c1e1500 */
[----:B--2---:R0:W-:Y:S01]  /*36c70*/  STL [R1+0x20], R8 ;  /* 0x0000200801007387 */ /* 0x0041e20000100800 */
[----:B------:R-:W-:-:S03]  /*36c80*/  PRMT R5, RZ, 0x7610, R5 ;  /* 0x00007610ff057816 */ /* 0x000fc60000000005 */
[----:B0-----:R-:W2:Y:S01]  /*36c90*/  LDL R8, [R1+0x12e8] ;  /* 0x0012e80001087983 */ /* 0x001ea20000100800 */
[----:B----4-:R-:W-:Y:S02]  /*36ca0*/  @!P0 IMAD.MOV.U32 R14, RZ, RZ, R6 ;  /* 0x000000ffff0e8224 */ /* 0x010fe400078e0006 */
[----:B------:R-:W-:-:S05]  /*36cb0*/  @!P0 IMAD.MOV.U32 R15, RZ, RZ, R12 ;  /* 0x000000ffff0f8224 */ /* 0x000fca00078e000c */
[----:B------:R0:W4:Y:S04]  /*36cc0*/  @!P0 LDG.E.U16 R5, desc[UR8][R14.64] ;  /* 0x000000080e058981 */ /* 0x000128000c1e1500 */
[----:B---3--:R1:W-:Y:S04]  /*36cd0*/  STL [R1+0x1c], R2 ;  /* 0x00001c0201007387 */ /* 0x0083e80000100800 */
[----:B-1----:R-:W3:Y:S01]  /*36ce0*/  LDL.LU R2, [R1+0x613c] ;  /* 0x00613c0001027983 */ /* 0x002ee20000300800 */
[----:B0-----:R-:W-:Y:S02]  /*36cf0*/  @!P1 IMAD.MOV.U32 R14, RZ, RZ, R4 ;  /* 0x000000ffff0e9224 */ /* 0x001fe400078e0004 */
[----:B------:R-:W-:Y:S01]  /*36d00*/  @!P1 IMAD.MOV.U32 R15, RZ, RZ, R11 ;  /* 0x000000ffff0f9224 */ /* 0x000fe200078e000b */
[----:B------:R-:W2:Y:S04]  /*36d10*/  LDL R6, [R1+0x1264] ;  /* 0x0012640001067983 */ /* 0x000ea80000100800 */
[----:B----4-:R0:W-:Y:S01]  /*36d20*/  STL [R1+0x18], R5 ;  /* 0x0000180501007387 */ /* 0x0101e20000100800 */
[----:B------:R-:W-:-:S03]  /*36d30*/  PRMT R7, RZ, 0x7610, R7 ;  /* 0x00007610ff077816 */ /* 0x000fc60000000007 */
[----:B------:R-:W4:Y:S04]  /*36d40*/  LDL R12, [R1+0x125c] ;  /* 0x00125c00010c7983 */ /* 0x000f280000100800 */
[----:B------:R-:W4:Y:S04]  /*36d50*/  LDL R11, [R1+0x1260] ;  /* 0x00126000010b7983 */ /* 0x000f280000100800 */
[----:B------:R-:W4:Y:S04]  /*36d60*/  LDL R4, [R1+0x11e4] ;  /* 0x0011e40001047983 */ /* 0x000f280000100800 */
[----:B0-----:R-:W4:Y:S01]  /*36d70*/  LDL R5, [R1+0x1268] ;  /* 0x0012680001057983 */ /* 0x001f220000100800 */
[----:B---3--:R-:W-:-:S06]  /*36d80*/  PRMT R2, RZ, 0x7610, R2 ;  /* 0x00007610ff027816 */ /* 0x008fcc0000000002 */
[----:B------:R2:W3:Y:S04]  /*36d90*/  @!P1 LDG.E.U16 R2, desc[UR8][R14.64] ;  /* 0x000000080e029981 */ /* 0x0004e8000c1e1500 */
[----:B------:R-:W3:Y:S01]  /*36da0*/  LDL R15, [R1+0x12e4] ;  /* 0x0012e400010f7983 */ /* 0x000ee20000100800 */
[----:B--2---:R-:W-:-:S05]  /*36db0*/  @!P0 IMAD.MOV.U32 R14, RZ, RZ, R8 ;  /* 0x000000ffff0e8224 */ /* 0x004fca00078e0008 */
[----:B---3--:R-:W2:Y:S04]  /*36dc0*/  @!P0 LDG.E.U16 R7, desc[UR8][R14.64] ;  /* 0x000000080e078981 */ /* 0x008ea8000c1e1500 */
[----:B------:R0:W-:Y:S04]  /*36dd0*/  STL [R1+0x14], R2 ;  /* 0x0000140201007387 */ /* 0x0001e80000100800 */
[----:B------:R-:W3:Y:S04]  /*36de0*/  LDL R8, [R1+0x11dc] ;  /* 0x0011dc0001087983 */ /* 0x000ee80000100800 */
[----:B------:R-:W3:Y:S04]  /*36df0*/  LDL R14, [R1+0x12dc] ;  /* 0x0012dc00010e7983 */ /* 0x000ee80000100800 */
[----:B------:R-:W3:Y:S04]  /*36e00*/  LDL R15, [R1+0x12e0] ;  /* 0x0012e000010f7983 */ /* 0x000ee80000100800 */
[----:B0-----:R-:W4:Y:S01]  /*36e10*/  LDL R2, [R1+0x11e8] ;  /* 0x0011e80001027983 */ /* 0x001f220000100800 */
[----:B------:R-:W-:-:S02]  /*36e20*/  PRMT R3, RZ, 0x7610, R3 ;  /* 0x00007610ff037816 */ /* 0x000fc40000000003 */
[----:B------:R-:W-:Y:S01]  /*36e30*/  PRMT R13, RZ, 0x7610, R13 ;  /* 0x00007610ff0d7816 */ /* 0x000fe2000000000d */
[----:B--2---:R0:W-:Y:S04]  /*36e40*/  STL [R1+0x10], R7 ;  /* 0x0000100701007387 */ /* 0x0041e80000100800 */
[----:B0-----:R-:W2:Y:S01]  /*36e50*/  LDL R7, [R1+0x11e0] ;  /* 0x0011e00001077983 */ /* 0x001ea20000100800 */
[----:B---3--:R-:W-:-:S04]  /*36e60*/  @!P1 LOP3.LUT R15, R15, R14, RZ, 0x3c, !PT ;  /* 0x0000000e0f0f9212 */ /* 0x008fc800078e3cff */
[----:B------:R-:W-:-:S04]  /*36e70*/  @!P1 LOP3.LUT R14, R15, R14, RZ, 0x3c, !PT ;  /* 0x0000000e0f0e9212 */ /* 0x000fc800078e3cff */
[----:B------:R-:W-:-:S05]  /*36e80*/  @!P1 LOP3.LUT R15, R15, R14, RZ, 0x3c, !PT ;  /* 0x0000000e0f0f9212 */ /* 0x000fca00078e3cff */
[----:B------:R4:W3:Y:S01]  /*36e90*/  @!P1 LDG.E.U16 R3, desc[UR8][R14.64] ;  /* 0x000000080e039981 */ /* 0x0008e2000c1e1500 */
[----:B------:R-:W-:Y:S01]  /*36ea0*/  PRMT R10, RZ, 0x7610, R10 ;  /* 0x00007610ff0a7816 */ /* 0x000fe2000000000a */
[----:B----4-:R-:W-:Y:S02]  /*36eb0*/  @!P0 IMAD.MOV.U32 R14, RZ, RZ, R5 ;  /* 0x000000ffff0e8224 */ /* 0x010fe400078e0005 */
[----:B------:R-:W-:-:S05]  /*36ec0*/  @!P0 IMAD.MOV.U32 R15, RZ, RZ, R6 ;  /* 0x000000ffff0f8224 */ /* 0x000fca00078e0006 */
[----:B------:R0:W4:Y:S01]  /*36ed0*/  @!P0 LDG.E.U16 R13, desc[UR8][R14.64] ;  /* 0x000000080e0d8981 */ /* 0x000122000c1e1500 */
[----:B------:R-:W-:Y:S01]  /*36ee0*/  PRMT R9, RZ, 0x7610, R9 ;  /* 0x00007610ff097816 */ /* 0x000fe20000000009 */
[----:B0-----:R-:W-:Y:S02]  /*36ef0*/  @!P1 IMAD.MOV.U32 R14, RZ, RZ, R11 ;  /* 0x000000ffff0e9224 */ /* 0x001fe400078e000b */
[----:B------:R-:W-:-:S05]  /*36f00*/  @!P1 IMAD.MOV.U32 R15, RZ, RZ, R12 ;  /* 0x000000ffff0f9224 */ /* 0x000fca00078e000c */
[----:B------:R0:W4:Y:S01]  /*36f10*/  @!P1 LDG.E.U16 R10, desc[UR8][R14.64] ;  /* 0x000000080e0a9981 */ /* 0x000122000c1e1500 */
[----:B------:R-:W-:Y:S01]  /*36f20*/  PRMT R29, RZ, 0x7610, R29 ;  /* 0x00007610ff1d7816 */ /* 0x000fe2000000001d */
[----:B0-----:R-:W-:Y:S02]  /*36f30*/  @!P0 IMAD.MOV.U32 R14, RZ, RZ, R2 ;  /* 0x000000ffff0e8224 */ /* 0x001fe400078e0002 */
[----:B------:R-:W-:-:S05]  /*36f40*/  @!P0 IMAD.MOV.U32 R15, RZ, RZ, R4 ;  /* 0x000000ffff0f8224 */ /* 0x000fca00078e0004 */
[----:B------:R0:W4:Y:S02]  /*36f50*/  @!P0 LDG.E.U16 R9, desc[UR8][R14.64] ;  /* 0x000000080e098981 */ /* 0x000124000c1e1500 */
[----:B0-----:R-:W-:Y:S02]  /*36f60*/  @!P1 IMAD.MOV.U32 R15, RZ, RZ, R8 ;  /* 0x000000ffff0f9224 */ /* 0x001fe400078e0008 */
[----:B--2---:R-:W-:-:S05]  /*36f70*/  @!P1 IMAD.MOV.U32 R14, RZ, RZ, R7 ;  /* 0x000000ffff0e9224 */ /* 0x004fca00078e0007 */
[----:B------:R-:W2:Y:S04]  /*36f80*/  @!P1 LDG.E.U16 R29, desc[UR8][R14.64] ;  /* 0x000000080e1d9981 */ /* 0x000ea8000c1e1500 */
[----:B---3--:R-:W-:Y:S04]  /*36f90*/  STL [R1+0xc], R3 ;  /* 0x00000c0301007387 */ /* 0x008fe80000100800 */
[----:B------:R-:W3:Y:S04]  /*36fa0*/  LDL R6, [R1+0x1164] ;  /* 0x0011640001067983 */ /* 0x000ee80000100800 */
[----:B------:R-:W3:Y:S04]  /*36fb0*/  LDL R5, [R1+0x1168] ;  /* 0x0011680001057983 */ /* 0x000ee80000100800 */
[----:B------:R-:W3:Y:S04]  /*36fc0*/  LDL R4, [R1+0x115c] ;  /* 0x00115c0001047983 */ /* 0x000ee80000100800 */
[----:B------:R-:W3:Y:S04]  /*36fd0*/  LDL R2, [R1+0x1160] ;  /* 0x0011600001027983 */ /* 0x000ee80000100800 */
[----:B------:R-:W3:Y:S04]  /*36fe0*/  LDL R8, [R1+0x10e4] ;  /* 0x0010e40001087983 */ /* 0x000ee80000100800 */
[----:B------:R-:W3:Y:S01]  /*36ff0*/  LDL R7, [R1+0x10e8] ;  /* 0x0010e80001077983 */ /* 0x000ee20000100800 */
[----:B------:R-:W-:-:S02]  /*37000*/  PRMT R28, RZ, 0x7610, R28 ;  /* 0x00007610ff1c7816 */ /* 0x000fc4000000001c */
[----:B------:R-:W-:Y:S01]  /*37010*/  PRMT R27, RZ, 0x7610, R27 ;  /* 0x00007610ff1b7816 */ /* 0x000fe2000000001b */
[----:B--2---:R-:W-:Y:S04]  /*37020*/  STL [R1+0x60b8], R29 ;  /* 0x0060b81d01007387 */ /* 0x004fe80000100800 */
[----:B----4-:R0:W-:Y:S04]  /*37030*/  STL [R1+0x4], R10 ;  /* 0x0000040a01007387 */ /* 0x0101e80000100800 */
[----:B0-----:R-:W2:Y:S04]  /*37040*/  LDL R10, [R1+0x10dc] ;  /* 0x0010dc00010a7983 */ /* 0x001ea80000100800 */
[----:B------:R0:W-:Y:S04]  /*37050*/  STL [R1], R9 ;  /* 0x0000000901007387 */ /* 0x0001e80000100800 */
[----:B0-----:R-:W4:Y:S01]  /*37060*/  LDL R9, [R1+0x10e0] ;  /* 0x0010e00001097983 */ /* 0x001f220000100800 */
[----:B---3--:R-:W-:-:S02]  /*37070*/  @!P0 IMAD.MOV.U32 R14, RZ, RZ, R5 ;  /* 0x000000ffff0e8224 */ /* 0x008fc400078e0005 */
[----:B------:R-:W-:Y:S01]  /*37080*/  @!P0 IMAD.MOV.U32 R15, RZ, RZ, R6 ;  /* 0x000000ffff0f8224 */ /* 0x000fe200078e0006 */
[----:B------:R-:W-:Y:S02]  /*37090*/  PRMT R26, RZ, 0x7610, R26 ;  /* 0x00007610ff1a7816 */ /* 0x000fe4000000001a */
[----:B------:R-:W-:Y:S01]  /*370a0*/  PRMT R25, RZ, 0x7610, R25 ;  /* 0x00007610ff197816 */ /* 0x000fe20000000019 */
[----:B------:R-:W3:Y:S04]  /*370b0*/  LDL R6, [R1+0x1064] ;  /* 0x0010640001067983 */ /* 0x000ee80000100800 */
[----:B------:R0:W3:Y:S04]  /*370c0*/  @!P0 LDG.E.U16 R28, desc[UR8][R14.64] ;  /* 0x000000080e1c8981 */ /* 0x0000e8000c1e1500 */
[----:B------:R-:W3:Y:S01]  /*370d0*/  LDL R5, [R1+0x1068] ;  /* 0x0010680001057983 */ /* 0x000ee20000100800 */
[----:B0-----:R-:W-:Y:S01]  /*370e0*/  @!P1 MOV R14, R2 ;  /* 0x00000002000e9202 */ /* 0x001fe20000000f00 */
[----:B------:R-:W-:-:S05]  /*370f0*/  @!P1 IMAD.MOV.U32 R15, RZ, RZ, R4 ;  /* 0x000000ffff0f9224 */ /* 0x000fca00078e0004 */
[----:B------:R0:W3:Y:S02]  /*37100*/  @!P1 LDG.E.U16 R27, desc[UR8][R14.64] ;  /* 0x000000080e1b9981 */ /* 0x0000e4000c1e1500 */
[----:B0-----:R-:W-:Y:S02]  /*37110*/  @!P0 IMAD.MOV.U32 R14, RZ, RZ, R7 ;  /* 0x000000ffff0e8224 */ /* 0x001fe400078e0007 */
[----:B------:R-:W-:-:S05]  /*37120*/  @!P0 IMAD.MOV.U32 R15, RZ, RZ, R8 ;  /* 0x000000ffff0f8224 */ /* 0x000fca00078e0008 */
[----:B------:R2:W3:Y:S02]  /*37130*/  @!P0 LDG.E.U16 R26, desc[UR8][R14.64] ;  /* 0x000000080e1a8981 */ /* 0x0004e4000c1e1500 */
[----:B--2---:R-:W-:Y:S02]  /*37140*/  @!P1 IMAD.MOV.U32 R15, RZ, RZ, R10 ;  /* 0x000000ffff0f9224 */ /* 0x004fe400078e000a */
[----:B----4-:R-:W-:-:S05]  /*37150*/  @!P1 IMAD.MOV.U32 R14, RZ, RZ, R9 ;  /* 0x000000ffff0e9224 */ /* 0x010fca00078e0009 */
[----:B------:R0:W2:Y:S04]  /*37160*/  @!P1 LDG.E.U16 R25, desc[UR8][R14.64] ;  /* 0x000000080e199981 */ /* 0x0000a8000c1e1500 */
[----:B---3--:R-:W-:Y:S04]  /*37170*/  STL [R1+0x60bc], R28 ;  /* 0x0060bc1c01007387 */ /* 0x008fe80000100800 */
[----:B------:R-:W3:Y:S04]  /*37180*/  LDL R4, [R1+0x105c] ;  /* 0x00105c0001047983 */ /* 0x000ee80000100800 */
[----:B------:R-:W4:Y:S04]  /*37190*/  LDL R2, [R1+0x1060] ;  /* 0x0010600001027983 */ /* 0x000f280000100800 */
[----:B------:R-:W-:Y:S04]  /*371a0*/  STL [R1+0x60c0], R27 ;  /* 0x0060c01b01007387 */ /* 0x000fe80000100800 */
[----:B------:R-:W-:Y:S04]  /*371b0*/  STL [R1+0x8], R13 ;  /* 0x0000080d01007387 */ /* 0x000fe80000100800 */
[----:B------:R-:W3:Y:S04]  /*371c0*/  LDL R8, [R1+0x247c] ;  /* 0x00247c0001087983 */ /* 0x000ee80000100800 */
[----:B------:R-:W3:Y:S01]  /*371d0*/  LDL R7, [R1+0x2498] ;  /* 0x0024980001077983 */ /* 0x000ee20000100800 */
[----:B------:R-:W-:Y:S01]  /*371e0*/  PRMT R24, RZ, 0x7610, R24 ;  /* 0x00007610ff187816 */ /* 0x000fe20000000018 */
[----:B0-----:R-:W-:-:S02]  /*371f0*/  @!P0 IMAD.MOV.U32 R14, RZ, RZ, R5 ;  /* 0x000000ffff0e8224 */ /* 0x001fc400078e0005 */
[----:B------:R-:W-:-:S05]  /*37200*/  @!P0 IMAD.MOV.U32 R15, RZ, RZ, R6 ;  /* 0x000000ffff0f8224 */ /* 0x000fca00078e0006 */
[----:B------:R4:W3:Y:S04]  /*37210*/  @!P0 LDG.E.U16 R24, desc[UR8][R14.64] ;  /* 0x000000080e188981 */ /* 0x0008e8000c1e1500 */
[----:B------:R-:W-:Y:S04]  /*37220*/  STL [R1+0x60c4], R26 ;  /* 0x0060c41a01007387 */ /* 0x000fe80000100800 */
[----:B--2---:R0:W-:Y:S04]  /*37230*/  STL [R1+0x60c8], R25 ;  /* 0x0060c81901007387 */ /* 0x0041e80000100800 */
[----:B------:R-:W2:Y:S04]  /*37240*/  LDL R6, [R1+0x2490] ;  /* 0x0024900001067983 */ /* 0x000ea80000100800 */
[----:B------:R-:W2:Y:S01]  /*37250*/  LDL R5, [R1+0x2494] ;  /* 0x0024940001057983 */ /* 0x000ea20000100800 */
[----:B------:R-:W-:Y:S01]  /*37260*/  PRMT R20, RZ, 0x7610, R20 ;  /* 0x00007610ff147816 */ /* 0x000fe20000000014 */
[----:B----4-:R-:W-:-:S02]  /*37270*/  @!P1 IMAD.MOV.U32 R14, RZ, RZ, R2 ;  /* 0x000000ffff0e9224 */ /* 0x010fc400078e0002 */
[----:B---3--:R-:W-:Y:S01]  /*37280*/  @!P1 IMAD.MOV.U32 R15, RZ, RZ, R4 ;  /* 0x000000ffff0f9224 */ /* 0x008fe200078e0004 */
[----:B------:R-:W-:-:S04]  /*37290*/  PRMT R18, RZ, 0x7610, R18 ;  /* 0x00007610ff127816 */ /* 0x000fc80000000012 */
[----:B------:R1:W3:Y:S02]  /*372a0*/  @!P1 LDG.E.U16 R20, desc[UR8][R14.64] ;  /* 0x000000080e149981 */ /* 0x0002e4000c1e1500 */
[----:B-1----:R-:W-:Y:S02]  /*372b0*/  @!P0 IMAD.MOV.U32 R14, RZ, RZ, R7 ;  /* 0x000000ffff0e8224 */ /* 0x002fe400078e0007 */
[----:B------:R-:W-:-:S05]  /*372c0*/  @!P0 IMAD.MOV.U32 R15, RZ, RZ, R8 ;  /* 0x000000ffff0f8224 */ /* 0x000fca00078e0008 */
[----:B------:R2:W4:Y:S01]  /*372d0*/  @!P0 LDG.E.U16 R18, desc[UR8][R14.64] ;  /* 0x000000080e128981 */ /* 0x000522000c1e1500 */
[----:B------:R-:W-:-:S03]  /*372e0*/  PRMT R16, RZ, 0x7610, R16 ;  /* 0x00007610ff107816 */ /* 0x000fc60000000010 */
[----:B------:R-:W-:Y:S04]  /*372f0*/  STL [R1+0x60cc], R24 ;  /* 0x0060cc1801007387 */ /* 0x000fe80000100800 */
[----:B------:R-:W4:Y:S04]  /*37300*/  LDL R4, [R1+0x2504] ;  /* 0x0025040001047983 */ /* 0x000f280000100800 */
[----:B------:R-:W4:Y:S01]  /*37310*/  LDL R2, [R1+0x2510] ;  /* 0x0025100001027983 */ /* 0x000f220000100800 */
[----:B--2---:R-:W-:Y:S02]  /*37320*/  @!P1 IMAD.MOV.U32 R15, RZ, RZ, R6 ;  /* 0x000000ffff0f9224 */ /* 0x004fe400078e0006 */
[----:B------:R-:W-:-:S05]  /*37330*/  @!P1 IMAD.MOV.U32 R14, RZ, RZ, R5 ;  /* 0x000000ffff0e9224 */ /* 0x000fca00078e0005 */
[----:B------:R1:W2:Y:S04]  /*37340*/  @!P1 LDG.E.U16 R16, desc[UR8][R14.64] ;  /* 0x000000080e109981 */ /* 0x0002a8000c1e1500 */
[----:B---3--:R-:W-:Y:S04]  /*37350*/  STL [R1+0x60d0], R20 ;  /* 0x0060d01401007387 */ /* 0x008fe80000100800 */
[----:B------:R-:W3:Y:S04]  /*37360*/  LDL R12, [R1+0x250c] ;  /* 0x00250c00010c7983 */ /* 0x000ee80000100800 */
[----:B------:R-:W3:Y:S04]  /*37370*/  LDL R11, [R1+0x2518] ;  /* 0x00251800010b7983 */ /* 0x000ee80000100800 */
[----:B------:R-:W3:Y:S04]  /*37380*/  LDL R9, [R1+0x2590] ;  /* 0x0025900001097983 */ /* 0x000ee80000100800 */
[----:B----4-:R-:W-:Y:S04]  /*37390*/  STL [R1+0x60d4], R18 ;  /* 0x0060d41201007387 */ /* 0x010fe80000100800 */
[----:B------:R-:W4:Y:S04]  /*373a0*/  LDL R10, [R1+0x2584] ;  /* 0x00258400010a7983 */ /* 0x000f280000100800 */
[----:B------:R-:W4:Y:S04]  /*373b0*/  LDL R8, [R1+0x258c] ;  /* 0x00258c0001087983 */ /* 0x000f280000100800 */
[----:B------:R-:W4:Y:S04]  /*373c0*/  LDL R7, [R1+0x2598] ;  /* 0x0025980001077983 */ /* 0x000f280000100800 */
[----:B------:R-:W4:Y:S04]  /*373d0*/  LDL R6, [R1+0x2604] ;  /* 0x0026040001067983 */ /* 0x000f280000100800 */
[----:B------:R-:W4:Y:S01]  /*373e0*/  LDL R5, [R1+0x2610] ;  /* 0x0026100001057983 */ /* 0x000f220000100800 */
[----:B-1----:R-:W-:-:S02]  /*373f0*/  @!P0 IMAD.MOV.U32 R14, RZ, RZ, R2 ;  /* 0x000000ffff0e8224 */ /* 0x002fc400078e0002 */
[----:B------:R-:W-:Y:S01]  /*37400*/  @!P0 IMAD.MOV.U32 R15, RZ, RZ, R4 ;  /* 0x000000ffff0f8224 */ /* 0x000fe200078e0004 */
[----:B------:R-:W-:Y:S02]  /*37410*/  PRMT R17, RZ, 0x7610, R17 ;  /* 0x00007610ff117816 */ /* 0x000fe40000000011 */
[----:B------:R-:W-:-:S04]  /*37420*/  PRMT R19, RZ, 0x7610, R19 ;  /* 0x00007610ff137816 */ /* 0x000fc80000000013 */
[----:B------:R3:W4:Y:S04]  /*37430*/  @!P0 LDG.E.U16 R17, desc[UR8][R14.64] ;  /* 0x000000080e118981 */ /* 0x000728000c1e1500 */
[----:B--2---:R-:W-:Y:S04]  /*37440*/  STL [R1+0x60d8], R16 ;  /* 0x0060d81001007387 */ /* 0x004fe80000100800 */
[----:B------:R-:W2:Y:S04]  /*37450*/  LDL R4, [R1+0x27d4] ;  /* 0x0027d40001047983 */ /* 0x000ea80000100800 */
[----:B------:R-:W2:Y:S01]  /*37460*/  LDL R2, [R1+0x27e0] ;  /* 0x0027e00001027983 */ /* 0x000ea20000100800 */
[----:B---3--:R-:W-:-:S02]  /*37470*/  @!P1 IMAD.MOV.U32 R14, RZ, RZ, R11 ;  /* 0x000000ffff0e9224 */ /* 0x008fc400078e000b */
[----:B------:R-:W-:Y:S01]  /*37480*/  @!P1 IMAD.MOV.U32 R15, RZ, RZ, R12 ;  /* 0x000000ffff0f9224 */ /* 0x000fe200078e000c */
[----:B------:R-:W-:-:S04]  /*37490*/  PRMT R21, RZ, 0x7610, R21 ;  /* 0x00007610ff157816 */ /* 0x000fc80000000015 */
[----:B------:R1:W3:Y:S01]  /*374a0*/  @!P1 LDG.E.U16 R19, desc[UR8][R14.64] ;  /* 0x000000080e139981 */ /* 0x0002e2000c1e1500 */
[----:B------:R-:W-:Y:S01]  /*374b0*/  PRMT R22, RZ, 0x7610, R22 ;  /* 0x00007610ff167816 */ /* 0x000fe20000000016 */
[----:B-1----:R-:W-:Y:S02]  /*374c0*/  @!P0 IMAD.MOV.U32 R14, RZ, RZ, R9 ;  /* 0x000000ffff0e8224 */ /* 0x002fe400078e0009 */
[----:B----4-:R-:W-:-:S05]  /*374d0*/  @!P0 IMAD.MOV.U32 R15, RZ, RZ, R10 ;  /* 0x000000ffff0f8224 */ /* 0x010fca00078e000a */
[----:B------:R1:W4:Y:S01]  /*374e0*/  @!P0 LDG.E.U16 R21, desc[UR8][R14.64] ;  /* 0x000000080e158981 */ /* 0x000322000c1e1500 */
[----:B------:R-:W-:Y:S01]  /*374f0*/  PRMT R23, RZ, 0x7610, R23 ;  /* 0x00007610ff177816 */ /* 0x000fe20000000017 */
[----:B-1----:R-:W-:Y:S02]  /*37500*/  @!P1 IMAD.MOV.U32 R14, RZ, RZ, R7 ;  /* 0x000000ffff0e9224 */ /* 0x002fe400078e0007 */
[----:B------:R-:W-:-:S05]  /*37510*/  @!P1 IMAD.MOV.U32 R15, RZ, RZ, R8 ;  /* 0x000000ffff0f9224 */ /* 0x000fca00078e0008 */
[----:B------:R1:W4:Y:S02]  /*37520*/  @!P1 LDG.E.U16 R22, desc[UR8][R14.64] ;  /* 0x000000080e169981 */ /* 0x000324000c1e1500 */
[----:B-1----:R-:W-:Y:S02]  /*37530*/  @!P0 IMAD.MOV.U32 R14, RZ, RZ, R5 ;  /* 0x000000ffff0e8224 */ /* 0x002fe400078e0005 */
[----:B------:R-:W-:-:S05]  /*37540*/  @!P0 IMAD.MOV.U32 R15, RZ, RZ, R6 ;  /* 0x000000ffff0f8224 */ /* 0x000fca00078e0006 */
[----:B------:R2:W4:Y:S01]  /*37550*/  @!P0 LDG.E.U16 R23, desc[UR8][R14.64] ;  /* 0x000000080e178981 */ /* 0x000522000c1e1500 */
[----:B------:R-:W-:Y:S01]  /*37560*/  PRMT R0, RZ, 0x7610, R0 ;  /* 0x00007610ff007816 */ /* 0x000fe20000000000 */
[----:B--2---:R-:W-:Y:S02]  /*37570*/  @!P0 IMAD.MOV.U32 R15, RZ, RZ, R4 ;  /* 0x000000ffff0f8224 */ /* 0x004fe400078e0004 */
[----:B------:R-:W-:-:S05]  /*37580*/  @!P0 IMAD.MOV.U32 R14, RZ, RZ, R2 ;  /* 0x000000ffff0e8224 */ /* 0x000fca00078e0002 */
[----:B------:R-:W2:Y:S04]  /*37590*/  @!P0 LDG.E.U16 R0, desc[UR8][R14.64] ;  /* 0x000000080e008981 */ /* 0x000ea8000c1e1500 */
[----:B------:R-:W-:Y:S04]  /*375a0*/  STL [R1+0x60f8], R17 ;  /* 0x0060f81101007387 */ /* 0x000fe80000100800 */
[----:B---3--:R-:W-:Y:S04]  /*375b0*/  STL [R1+0x60fc], R19 ;  /* 0x0060fc1301007387 */ /* 0x008fe80000100800 */
[----:B----4-:R-:W-:Y:S04]  /*375c0*/  STL [R1+0x6100], R21 ;  /* 0x0061001501007387 */ /* 0x010fe80000100800 */
[----:B------:R-:W-:Y:S04]  /*375d0*/  STL [R1+0x6104], R22 ;  /* 0x0061041601007387 */ /* 0x000fe80000100800 */
[----:B------:R-:W-:Y:S04]  /*375e0*/  STL [R1+0x6108], R23 ;  /* 0x0061081701007387 */ /* 0x000fe80000100800 */
[----:B0-----:R-:W3:Y:S04]  /*375f0*/  LDL.LU R25, [R1+0xf48] ;  /* 0x000f480001197983 */ /* 0x001ee80000300800 */
        /* <DEDUP_REMOVED lines=10> */
[----:B--2---:R0:W-:Y:S04]  /*376a0*/  STL [R1+0x238], R0 ;  /* 0x0002380001007387 */ /* 0x0041e80000100800 */
[----:B0-----:R-:W2:Y:S04]  /*376b0*/  LDL.LU R0, [R1+0xd6c] ;  /* 0x000d6c0001007983 */ /* 0x001ea80000300800 */
[----:B------:R-:W2:Y:S04]  /*376c0*/  LDL.LU R8, [R1+0xd64] ;  /* 0x000d640001087983 */ /* 0x000ea80000300800 */
[----:B------:R-:W2:Y:S04]  /*376d0*/  LDL.LU R9, [R1+0xd5c] ;  /* 0x000d5c0001097983 */ /* 0x000ea80000300800 */
[----:B------:R-:W2:Y:S04]  /*376e0*/  LDL.LU R13, [R1+0xd54] ;  /* 0x000d5400010d7983 */ /* 0x000ea80000300800 */
[----:B------:R-:W2:Y:S04]  /*376f0*/  LDL.LU R2, [R1+0x6dc] ;  /* 0x0006dc0001027983 */ /* 0x000ea80000300800 */
        /* <DEDUP_REMOVED lines=13> */
[----:B------:R-:W0:Y:S03]  /*377d0*/  S2R R3, SR_TID.X ;  /* 0x0000000000037919 */ /* 0x000e260000002100 */
        /* <DEDUP_REMOVED lines=32> */
[----:B0-----:R-:W-:-:S03]  /*379e0*/  LOP3.LUT R3, R3, 0x3f, RZ, 0xc0, !PT ;  /* 0x0000003f03037812 */ /* 0x001fc600078ec0ff */
[----:B------:R-:W-:Y:S04]  /*379f0*/  STL [R1+0x6060], R14 ;  /* 0x0060600e01007387 */ /* 0x000fe80000100800 */
[----:B------:R-:W-:Y:S04]  /*37a00*/  STL [R1+0x6068], R14 ;  /* 0x0060680e01007387 */ /* 0x000fe80000100800 */
[----:B------:R-:W-:Y:S04]  /*37a10*/  STL [R1+0x6070], R14 ;  /* 0x0060700e01007387 */ /* 0x000fe80000100800 */
[----:B------:R-:W-:Y:S04]  /*37a20*/  STL [R1+0x6078], R14 ;  /* 0x0060780e01007387 */ /* 0x000fe80000100800 */
[----:B------:R-:W-:Y:S01]  /*37a30*/  STL [R1+0x6080], R14 ;  /* 0x0060800e01007387 */ /* 0x000fe20000100800 */
[----:B------:R-:W-:-:S03]  /*37a40*/  IMAD.SHL.U32 R3, R3, 0x2, RZ ;  /* 0x0000000203037824 */ /* 0x000fc600078e00ff */
[----:B------:R-:W-:Y:S04]  /*37a50*/  STL [R1+0x6088], R14 ;  /* 0x0060880e01007387 */ /* 0x000fe80000100800 */
[----:B------:R-:W-:Y:S04]  /*37a60*/  STL [R1+0x6090], R14 ;  /* 0x0060900e01007387 */ /* 0x000fe80000100800 */
[----:B------:R-:W-:Y:S04]  /*37a70*/  STL [R1+0x6098], R14 ;  /* 0x0060980e01007387 */ /* 0x000fe80000100800 */
[----:B------:R-:W-:Y:S04]  /*37a80*/  STL [R1+0x60a0], R14 ;  /* 0x0060a00e01007387 */ /* 0x000fe80000100800 */
[----:B------:R-:W-:Y:S04]  /*37a90*/  STL [R1+0x60a8], R14 ;  /* 0x0060a80e01007387 */ /* 0x000fe80000100800 */
[----:B------:R-:W-:Y:S01]  /*37aa0*/  STL [R1+0x60b0], R14 ;  /* 0x0060b00e01007387 */ /* 0x000fe20000100800 */
[----:B------:R-:W-:-:S03]  /*37ab0*/  LOP3.LUT R11, R3, 0x60, RZ, 0x3c, !PT ;  /* 0x00000060030b7812 */ /* 0x000fc600078e3cff */
[----:B------:R-:W-:Y:S04]  /*37ac0*/  STL [R1+0x610c], R14 ;  /* 0x00610c0e01007387 */ /* 0x000fe80000100800 */
[----:B------:R-:W-:Y:S04]  /*37ad0*/  STL [R1+0x5eb8], R15 ;  /* 0x005eb80f01007387 */ /* 0x000fe80000100800 */
[----:B------:R-:W-:Y:S04]  /*37ae0*/  STL [R1+0x5ec0], R15 ;  /* 0x005ec00f01007387 */ /* 0x000fe80000100800 */
[----:B------:R-:W-:Y:S04]  /*37af0*/  STL [R1+0x5ec8], R15 ;  /* 0x005ec80f01007387 */ /* 0x000fe80000100800 */
[----:B------:R-:W-:Y:S04]  /*37b00*/  STL [R1+0x5ed0], R15 ;  /* 0x005ed00f01007387 */ /* 0x000fe80000100800 */
[----:B---3--:R-:W-:Y:S04]  /*37b10*/  STS.U16 [R11+UR5+0x4c80], R25 ;  /* 0x004c80190b007988 */ /* 0x008fe80008000405 */
[----:B------:R-:W-:Y:S04]  /*37b20*/  STL [R1+0x5ed8], R15 ;  /* 0x005ed80f01007387 */ /* 0x000fe80000100800 */
[----:B----4-:R-:W-:Y:S04]  /*37b30*/  STS.U16 [R11+UR5+0x4d00], R26 ;  /* 0x004d001a0b007988 */ /* 0x010fe80008000405 */
[----:B------:R-:W-:Y:S04]  /*37b40*/  STL [R1+0x5ee0], R15 ;  /* 0x005ee00f01007387 */ /* 0x000fe80000100800 */
[----:B------:R-:W-:Y:S04]  /*37b50*/  STS.U16 [R11+UR5+0x4d80], R27 ;  /* 0x004d801b0b007988 */ /* 0x000fe80008000405 */
        /* <DEDUP_REMOVED lines=13> */
[----:B------:R0:W-:Y:S04]  /*37c30*/  STS.U16 [R11+UR5+0x6d00], R10 ;  /* 0x006d000a0b007988 */ /* 0x0001e80008000405 */
[----:B------:R-:W-:Y:S04]  /*37c40*/  STL [R1+0x5f20], R15 ;  /* 0x005f200f01007387 */ /* 0x000fe80000100800 */
[----:B------:R1:W-:Y:S04]  /*37c50*/  STS.U16 [R11+UR5+0x6d80], R12 ;  /* 0x006d800c0b007988 */ /* 0x0003e80008000405 */
[----:B------:R-:W-:Y:S04]  /*37c60*/  STL [R1+0x5f28], R15 ;  /* 0x005f280f01007387 */ /* 0x000fe80000100800 */
[----:B------:R-:W-:Y:S04]  /*37c70*/  STL [R1+0x6110], R15 ;  /* 0x0061100f01007387 */ /* 0x000fe80000100800 */
[----:B0-----:R-:W3:Y:S04]  /*37c80*/  LDL.LU R10, [R1+0x6d4] ;  /* 0x0006d400010a7983 */ /* 0x001ee80000300800 */
[----:B-1----:R-:W4:Y:S04]  /*37c90*/  LDL.LU R12, [R1+0x6cc] ;  /* 0x0006cc00010c7983 */ /* 0x002f280000300800 */
[----:B--2---:R0:W-:Y:S04]  /*37ca0*/  STS.U16 [R11+UR5+0x7c00], R0 ;  /* 0x007c00000b007988 */ /* 0x0041e80008000405 */
[----:B------:R-:W-:Y:S04]  /*37cb0*/  STS.U16 [R11+UR5+0x7c80], R8 ;  /* 0x007c80080b007988 */ /* 0x000fe80008000405 */
[----:B------:R-:W-:Y:S04]  /*37cc0*/  STS.U16 [R11+UR5+0x7d00], R9 ;  /* 0x007d00090b007988 */ /* 0x000fe80008000405 */
[----:B------:R-:W-:Y:S04]  /*37cd0*/  STS.U16 [R11+UR5+0x7d80], R13 ;  /* 0x007d800d0b007988 */ /* 0x000fe80008000405 */
[----:B------:R1:W-:Y:S04]  /*37ce0*/  STS.U16 [R11+UR5+0x8c00], R2 ;  /* 0x008c00020b007988 */ /* 0x0003e80008000405 */
[----:B0-----:R-:W2:Y:S04]  /*37cf0*/  LDL.LU R0, [R1+0x6c4] ;  /* 0x0006c40001007983 */ /* 0x001ea80000300800 */
[----:B-1----:R-:W2:Y:S04]  /*37d00*/  LDL.LU R2, [R1+0x658] ;  /* 0x0006580001027983 */ /* 0x002ea80000300800 */
        /* <DEDUP_REMOVED lines=24> */
[----:B---3--:R0:W-:Y:S04]  /*37e90*/  STS.U16 [R11+UR5+0x8c80], R10 ;  /* 0x008c800a0b007988 */ /* 0x0081e80008000405 */
[----:B----4-:R1:W-:Y:S04]  /*37ea0*/  STS.U16 [R11+UR5+0x8d00], R12 ;  /* 0x008d000c0b007988 */ /* 0x0103e80008000405 */
[----:B0-----:R-:W3:Y:S04]  /*37eb0*/  LDL.LU R10, [R1+0x160] ;  /* 0x00016000010a7983 */ /* 0x001ee80000300800 */
[----:B-1----:R-:W4:Y:S04]  /*37ec0*/  LDL.LU R12, [R1+0x154] ;  /* 0x00015400010c7983 */ /* 0x002f280000300800 */
[----:B--2---:R0:W-:Y:S04]  /*37ed0*/  STS.U16 [R11+UR5+0x8d80], R0 ;  /* 0x008d80000b007988 */ /* 0x0041e80008000405 */
[----:B------:R1:W-:Y:S04]  /*37ee0*/  STS.U16 [R11+UR5+0x9c00], R2 ;  /* 0x009c00020b007988 */ /* 0x0003e80008000405 */
[----:B0-----:R-:W2:Y:S04]  /*37ef0*/  LDL.LU R0, [R1+0xfd4] ;  /* 0x000fd40001007983 */ /* 0x001ea80000300800 */
[----:B-1----:R-:W2:Y:S04]  /*37f00*/  LDL.LU R2, [R1+0x6138] ;  /* 0x0061380001027983 */ /* 0x002ea80000300800 */
[----:B------:R0:W-:Y:S02]  /*37f10*/  STS.U16 [R11+UR5+0x9c80], R3 ;  /* 0x009c80030b007988 */ /* 0x0001e40008000405 */
[----:B0-----:R-:W0:Y:S02]  /*37f20*/  S2R R3, SR_TID.X ;  /* 0x0000000000037919 */ /* 0x001e240000002100 */
        /* <DEDUP_REMOVED lines=21> */
[----:B------:R-:W-:Y:S04]  /*38080*/  STS.U16 [R11+UR5+0xed80], R8 ;  /* 0x00ed80080b007988 */ /* 0x000fe80008000405 */
[----:B-1----:R-:W3:Y:S01]  /*38090*/  LDL.LU R13, [R1+0xfd0] ;  /* 0x000fd000010d7983 */ /* 0x002ee20000300800 */
[----:B0-----:R-:W-:-:S05]  /*380a0*/  LOP3.LUT R3, R3, 0x3f, RZ, 0xc0, !PT ;  /* 0x0000003f03037812 */ /* 0x001fca00078ec0ff */
[----:B------:R-:W-:Y:S01]  /*380b0*/  IMAD.SHL.U32 R3, R3, 0x2, RZ ;  /* 0x0000000203037824 */ /* 0x000fe200078e00ff */
[----:B--2---:R0:W-:Y:S04]  /*380c0*/  STS.U16 [R11+UR5+0xfc00], R2 ;  /* 0x00fc00020b007988 */ /* 0x0041e80008000405 */
[----:B0-----:R-:W-:Y:S02]  /*380d0*/  LOP3.LUT R2, R3, 0x70, RZ, 0x3c, !PT ;  /* 0x0000007003027812 */ /* 0x001fe400078e3cff */
[----:B------:R-:W2:Y:S04]  /*380e0*/  LDL.LU R3, [R1+0xfc4] ;  /* 0x000fc40001037983 */ /* 0x000ea80000300800 */
[----:B--2---:R0:W-:Y:S04]  /*380f0*/  STL [R1+0x6130], R3 ;  /* 0x0061300301007387 */ /* 0x0041e80000100800 */
[----:B0-----:R-:W2:Y:S04]  /*38100*/  LDL.LU R3, [R1+0xfc8] ;  /* 0x000fc80001037983 */ /* 0x001ea80000300800 */
[----:B------:R-:W-:Y:S04]  /*38110*/  STS.U16 [R11+UR5+0xfc80], R9 ;  /* 0x00fc80090b007988 */ /* 0x000fe80008000405 */
[----:B---3--:R-:W-:Y:S04]  /*38120*/  STS.U16 [R11+UR5+0xfd00], R10 ;  /* 0x00fd000a0b007988 */ /* 0x008fe80008000405 */
[----:B----4-:R-:W-:Y:S04]  /*38130*/  STS.U16 [R11+UR5+0xfd80], R12 ;  /* 0x00fd800c0b007988 */ /* 0x010fe80008000405 */
        /* <DEDUP_REMOVED lines=30> */
[----:B0-----:R-:W3:Y:S04]  /*38320*/  LDL.LU R13, [R1+0xd34] ;  /* 0x000d3400010d7983 */ /* 0x001ee80000300800 */
[----:B--2---:R0:W-:Y:S04]  /*38330*/  STS.U16 [R2+UR5+0xf00], R3 ;  /* 0x000f000302007988 */ /* 0x0041e80008000405 */
[----:B0-----:R-:W2:Y:S04]  /*38340*/  LDL.LU R3, [R1+0x6134] ;  /* 0x0061340001037983 */ /* 0x001ea80000300800 */
[----:B--2---:R0:W-:Y:S04]  /*38350*/  STS.U16 [R2+UR5+0xf80], R3 ;  /* 0x000f800302007988 */ /* 0x0041e80008000405 */
[----:B0-----:R-:W2:Y:S04]  /*38360*/  LDL.LU R3, [R1+0x6130] ;  /* 0x0061300001037983 */ /* 0x001ea80000300800 */
[----:B--2---:R-:W-:Y:S04]  /*38370*/  STS.U16 [R2+UR5+0x1e00], R3 ;  /* 0x001e000302007988 */ /* 0x004fe80008000405 */
        /* <DEDUP_REMOVED lines=19> */
[----:B------:R-:W3:Y:S04]  /*384b0*/  LDL.LU R3, [R1+0x6a4] ;  /* 0x0006a40001037983 */ /* 0x000ee80000300800 */
[----:B---3--:R0:W-:Y:S04]  /*384c0*/  STL [R1+0x6128], R3 ;  /* 0x0061280301007387 */ /* 0x0081e80000100800 */
[----:B0-----:R-:W3:Y:S04]  /*384d0*/  LDL.LU R3, [R1+0x6ac] ;  /* 0x0006ac0001037983 */ /* 0x001ee80000300800 */
[----:B------:R-:W-:Y:S04]  /*384e0*/  STS.U16 [R2+UR5+0x5f80], R5 ;  /* 0x005f800502007988 */ /* 0x000fe80008000405 */
[----:B------:R-:W-:Y:S04]  /*384f0*/  STS.U16 [R2+UR5+0x6e00], R6 ;  /* 0x006e000602007988 */ /* 0x000fe80008000405 */
[----:B------:R-:W-:Y:S04]  /*38500*/  STS.U16 [R2+UR5+0x6e80], R7 ;  /* 0x006e800702007988 */ /* 0x000fe80008000405 */
[----:B------:R-:W-:Y:S04]  /*38510*/  STS.U16 [R2+UR5+0x6f00], R8 ;  /* 0x006f000802007988 */ /* 0x000fe80008000405 */
[----:B------:R-:W-:Y:S04]  /*38520*/  STS.U16 [R2+UR5+0x6f80], R9 ;  /* 0x006f800902007988 */ /* 0x000fe80008000405 */
[----:B---3--:R0:W-:Y:S04]  /*38530*/  STL [R1+0x612c], R3 ;  /* 0x00612c0301007387 */ /* 0x0081e80000100800 */
[----:B0-----:R-:W3:Y:S04]  /*38540*/  LDL.LU R3, [R1+0x6b4] ;  /* 0x0006b40001037983 */ /* 0x001ee80000300800 */
        /* <DEDUP_REMOVED lines=24> */
[----:B------:R0:W-:Y:S04]  /*386d0*/  STS.U16 [R2+UR5+0x7f00], R12 ;  /* 0x007f000c02007988 */ /* 0x0001e80008000405 */
[----:B------:R1:W-:Y:S04]  /*386e0*/  STS.U16 [R2+UR5+0x7f80], R13 ;  /* 0x007f800d02007988 */ /* 0x0003e80008000405 */
[----:B--2---:R2:W-:Y:S04]  /*386f0*/  STS.U16 [R2+UR5+0x8e00], R0 ;  /* 0x008e000002007988 */ /* 0x0045e80008000405 */
[----:B0-----:R-:W4:Y:S04]  /*38700*/  LDL.LU R10, [R1+0x1bc] ;  /* 0x0001bc00010a7983 */ /* 0x001f280000300800 */
[----:B-1----:R-:W4:Y:S04]  /*38710*/  LDL.LU R11, [R1+0x1b4] ;  /* 0x0001b400010b7983 */ /* 0x002f280000300800 */
[----:B------:R-:W4:Y:S04]  /*38720*/  LDL.LU R12, [R1+0x14c] ;  /* 0x00014c00010c7983 */ /* 0x000f280000300800 */
[----:B------:R-:W4:Y:S04]  /*38730*/  LDL.LU R13, [R1+0x148] ;  /* 0x00014800010d7983 */ /* 0x000f280000300800 */
[----:B--2---:R-:W2:Y:S04]  /*38740*/  LDL.LU R0, [R1+0x144] ;  /* 0x0001440001007983 */ /* 0x004ea80000300800 */
[----:B---3--:R0:W-:Y:S04]  /*38750*/  STS.U16 [R2+UR5+0x8e80], R3 ;  /* 0x008e800302007988 */ /* 0x0081e80008000405 */
[----:B0-----:R-:W3:Y:S04]  /*38760*/  LDL.LU R3, [R1+0x612c] ;  /* 0x00612c0001037983 */ /* 0x001ee80000300800 */
[----:B---3--:R0:W-:Y:S04]  /*38770*/  STS.U16 [R2+UR5+0x8f00], R3 ;  /* 0x008f000302007988 */ /* 0x0081e80008000405 */
[----:B0-----:R-:W3:Y:S04]  /*38780*/  LDL.LU R3, [R1+0x6128] ;  /* 0x0061280001037983 */ /* 0x001ee80000300800 */
        /* <DEDUP_REMOVED lines=20> */
[----:B------:R-:W-:Y:S04]  /*388d0*/  STS.U16 [R2+UR5+0xdf80], R7 ;  /* 0x00df800702007988 */ /* 0x000fe80008000405 */
[----:B------:R-:W-:Y:S04]  /*388e0*/  STS.U16 [R2+UR5+0xee00], R8 ;  /* 0x00ee000802007988 */ /* 0x000fe80008000405 */
[----:B------:R-:W-:Y:S04]  /*388f0*/  STS.U16 [R2+UR5+0xee80], R9 ;  /* 0x00ee800902007988 */ /* 0x000fe80008000405 */
[----:B------:R1:W-:Y:S04]  /*38900*/  STS.U16 [R2+UR5+0xef00], R10 ;  /* 0x00ef000a02007988 */ /* 0x0003e80008000405 */
[----:B------:R3:W-:Y:S04]  /*38910*/  STS.U16 [R2+UR5+0xef80], R11 ;  /* 0x00ef800b02007988 */ /* 0x0007e80008000405 */
[----:B0-----:R-:W4:Y:S04]  /*38920*/  LDL.LU R5, [R1+0x140] ;  /* 0x0001400001057983 */ /* 0x001f280000300800 */
[----:B------:R0:W-:Y:S04]  /*38930*/  STS.U16 [R2+UR5+0xfe00], R12 ;  /* 0x00fe000c02007988 */ /* 0x0001e80008000405 */
[----:B------:R0:W-:Y:S04]  /*38940*/  STS.U16 [R2+UR5+0xfe80], R13 ;  /* 0x00fe800d02007988 */ /* 0x0001e80008000405 */
[----:B--2---:R2:W-:Y:S04]  /*38950*/  STS.U16 [R2+UR5+0xff00], R0 ;  /* 0x00ff000002007988 */ /* 0x0045e80008000405 */
[----:B-1----:R-:W4:Y:S04]  /*38960*/  LDL.LU R10, [R1+0x100] ;  /* 0x00010000010a7983 */ /* 0x002f280000300800 */
[----:B---3--:R-:W3:Y:S04]  /*38970*/  LDL.LU R11, [R1+0xfc] ;  /* 0x0000fc00010b7983 */ /* 0x008ee80000300800 */
[----:B0-----:R-:W3:Y:S04]  /*38980*/  LDL.LU R12, [R1+0xf8] ;  /* 0x0000f800010c7983 */ /* 0x001ee80000300800 */
[----:B------:R-:W3:Y:S04]  /*38990*/  LDL.LU R13, [R1+0xf4] ;  /* 0x0000f400010d7983 */ /* 0x000ee80000300800 */
[----:B--2---:R-:W2:Y:S04]  /*389a0*/  LDL.LU R0, [R1+0xf0] ;  /* 0x0000f00001007983 */ /* 0x004ea80000300800 */
        /* <DEDUP_REMOVED lines=14> */
[----:B------:R-:W0:Y:S03]  /*38a90*/  S2R R3, SR_TID.X ;  /* 0x0000000000037919 */ /* 0x000e260000002100 */
[----:B------:R-:W2:Y:S04]  /*38aa0*/  LDL.LU R24, [R1+0xb4] ;  /* 0x0000b40001187983 */ /* 0x000ea80000300800 */
[----:B------:R-:W2:Y:S04]  /*38ab0*/  LDL.LU R25, [R1+0xb0] ;  /* 0x0000b00001197983 */ /* 0x000ea80000300800 */
[----:B------:R-:W2:Y:S04]  /*38ac0*/  LDL.LU R26, [R1+0xac] ;  /* 0x0000ac00011a7983 */ /* 0x000ea80000300800 */
[----:B------:R-:W2:Y:S04]  /*38ad0*/  LDL.LU R27, [R1+0x50] ;  /* 0x00005000011b7983 */ /* 0x000ea80000300800 */
[----:B------:R-:W2:Y:S04]  /*38ae0*/  LDL.LU R28, [R1+0x4c] ;  /* 0x00004c00011c7983 */ /* 0x000ea80000300800 */
[----:B------:R-:W2:Y:S04]  /*38af0*/  LDL.LU R29, [R1+0x40] ;  /* 0x00004000011d7983 */ /* 0x000ea80000300800 */
[----:B------:R-:W2:Y:S01]  /*38b00*/  LDL.LU R4, [R1+0x3c] ;  /* 0x00003c0001047983 */ /* 0x000ea20000300800 */
[----:B0-----:R-:W-:-:S05]  /*38b10*/  LOP3.LUT R3, R3, 0x3f, RZ, 0xc0, !PT ;  /* 0x0000003f03037812 */ /* 0x001fca00078ec0ff */
[----:B------:R-:W-:Y:S01]  /*38b20*/  IMAD.SHL.U32 R3, R3, 0x2, RZ ;  /* 0x0000000203037824 */ /* 0x000fe200078e00ff */
[----:B----4-:R0:W-:Y:S04]  /*38b30*/  STS.U16 [R2+UR5+0xff80], R5 ;  /* 0x00ff800502007988 */ /* 0x0101e80008000405 */
[----:B0-----:R-:W4:Y:S04]  /*38b40*/  LDL.LU R5, [R1+0x30] ;  /* 0x0000300001057983 */ /* 0x001f280000300800 */
[----:B------:R-:W-:Y:S04]  /*38b50*/  STL [R1+0x5e4c], R2 ;  /* 0x005e4c0201007387 */ /* 0x000fe80000100800 */
[----:B------:R-:W-:Y:S04]  /*38b60*/  STL [R1+0x5ee8], R2 ;  /* 0x005ee80201007387 */ /* 0x000fe80000100800 */
[----:B------:R-:W-:Y:S04]  /*38b70*/  STL [R1+0x5ef0], R2 ;  /* 0x005ef00201007387 */ /* 0x000fe80000100800 */
[----:B------:R0:W-:Y:S04]  /*38b80*/  STS.U16 [R3+UR5+0x10000], R10 ;  /* 0x0100000a03007988 */ /* 0x0001e80008000405 */
[----:B---3--:R1:W-:Y:S04]  /*38b90*/  STS.U16 [R3+UR5+0x10080], R11 ;  /* 0x0100800b03007988 */ /* 0x0083e80008000405 */
[----:B------:R3:W-:Y:S04]  /*38ba0*/  STS.U16 [R3+UR5+0x10800], R12 ;  /* 0x0108000c03007988 */ /* 0x0007e80008000405 */
[----:B------:R1:W-:Y:S04]  /*38bb0*/  STS.U16 [R3+UR5+0x10880], R13 ;  /* 0x0108800d03007988 */ /* 0x0003e80008000405 */
[----:B--2---:R2:W-:Y:S04]  /*38bc0*/  STS.U16 [R3+UR5+0x11000], R0 ;  /* 0x0110000003007988 */ /* 0x0045e80008000405 */
[----:B0-----:R-:W4:Y:S04]  /*38bd0*/  LDL.LU R10, [R1+0x6124] ;  /* 0x00612400010a7983 */ /* 0x001f280000300800 */
[----:B-1----:R-:W4:Y:S04]  /*38be0*/  LDL.LU R11, [R1+0x6120] ;  /* 0x00612000010b7983 */ /* 0x002f280000300800 */
[----:B---3--:R-:W3:Y:S04]  /*38bf0*/  LDL.LU R12, [R1+0x611c] ;  /* 0x00611c00010c7983 */ /* 0x008ee80000300800 */
[----:B------:R-:W3:Y:S04]  /*38c00*/  LDL.LU R13, [R1+0x6118] ;  /* 0x00611800010d7983 */ /* 0x000ee80000300800 */
[----:B--2---:R-:W2:Y:S04]  /*38c10*/  LDL.LU R0, [R1+0x6114] ;  /* 0x0061140001007983 */ /* 0x004ea80000300800 */
        /* <DEDUP_REMOVED lines=8> */
[----:B------:R0:W-:Y:S04]  /*38ca0*/  STS.U16 [R3+UR5+0x11080], R15 ;  /* 0x0110800f03007988 */ /* 0x0001e80008000405 */
        /* <DEDUP_REMOVED lines=33> */
[----:B----4-:R0:W-:Y:S04]  /*38ec0*/  STS.U16 [R3+UR5+0x16800], R5 ;  /* 0x0168000503007988 */ /* 0x0101e80008000405 */
[----:B0-----:R-:W4:Y:S04]  /*38ed0*/  LDL.LU R5, [R1+0x54] ;  /* 0x0000540001057983 */ /* 0x001f280000300800 */
[----:B--2---:R0:W-:Y:S04]  /*38ee0*/  STS.U16 [R3+UR5+0x16880], R0 ;  /* 0x0168800003007988 */ /* 0x0041e80008000405 */
[----:B---3--:R-:W-:Y:S04]  /*38ef0*/  STS.U16 [R3+UR5+0x17000], R13 ;  /* 0x0170000d03007988 */ /* 0x008fe80008000405 */
[----:B------:R-:W-:Y:S04]  /*38f00*/  STS.U16 [R3+UR5+0x17080], R12 ;  /* 0x0170800c03007988 */ /* 0x000fe80008000405 */
[----:B------:R-:W-:Y:S04]  /*38f10*/  STS.U16 [R3+UR5+0x17800], R11 ;  /* 0x0178000b03007988 */ /* 0x000fe80008000405 */
[----:B------:R-:W-:Y:S01]  /*38f20*/  STS.U16 [R3+UR5+0x17880], R10 ;  /* 0x0178800a03007988 */ /* 0x000fe20008000405 */
[----:B0-----:R-:W-:-:S05]  /*38f30*/  LOP3.LUT R0, R3, 0x10, RZ, 0x3c, !PT ;  /* 0x0000001003007812 */ /* 0x001fca00078e3cff */
        /* <DEDUP_REMOVED lines=44> */
[----:B------:R0:W-:Y:S04]  /*39200*/  STS.U16 [R0+UR5+0x15900], R6 ;  /* 0x0159000600007988 */ /* 0x0001e80008000405 */
[----:B------:R1:W-:Y:S04]  /*39210*/  STS.U16 [R0+UR5+0x15980], R7 ;  /* 0x0159800700007988 */ /* 0x0003e80008000405 */
[----:B--2---:R2:W-:Y:S04]  /*39220*/  STS.U16 [R0+UR5+0x16100], R8 ;  /* 0x0161000800007988 */ /* 0x0045e80008000405 */
[----:B---3--:R3:W-:Y:S04]  /*39230*/  STS.U16 [R0+UR5+0x16180], R9 ;  /* 0x0161800900007988 */ /* 0x0087e80008000405 */
[----:B0-----:R-:W4:Y:S04]  /*39240*/  LDL.LU R6, [R1+0x60ec] ;  /* 0x0060ec0001067983 */ /* 0x001f280000300800 */
[----:B-1----:R-:W4:Y:S04]  /*39250*/  LDL.LU R7, [R1+0x60e8] ;  /* 0x0060e80001077983 */ /* 0x002f280000300800 */
[----:B--2---:R-:W2:Y:S04]  /*39260*/  LDL.LU R8, [R1+0x60e4] ;  /* 0x0060e40001087983 */ /* 0x004ea80000300800 */
[----:B---3--:R-:W3:Y:S04]  /*39270*/  LDL.LU R9, [R1+0x60e0] ;  /* 0x0060e00001097983 */ /* 0x008ee80000300800 */
[----:B---3--:R-:W-:Y:S04]  /*39280*/  STS.U16 [R0+UR5+0x16900], R9 ;  /* 0x0169000900007988 */ /* 0x008fe80008000405 */
[----:B------:R-:W-:Y:S04]  /*39290*/  STL [R1+0x5ecc], R9 ;  /* 0x005ecc0901007387 */ /* 0x000fe80000100800 */
[----:B------:R-:W-:Y:S04]  /*392a0*/  STL [R1+0x5ed4], R9 ;  /* 0x005ed40901007387 */ /* 0x000fe80000100800 */
[----:B--2---:R-:W-:Y:S04]  /*392b0*/  STS.U16 [R0+UR5+0x16980], R8 ;  /* 0x0169800800007988 */ /* 0x004fe80008000405 */
[----:B------:R-:W-:Y:S04]  /*392c0*/  STL [R1+0x5edc], R9 ;  /* 0x005edc0901007387 */ /* 0x000fe80000100800 */
[----:B----4-:R-:W-:Y:S04]  /*392d0*/  STS.U16 [R0+UR5+0x17100], R7 ;  /* 0x0171000700007988 */ /* 0x010fe80008000405 */
[----:B------:R-:W-:Y:S04]  /*392e0*/  STL [R1+0x5ebc], R7 ;  /* 0x005ebc0701007387 */ /* 0x000fe80000100800 */
[----:B------:R-:W-:Y:S04]  /*392f0*/  STS.U16 [R0+UR5+0x17180], R6 ;  /* 0x0171800600007988 */ /* 0x000fe80008000405 */
[----:B------:R-:W-:Y:S04]  /*39300*/  STL [R1+0x5ec4], R7 ;  /* 0x005ec40701007387 */ /* 0x000fe80000100800 */
[----:B------:R0:W-:Y:S04]  /*39310*/  STS.U16 [R0+UR5+0x17900], R5 ;  /* 0x0179000500007988 */ /* 0x0001e80008000405 */
[----:B------:R1:W-:Y:S04]  /*39320*/  STS.U16 [R0+UR5+0x17980], R4 ;  /* 0x0179800400007988 */ /* 0x0003e80008000405 */
[----:B0-----:R-:W2:Y:S04]  /*39330*/  LDL.LU R5, [R1] ;  /* 0x0000000001057983 */ /* 0x001ea80000300800 */
[----:B-1----:R-:W3:Y:S04]  /*39340*/  LDL.LU R0, [R1+0x60dc] ;  /* 0x0060dc0001007983 */ /* 0x002ee80000300800 */
[----:B------:R-:W4:Y:S04]  /*39350*/  LDL.LU R4, [R1+0x4] ;  /* 0x0000040001047983 */ /* 0x000f280000300800 */
[----:B---3--:R0:W-:Y:S04]  /*39360*/  STS.U16 [R0+UR5+0x10200], R16 ;  /* 0x0102001000007988 */ /* 0x0081e80008000405 */
[----:B------:R1:W-:Y:S04]  /*39370*/  STS.U16 [R0+UR5+0x10280], R18 ;  /* 0x0102801200007988 */ /* 0x0003e80008000405 */
[----:B------:R3:W-:Y:S04]  /*39380*/  STS.U16 [R0+UR5+0x10a00], R20 ;  /* 0x010a001400007988 */ /* 0x0007e80008000405 */
[----:B------:R0:W-:Y:S04]  /*39390*/  STS.U16 [R0+UR5+0x10a80], R24 ;  /* 0x010a801800007988 */ /* 0x0001e80008000405 */
[----:B------:R0:W-:Y:S04]  /*393a0*/  STS.U16 [R0+UR5+0x11200], R25 ;  /* 0x0112001900007988 */ /* 0x0001e80008000405 */
[----:B------:R1:W-:Y:S04]  /*393b0*/  STS.U16 [R0+UR5+0x11280], R26 ;  /* 0x0112801a00007988 */ /* 0x0003e80008000405 */
[----:B------:R2:W-:Y:S04]  /*393c0*/  STS.U16 [R0+UR5+0x11a00], R27 ;  /* 0x011a001b00007988 */ /* 0x0005e80008000405 */
[----:B0-----:R-:W4:Y:S04]  /*393d0*/  LDL.LU R16, [R1+0x60d8] ;  /* 0x0060d80001107983 */ /* 0x001f280000300800 */
[----:B-1----:R-:W4:Y:S04]  /*393e0*/  LDL.LU R18, [R1+0x60d4] ;  /* 0x0060d40001127983 */ /* 0x002f280000300800 */
[----:B---3--:R-:W3:Y:S04]  /*393f0*/  LDL.LU R20, [R1+0x60d0] ;  /* 0x0060d00001147983 */ /* 0x008ee80000300800 */
[----:B------:R-:W3:Y:S04]  /*39400*/  LDL.LU R24, [R1+0x60cc] ;  /* 0x0060cc0001187983 */ /* 0x000ee80000300800 */
[----:B------:R-:W3:Y:S04]  /*39410*/  LDL.LU R25, [R1+0x60c8] ;  /* 0x0060c80001197983 */ /* 0x000ee80000300800 */
[----:B------:R-:W3:Y:S04]  /*39420*/  LDL.LU R26, [R1+0x60c4] ;  /* 0x0060c400011a7983 */ /* 0x000ee80000300800 */
[----:B------:R0:W-:Y:S04]  /*39430*/  STS.U16 [R0+UR5+0x11a80], R28 ;  /* 0x011a801c00007988 */ /* 0x0001e80008000405 */
[----:B--2---:R-:W2:Y:S04]  /*39440*/  LDL.LU R27, [R1+0x60c0] ;  /* 0x0060c000011b7983 */ /* 0x004ea80000300800 */
[----:B------:R1:W-:Y:S04]  /*39450*/  STS.U16 [R0+UR5+0x12200], R29 ;  /* 0x0122001d00007988 */ /* 0x0003e80008000405 */
[----:B----4-:R4:W-:Y:S04]  /*39460*/  STS.U16 [R0+UR5+0x12280], R4 ;  /* 0x0122800400007988 */ /* 0x0109e80008000405 */
[----:B------:R4:W-:Y:S04]  /*39470*/  STS.U16 [R0+UR5+0x12a00], R5 ;  /* 0x012a000500007988 */ /* 0x0009e80008000405 */
[----:B0-----:R-:W2:Y:S04]  /*39480*/  LDL.LU R28, [R1+0x60bc] ;  /* 0x0060bc00011c7983 */ /* 0x001ea80000300800 */
[----:B-1----:R-:W2:Y:S04]  /*39490*/  LDL.LU R29, [R1+0x60b8] ;  /* 0x0060b800011d7983 */ /* 0x002ea80000300800 */
[----:B----4-:R-:W4:Y:S04]  /*394a0*/  LDL R4, [R1+0x1458] ;  /* 0x0014580001047983 */ /* 0x010f280000100800 */
[----:B------:R-:W4:Y:S01]  /*394b0*/  LDL R5, [R1+0x1454] ;  /* 0x0014540001057983 */ /* 0x000f220000100800 */
[----:B------:R-:W-:-:S06]  /*394c0*/  PRMT R14, RZ, 0x7610, R14 ;  /* 0x00007610ff0e7816 */ /* 0x000fcc000000000e */
[----:B----4-:R-:W4:Y:S04]  /*394d0*/  @!P0 LDG.E.U16 R14, desc[UR8][R4.64] ;  /* 0x00000008040e8981 */ /* 0x010f28000c1e1500 */
[----:B--2---:R-:W-:Y:S04]  /*394e0*/  STS.U16 [R0+UR5+0x12a80], R29 ;  /* 0x012a801d00007988 */ /* 0x004fe80008000405 */
[----:B------:R-:W-:Y:S04]  /*394f0*/  STS.U16 [R0+UR5+0x13200], R28 ;  /* 0x0132001c00007988 */ /* 0x000fe80008000405 */
[----:B------:R-:W-:Y:S04]  /*39500*/  STS.U16 [R0+UR5+0x13280], R27 ;  /* 0x0132801b00007988 */ /* 0x000fe80008000405 */
        /* <DEDUP_REMOVED lines=12> */
[----:B----4-:R0:W-:Y:S04]  /*395d0*/  STL [R1+0x234], R14 ;  /* 0x0002340e01007387 */ /* 0x0101e80000100800 */
[----:B0-----:R-:W3:Y:S04]  /*395e0*/  LDL.LU R14, [R1+0x60b0] ;  /* 0x0060b000010e7983 */ /* 0x001ee80000300800 */
[----:B------:R-:W4:Y:S04]  /*395f0*/  LDL R4, [R1+0x144c] ;  /* 0x00144c0001047983 */ /* 0x000f280000100800 */
[----:B------:R-:W4:Y:S01]  /*39600*/  LDL R5, [R1+0x1450] ;  /* 0x0014500001057983 */ /* 0x000f220000100800 */
[----:B--2---:R-:W-:-:S02]  /*39610*/  PRMT R0, RZ, 0x7610, R0 ;  /* 0x00007610ff007816 */ /* 0x004fc40000000000 */
[----:B----4-:R-:W-:-:S04]  /*39620*/  @!P1 LOP3.LUT R5, R5, R4, RZ, 0x3c, !PT ;  /* 0x0000000405059212 */ /* 0x010fc800078e3cff */
[----:B------:R-:W-:-:S04]  /*39630*/  @!P1 LOP3.LUT R4, R5, R4, RZ, 0x3c, !PT ;  /* 0x0000000405049212 */ /* 0x000fc800078e3cff */
[----:B------:R-:W-:-:S05]  /*39640*/  @!P1 LOP3.LUT R5, R5, R4, RZ, 0x3c, !PT ;  /* 0x0000000405059212 */ /* 0x000fca00078e3cff */
[----:B------:R-:W2:Y:S04]  /*39650*/  @!P1 LDG.E.U16 R0, desc[UR8][R4.64] ;  /* 0x0000000804009981 */ /* 0x000ea8000c1e1500 */
[----:B--2---:R0:W-:Y:S04]  /*39660*/  STL [R1+0x230], R0 ;  /* 0x0002300001007387 */ /* 0x0041e80000100800 */
[----:B0-----:R-:W2:Y:S04]  /*39670*/  LDL.LU R0, [R1+0x60ac] ;  /* 0x0060ac0001007983 */ /* 0x001ea80000300800 */
[----:B------:R-:W4:Y:S04]  /*39680*/  LDL R4, [R1+0x1444] ;  /* 0x0014440001047983 */ /* 0x000f280000100800 */
[----:B------:R-:W4:Y:S01]  /*39690*/  LDL R5, [R1+0x1448] ;  /* 0x0014480001057983 */ /* 0x000f220000100800 */
[----:B---3--:R-:W-:-:S02]  /*396a0*/  PRMT R14, RZ, 0x7610, R14 ;  /* 0x00007610ff0e7816 */ /* 0x008fc4000000000e */
[----:B----4-:R-:W-:-:S04]  /*396b0*/  @!P0 LOP3.LUT R5, R5, R4, RZ, 0x3c, !PT ;  /* 0x0000000405058212 */ /* 0x010fc800078e3cff */
[----:B------:R-:W-:-:S04]  /*396c0*/  @!P0 LOP3.LUT R4, R5, R4, RZ, 0x3c, !PT ;  /* 0x0000000405048212 */ /* 0x000fc800078e3cff */
[----:B------:R-:W-:-:S05]  /*396d0*/  @!P0 LOP3.LUT R5, R5, R4, RZ, 0x3c, !PT ;  /* 0x0000000405058212 */ /* 0x000fca00078e3cff */
[----:B------:R-:W3:Y:S04]  /*396e0*/  @!P0 LDG.E.U16 R14, desc[UR8][R4.64] ;  /* 0x00000008040e8981 */ /* 0x000ee8000c1e1500 */
[----:B---3--:R0:W-:Y:S04]  /*396f0*/  STL [R1+0x22c], R14 ;  /* 0x00022c0e01007387 */ /* 0x0081e80000100800 */
        /* <DEDUP_REMOVED lines=858> */
[----:B------:R-:W-:-:S02]  /*3cca0*/  PRMT R3, RZ, 0x7610, R3 ;  /* 0x00007610ff037816 */ /* 0x000fc40000000003 */
[----:B----4-:R-:W-:-:S04]  /*3ccb0*/  @!P0 LOP3.LUT R5, R5, R4, RZ, 0x3c, !PT ;  /* 0x0000000405058212 */ /* 0x010fc800078e3cff */
[----:B------:R-:W-:-:S04]  /*3ccc0*/  @!P0 LOP3.LUT R4, R5, R4, RZ, 0x3c, !PT ;  /* 0x0000000405048212 */ /* 0x000fc800078e3cff */
[----:B------:R-:W-:-:S05]  /*3ccd0*/  @!P0 LOP3.LUT R5, R5, R4, RZ, 0x3c, !PT ;  /* 0x0000000405058212 */ /* 0x000fca00078e3cff */
[----:B------:R0:W4:Y:S04]  /*3cce0*/  @!P0 LDG.E.U16 R3, desc[UR8][R4.64] ;  /* 0x0000000804038981 */ /* 0x000128000c1e1500 */
[----:B------:R-:W0:Y:S04]  /*3ccf0*/  LDL R4, [R1+0x24dc] ;  /* 0x0024dc0001047983 */ /* 0x000e280000100800 */
[----:B------:R-:W0:Y:S01]  /*3cd00*/  LDL R5, [R1+0x24e8] ;  /* 0x0024e80001057983 */ /* 0x000e220000100800 */
[----:B--2---:R-:W-:Y:S02]  /*3cd10*/  PRMT R0, RZ, 0x7610, R0 ;  /* 0x00007610ff007816 */ /* 0x004fe40000000000 */
[----:B0-----:R-:W-:-:S04]  /*3cd20*/  @!P1 LOP3.LUT R5, R5, R4, RZ, 0x3c, !PT ;  /* 0x0000000405059212 */ /* 0x001fc800078e3cff */
[----:B------:R-:W-:-:S04]  /*3cd30*/  @!P1 LOP3.LUT R4, R5, R4, RZ, 0x3c, !PT ;  /* 0x0000000405049212 */ /* 0x000fc800078e3cff */
[----:B------:R-:W-:Y:S01]  /*3cd40*/  @!P1 LOP3.LUT R5, R5, R4, RZ, 0x3c, !PT ;  /* 0x0000000405059212 */ /* 0x000fe200078e3cff */
[----:B----4-:R-:W-:Y:S04]  /*3cd50*/  STL [R1+0x5e40], R3 ;  /* 0x005e400301007387 */ /* 0x010fe80000100800 */
[----:B------:R0:W2:Y:S04]  /*3cd60*/  @!P1 LDG.E.U16 R0, desc[UR8][R4.64] ;  /* 0x0000000804009981 */ /* 0x0000a8000c1e1500 */
[----:B------:R-:W0:Y:S04]  /*3cd70*/  LDL R4, [R1+0x2514] ;  /* 0x0025140001047983 */ /* 0x000e280000100800 */
[----:B------:R-:W0:Y:S01]  /*3cd80*/  LDL R5, [R1+0x2520] ;  /* 0x0025200001057983 */ /* 0x000e220000100800 */
[----:B------:R-:W-:-:S02]  /*3cd90*/  PRMT R15, RZ, 0x7610, R15 ;  /* 0x00007610ff0f7816 */ /* 0x000fc4000000000f */
[----:B0-----:R-:W-:-:S04]  /*3cda0*/  @!P0 LOP3.LUT R5, R5, R4, RZ, 0x3c, !PT ;  /* 0x0000000405058212 */ /* 0x001fc800078e3cff */
[----:B------:R-:W-:-:S04]  /*3cdb0*/  @!P0 LOP3.LUT R4, R5, R4, RZ, 0x3c, !PT ;  /* 0x0000000405048212 */ /* 0x000fc800078e3cff */
[----:B------:R-:W-:-:S05]  /*3cdc0*/  @!P0 LOP3.LUT R5, R5, R4, RZ, 0x3c, !PT ;  /* 0x0000000405058212 */ /* 0x000fca00078e3cff */
[----:B------:R-:W4:Y:S04]  /*3cdd0*/  @!P0 LDG.E.U16 R15, desc[UR8][R4.64] ;  /* 0x00000008040f8981 */ /* 0x000f28000c1e1500 */
[----:B--2---:R-:W-:Y:S04]  /*3cde0*/  STL [R1+0x5e44], R0 ;  /* 0x005e440001007387 */ /* 0x004fe80000100800 */
[----:B----4-:R0:W-:Y:S04]  /*3cdf0*/  STL [R1+0xa4], R15 ;  /* 0x0000a40f01007387 */ /* 0x0101e80000100800 */
        /* <DEDUP_REMOVED lines=91> */
[----:B------:R-:W-:Y:S02]  /*3d3b0*/  PRMT R12, RZ, 0x7610, R12 ;  /* 0x00007610ff0c7816 */ /* 0x000fe4000000000c */
[----:B0-----:R-:W-:-:S04]  /*3d3c0*/  @!P1 LOP3.LUT R5, R5, R4, RZ, 0x3c, !PT ;  /* 0x0000000405059212 */ /* 0x001fc800078e3cff */
        /* <DEDUP_REMOVED lines=91> */
[----:B------:R-:W4:Y:S01]  /*3d980*/  LDL R5, [R1+0x279c] ;  /* 0x00279c0001057983 */ /* 0x000f220000100800 */
[----:B------:R-:W-:Y:S01]  /*3d990*/  PRMT R10, RZ, 0x7610, R10 ;  /* 0x00007610ff0a7816 */ /* 0x000fe2000000000a */
[----:B---3--:R-:W-:Y:S02]  /*3d9a0*/  @!P1 IMAD.MOV.U32 R4, RZ, RZ, R14 ;  /* 0x000000ffff049224 */ /* 0x008fe400078e000e */
[----:B--2---:R0:W-:Y:S01]  /*3d9b0*/  STL [R1+0x5e9c], R11 ;  /* 0x005e9c0b01007387 */ /* 0x0041e20000100800 */
[----:B------:R-:W-:-:S03]  /*3d9c0*/  PRMT R2, RZ, 0x7610, R2 ;  /* 0x00007610ff027816 */ /* 0x000fc60000000002 */
[----:B------:R-:W2:Y:S04]  /*3d9d0*/  LDL R14, [R1+0x26a4] ;  /* 0x0026a400010e7983 */ /* 0x000ea80000100800 */
[----:B----4-:R1:W3:Y:S04]  /*3d9e0*/  @!P1 LDG.E.U16 R10, desc[UR8][R4.64] ;  /* 0x00000008040a9981 */ /* 0x0102e8000c1e1500 */
[----:B0-----:R-:W4:Y:S04]  /*3d9f0*/  LDL R11, [R1+0x26b0] ;  /* 0x0026b000010b7983 */ /* 0x001f280000100800 */
[----:B------:R-:W1:Y:S04]  /*3da00*/  LDL R4, [R1+0x25a4] ;  /* 0x0025a40001047983 */ /* 0x000e680000100800 */
[----:B------:R-:W1:Y:S02]  /*3da10*/  LDL R5, [R1+0x25b0] ;  /* 0x0025b00001057983 */ /* 0x000e640000100800 */
[----:B-1----:R-:W-:-:S04]  /*3da20*/  @!P0 LOP3.LUT R5, R5, R4, RZ, 0x3c, !PT ;  /* 0x0000000405058212 */ /* 0x002fc800078e3cff */
[----:B------:R-:W-:-:S04]  /*3da30*/  @!P0 LOP3.LUT R4, R5, R4, RZ, 0x3c, !PT ;  /* 0x0000000405048212 */ /* 0x000fc800078e3cff */
[----:B------:R-:W-:Y:S01]  /*3da40*/  @!P0 LOP3.LUT R5, R5, R4, RZ, 0x3c, !PT ;  /* 0x0000000405058212 */ /* 0x000fe200078e3cff */
[----:B---3--:R-:W-:Y:S04]  /*3da50*/  STL [R1+0x5ea0], R10 ;  /* 0x005ea00a01007387 */ /* 0x008fe80000100800 */
[----:B------:R0:W3:Y:S04]  /*3da60*/  @!P0 LDG.E.U16 R2, desc[UR8][R4.64] ;  /* 0x0000000804028981 */ /* 0x0000e8000c1e1500 */
[----:B------:R-:W0:Y:S04]  /*3da70*/  LDL R4, [R1+0x25ac] ;  /* 0x0025ac0001047983 */ /* 0x000e280000100800 */
[----:B------:R-:W0:Y:S01]  /*3da80*/  LDL R5, [R1+0x25b8] ;  /* 0x0025b80001057983 */ /* 0x000e220000100800 */
[----:B------:R-:W-:-:S02]  /*3da90*/  PRMT R15, RZ, 0x7610, R15 ;  /* 0x00007610ff0f7816 */ /* 0x000fc4000000000f */
        /* <DEDUP_REMOVED lines=14> */
[----:B------:R-:W2:Y:S01]  /*3db80*/  @!P0 LDG.E.U16 R9, desc[UR8][R4.64] ;  /* 0x0000000804098981 */ /* 0x000ea2000c1e1500 */
[----:B------:R-:W-:-:S03]  /*3db90*/  PRMT R15, RZ, 0x7610, R15 ;  /* 0x00007610ff0f7816 */ /* 0x000fc6000000000f */
[----:B--2---:R0:W-:Y:S04]  /*3dba0*/  STL [R1+0x68], R9 ;  /* 0x0000680901007387 */ /* 0x0041e80000100800 */
[----:B0-----:R-:W2:Y:S04]  /*3dbb0*/  LDL.LU R9, [R1+0x5edc] ;  /* 0x005edc0001097983 */ /* 0x001ea80000300800 */
[----:B------:R-:W4:Y:S01]  /*3dbc0*/  LDL R5, [R1+0x262c] ;  /* 0x00262c0001057983 */ /* 0x000f220000100800 */
[----:B---3--:R-:W-:-:S03]  /*3dbd0*/  @!P1 IMAD.MOV.U32 R4, RZ, RZ, R2 ;  /* 0x000000ffff049224 */ /* 0x008fc600078e0002 */
[----:B------:R-:W3:Y:S01]  /*3dbe0*/  LDL R2, [R1+0x27b0] ;  /* 0x0027b00001027983 */ /* 0x000ee20000100800 */
[----:B--2---:R-:W-:-:S03]  /*3dbf0*/  PRMT R9, RZ, 0x7610, R9 ;  /* 0x00007610ff097816 */ /* 0x004fc60000000009 */
[----:B----4-:R0:W2:Y:S02]  /*3dc00*/  @!P1 LDG.E.U16 R15, desc[UR8][R4.64] ;  /* 0x00000008040f9981 */ /* 0x0100a4000c1e1500 */
[----:B0-----:R-:W-:Y:S02]  /*3dc10*/  @!P0 IMAD.MOV.U32 R4, RZ, RZ, R11 ;  /* 0x000000ffff048224 */ /* 0x001fe400078e000b */
[----:B------:R-:W-:-:S05]  /*3dc20*/  @!P0 IMAD.MOV.U32 R5, RZ, RZ, R14 ;  /* 0x000000ffff058224 */ /* 0x000fca00078e000e */
[----:B------:R-:W4:Y:S04]  /*3dc30*/  @!P0 LDG.E.U16 R9, desc[UR8][R4.64] ;  /* 0x0000000804098981 */ /* 0x000f28000c1e1500 */
[----:B--2---:R0:W-:Y:S04]  /*3dc40*/  STL [R1+0x64], R15 ;  /* 0x0000640f01007387 */ /* 0x0041e80000100800 */
[----:B0-----:R-:W2:Y:S04]  /*3dc50*/  LDL.LU R15, [R1+0x5ed8] ;  /* 0x005ed800010f7983 */ /* 0x001ea80000300800 */
[----:B------:R-:W3:Y:S04]  /*3dc60*/  LDL R14, [R1+0x27ac] ;  /* 0x0027ac00010e7983 */ /* 0x000ee80000100800 */
[----:B------:R-:W3:Y:S04]  /*3dc70*/  LDL R11, [R1+0x27b8] ;  /* 0x0027b800010b7983 */ /* 0x000ee80000100800 */
[----:B----4-:R0:W-:Y:S04]  /*3dc80*/  STL [R1+0x58], R9 ;  /* 0x0000580901007387 */ /* 0x0101e80000100800 */
[----:B0-----:R-:W4:Y:S04]  /*3dc90*/  LDL.LU R9, [R1+0x5ed4] ;  /* 0x005ed40001097983 */ /* 0x001f280000300800 */
        /* <DEDUP_REMOVED lines=11> */
[----:B----4-:R-:W-:-:S02]  /*3dd50*/  PRMT R9, RZ, 0x7610, R9 ;  /* 0x00007610ff097816 */ /* 0x010fc40000000009 */
[----:B---3--:R-:W-:-:S04]  /*3dd60*/  @!P0 LOP3.LUT R5, R5, R4, RZ, 0x3c, !PT ;  /* 0x0000000405058212 */ /* 0x008fc800078e3cff */
        /* <DEDUP_REMOVED lines=11> */
[----:B------:R-:W2:Y:S01]  /*3de20*/  @!P1 LDG.E.U16 R15, desc[UR8][R4.64] ;  /* 0x00000008040f9981 */ /* 0x000ea2000c1e1500 */
[----:B---3--:R-:W-:-:S03]  /*3de30*/  PRMT R9, RZ, 0x7610, R9 ;  /* 0x00007610ff097816 */ /* 0x008fc60000000009 */
[----:B--2---:R0:W-:Y:S04]  /*3de40*/  STL [R1+0x20], R15 ;  /* 0x0000200f01007387 */ /* 0x0041e80000100800 */
[----:B0-----:R-:W2:Y:S04]  /*3de50*/  LDL.LU R15, [R1+0x5ec8] ;  /* 0x005ec800010f7983 */ /* 0x001ea80000300800 */
[----:B------:R-:W3:Y:S01]  /*3de60*/  LDL R5, [R1+0x27a4] ;  /* 0x0027a40001057983 */ /* 0x000ee20000100800 */
[----:B------:R-:W-:Y:S01]  /*3de70*/  @!P0 IMAD.MOV.U32 R4, RZ, RZ, R2 ;  /* 0x000000ffff048224 */ /* 0x000fe200078e0002 */
[----:B------:R-:W-:-:S02]  /*3de80*/  PRMT R8, RZ, 0x7610, R8 ;  /* 0x00007610ff087816 */ /* 0x000fc40000000008 */
[----:B------:R-:W4:Y:S04]  /*3de90*/  LDL R2, [R1+0x2640] ;  /* 0x0026400001027983 */ /* 0x000f280000100800 */
[----:B---3--:R0:W3:Y:S02]  /*3dea0*/  @!P0 LDG.E.U16 R9, desc[UR8][R4.64] ;  /* 0x0000000804098981 */ /* 0x0080e4000c1e1500 */
[----:B0-----:R-:W-:Y:S02]  /*3deb0*/  @!P1 IMAD.MOV.U32 R4, RZ, RZ, R11 ;  /* 0x000000ffff049224 */ /* 0x001fe400078e000b */
[----:B------:R-:W-:-:S05]  /*3dec0*/  @!P1 IMAD.MOV.U32 R5, RZ, RZ, R14 ;  /* 0x000000ffff059224 */ /* 0x000fca00078e000e */
[----:B------:R-:W2:Y:S04]  /*3ded0*/  @!P1 LDG.E.U16 R8, desc[UR8][R4.64] ;  /* 0x0000000804089981 */ /* 0x000ea8000c1e1500 */
[----:B---3--:R-:W-:Y:S04]  /*3dee0*/  STL [R1+0x5e90], R9 ;  /* 0x005e900901007387 */ /* 0x008fe80000100800 */
[----:B------:R-:W3:Y:S04]  /*3def0*/  LDL R4, [R1+0x2544] ;  /* 0x0025440001047983 */ /* 0x000ee80000100800 */
[----:B------:R-:W3:Y:S01]  /*3df00*/  LDL R5, [R1+0x2550] ;  /* 0x0025500001057983 */ /* 0x000ee20000100800 */
[----:B------:R-:W-:-:S03]  /*3df10*/  PRMT R10, RZ, 0x7610, R10 ;  /* 0x00007610ff0a7816 */ /* 0x000fc6000000000a */
[----:B------:R-:W4:Y:S04]  /*3df20*/  LDL R14, [R1+0x263c] ;  /* 0x00263c00010e7983 */ /* 0x000f280000100800 */
[----:B------:R-:W4:Y:S04]  /*3df30*/  LDL R11, [R1+0x2648] ;  /* 0x00264800010b7983 */ /* 0x000f280000100800 */
[----:B--2---:R-:W-:Y:S01]  /*3df40*/  STL [R1+0x5e98], R8 ;  /* 0x005e980801007387 */ /* 0x004fe20000100800 */
[----:B---3--:R-:W-:-:S04]  /*3df50*/  @!P0 LOP3.LUT R5, R5, R4, RZ, 0x3c, !PT ;  /* 0x0000000405058212 */ /* 0x008fc800078e3cff */
        /* <DEDUP_REMOVED lines=25> */
[----:B----4-:R-:W-:-:S03]  /*3e0f0*/  @!P0 IMAD.MOV.U32 R4, RZ, RZ, R2 ;  /* 0x000000ffff048224 */ /* 0x010fc600078e0002 */
[----:B------:R-:W4:Y:S01]  /*3e100*/  LDL R2, [R1+0x2740] ;  /* 0x0027400001027983 */ /* 0x000f220000100800 */
[----:B--2---:R-:W-:-:S03]  /*3e110*/  PRMT R15, RZ, 0x7610, R15 ;  /* 0x00007610ff0f7816 */ /* 0x004fc6000000000f */
[----:B---3--:R0:W2:Y:S02]  /*3e120*/  @!P0 LDG.E.U16 R7, desc[UR8][R4.64] ;  /* 0x0000000804078981 */ /* 0x0080a4000c1e1500 */
[----:B0-----:R-:W-:Y:S02]  /*3e130*/  @!P1 IMAD.MOV.U32 R4, RZ, RZ, R11 ;  /* 0x000000ffff049224 */ /* 0x001fe400078e000b */
[----:B------:R-:W-:-:S05]  /*3e140*/  @!P1 IMAD.MOV.U32 R5, RZ, RZ, R14 ;  /* 0x000000ffff059224 */ /* 0x000fca00078e000e */
[----:B------:R-:W3:Y:S04]  /*3e150*/  @!P1 LDG.E.U16 R15, desc[UR8][R4.64] ;  /* 0x00000008040f9981 */ /* 0x000ee8000c1e1500 */
[----:B--2---:R0:W-:Y:S04]  /*3e160*/  STL [R1+0x3c], R7 ;  /* 0x00003c0701007387 */ /* 0x0041e80000100800 */
[----:B0-----:R-:W2:Y:S04]  /*3e170*/  LDL.LU R7, [R1+0x5ebc] ;  /* 0x005ebc0001077983 */ /* 0x001ea80000300800 */
[----:B------:R-:W2:Y:S04]  /*3e180*/  LDL R14, [R1+0x273c] ;  /* 0x00273c00010e7983 */ /* 0x000ea80000100800 */
[----:B------:R-:W2:Y:S04]  /*3e190*/  LDL R11, [R1+0x2748] ;  /* 0x00274800010b7983 */ /* 0x000ea80000100800 */
[----:B---3--:R0:W-:Y:S04]  /*3e1a0*/  STL [R1+0x38], R15 ;  /* 0x0000380f01007387 */ /* 0x0081e80000100800 */
[----:B0-----:R-:W3:Y:S04]  /*3e1b0*/  LDL.LU R15, [R1+0x5eb8] ;  /* 0x005eb800010f7983 */ /* 0x001ee80000300800 */
        /* <DEDUP_REMOVED lines=11> */
[----:B--2---:R0:W-:Y:S04]  /*3e270*/  STL [R1+0x34], R8 ;  /* 0x0000340801007387 */ /* 0x0041e80000100800 */
[----:B------:R4:W2:Y:S01]  /*3e280*/  @!P1 LDG.E.U16 R3, desc[UR8][R4.64] ;  /* 0x0000000804039981 */ /* 0x0008a2000c1e1500 */
[----:B------:R-:W-:Y:S02]  /*3e290*/  PRMT R0, RZ, 0x7610, R0 ;  /* 0x00007610ff007816 */ /* 0x000fe40000000000 */
[----:B------:R-:W-:Y:S01]  /*3e2a0*/  PRMT R29, RZ, 0x7610, R29 ;  /* 0x00007610ff1d7816 */ /* 0x000fe2000000001d */
[----:B0-----:R-:W2:Y:S04]  /*3e2b0*/  LDL R8, [R1+0x27c0] ;  /* 0x0027c00001087983 */ /* 0x001ea80000100800 */
[----:B------:R-:W2:Y:S01]  /*3e2c0*/  LDL R5, [R1+0x2734] ;  /* 0x0027340001057983 */ /* 0x000ea20000100800 */
[----:B----4-:R-:W-:-:S05]  /*3e2d0*/  @!P0 IMAD.MOV.U32 R4, RZ, RZ, R2 ;  /* 0x000000ffff048224 */ /* 0x010fca00078e0002 */
[----:B--2---:R0:W2:Y:S02]  /*3e2e0*/  @!P0 LDG.E.U16 R0, desc[UR8][R4.64] ;  /* 0x0000000804008981 */ /* 0x0040a4000c1e1500 */
[----:B0-----:R-:W-:Y:S02]  /*3e2f0*/  @!P1 IMAD.MOV.U32 R4, RZ, RZ, R11 ;  /* 0x000000ffff049224 */ /* 0x001fe400078e000b */
[----:B------:R-:W-:-:S05]  /*3e300*/  @!P1 IMAD.MOV.U32 R5, RZ, RZ, R14 ;  /* 0x000000ffff059224 */ /* 0x000fca00078e000e */
[----:B------:R0:W4:Y:S01]  /*3e310*/  @!P1 LDG.E.U16 R29, desc[UR8][R4.64] ;  /* 0x00000008041d9981 */ /* 0x000122000c1e1500 */
[----:B------:R-:W-:-:S03]  /*3e320*/  PRMT R7, RZ, 0x7610, R7 ;  /* 0x00007610ff077816 */ /* 0x000fc60000000007 */
[----:B------:R-:W-:Y:S04]  /*3e330*/  STL [R1+0x5e74], R3 ;  /* 0x005e740301007387 */ /* 0x000fe80000100800 */
[----:B------:R-:W4:Y:S01]  /*3e340*/  LDL R2, [R1+0x2558] ;  /* 0x0025580001027983 */ /* 0x000f220000100800 */
[----:B0-----:R-:W-:Y:S02]  /*3e350*/  @!P0 IMAD.MOV.U32 R4, RZ, RZ, R8 ;  /* 0x000000ffff048224 */ /* 0x001fe400078e0008 */
[----:B---3--:R-:W-:-:S05]  /*3e360*/  @!P0 IMAD.MOV.U32 R5, RZ, RZ, R10 ;  /* 0x000000ffff058224 */ /* 0x008fca00078e000a */
[----:B------:R-:W3:Y:S04]  /*3e370*/  @!P0 LDG.E.U16 R7, desc[UR8][R4.64] ;  /* 0x0000000804078981 */ /* 0x000ee8000c1e1500 */
[----:B--2---:R0:W-:Y:S04]  /*3e380*/  STL [R1+0x5e78], R0 ;  /* 0x005e780001007387 */ /* 0x0041e80000100800 */
[----:B------:R-:W2:Y:S04]  /*3e390*/  LDL R14, [R1+0x25c4] ;  /* 0x0025c400010e7983 */ /* 0x000ea80000100800 */
[----:B------:R-:W2:Y:S04]  /*3e3a0*/  LDL R11, [R1+0x25d0] ;  /* 0x0025d000010b7983 */ /* 0x000ea80000100800 */
[----:B----4-:R-:W-:Y:S04]  /*3e3b0*/  STL [R1+0x5e7c], R29 ;  /* 0x005e7c1d01007387 */ /* 0x010fe80000100800 */
[----:B------:R-:W4:Y:S04]  /*3e3c0*/  LDL R4, [R1+0x27bc] ;  /* 0x0027bc0001047983 */ /* 0x000f280000100800 */
[----:B------:R-:W4:Y:S01]  /*3e3d0*/  LDL R5, [R1+0x27c8] ;  /* 0x0027c80001057983 */ /* 0x000f220000100800 */
[----:B------:R-:W-:-:S03]  /*3e3e0*/  PRMT R6, RZ, 0x7610, R6 ;  /* 0x00007610ff067816 */ /* 0x000fc60000000006 */
[----:B------:R-:W2:Y:S04]  /*3e3f0*/  LDL R10, [R1+0x25cc] ;  /* 0x0025cc00010a7983 */ /* 0x000ea80000100800 */
[----:B------:R-:W2:Y:S04]  /*3e400*/  LDL R8, [R1+0x25d8] ;  /* 0x0025d80001087983 */ /* 0x000ea80000100800 */
[----:B---3--:R1:W-:Y:S01]  /*3e410*/  STL [R1+0x5e70], R7 ;  /* 0x005e700701007387 */ /* 0x0083e20000100800 */
[----:B----4-:R-:W-:-:S04]  /*3e420*/  @!P1 LOP3.LUT R5, R5, R4, RZ, 0x3c, !PT ;  /* 0x0000000405059212 */ /* 0x010fc800078e3cff */
[----:B------:R-:W-:-:S04]  /*3e430*/  @!P1 LOP3.LUT R4, R5, R4, RZ, 0x3c, !PT ;  /* 0x0000000405049212 */ /* 0x000fc800078e3cff */
[----:B------:R-:W-:-:S05]  /*3e440*/  @!P1 LOP3.LUT R5, R5, R4, RZ, 0x3c, !PT ;  /* 0x0000000405059212 */ /* 0x000fca00078e3cff */
[----:B------:R3:W4:Y:S04]  /*3e450*/  @!P1 LDG.E.U16 R6, desc[UR8][R4.64] ;  /* 0x0000000804069981 */ /* 0x000728000c1e1500 */
[----:B------:R-:W2:Y:S01]  /*3e460*/  LDL R5, [R1+0x254c] ;  /* 0x00254c0001057983 */ /* 0x000ea20000100800 */
[----:B0-----:R-:W-:Y:S01]  /*3e470*/  PRMT R0, RZ, 0x7610, R0 ;  /* 0x00007610ff007816 */ /* 0x001fe20000000000 */
[----:B---3--:R-:W-:Y:S01]  /*3e480*/  @!P1 IMAD.MOV.U32 R4, RZ, RZ, R2 ;  /* 0x000000ffff049224 */ /* 0x008fe200078e0002 */
[----:B-1----:R-:W-:Y:S02]  /*3e490*/  PRMT R7, RZ, 0x7610, R7 ;  /* 0x00007610ff077816 */ /* 0x002fe40000000007 */
[----:B------:R-:W-:Y:S02]  /*3e4a0*/  PRMT R3, RZ, 0x7610, R3 ;  /* 0x00007610ff037816 */ /* 0x000fe40000000003 */
[----:B--2---:R0:W2:Y:S02]  /*3e4b0*/  @!P1 LDG.E.U16 R0, desc[UR8][R4.64] ;  /* 0x0000000804009981 */ /* 0x0040a4000c1e1500 */
[----:B0-----:R-:W-:-:S02]  /*3e4c0*/  @!P0 IMAD.MOV.U32 R4, RZ, RZ, R11 ;  /* 0x000000ffff048224 */ /* 0x001fc400078e000b */
[----:B------:R-:W-:-:S05]  /*3e4d0*/  @!P0 IMAD.MOV.U32 R5, RZ, RZ, R14 ;  /* 0x000000ffff058224 */ /* 0x000fca00078e000e */
[----:B------:R0:W3:Y:S02]  /*3e4e0*/  @!P0 LDG.E.U16 R7, desc[UR8][R4.64] ;  /* 0x0000000804078981 */ /* 0x0000e4000c1e1500 */
[----:B0-----:R-:W-:Y:S02]  /*3e4f0*/  @!P1 IMAD.MOV.U32 R4, RZ, RZ, R8 ;  /* 0x000000ffff049224 */ /* 0x001fe400078e0008 */
[----:B------:R-:W-:-:S05]  /*3e500*/  @!P1 IMAD.MOV.U32 R5, RZ, RZ, R10 ;  /* 0x000000ffff059224 */ /* 0x000fca00078e000a */
[----:B------:R-:W3:Y:S04]  /*3e510*/  @!P1 LDG.E.U16 R3, desc[UR8][R4.64] ;  /* 0x0000000804039981 */ /* 0x000ee8000c1e1500 */
[----:B----4-:R-:W-:Y:S04]  /*3e520*/  STL [R1+0x5e80], R6 ;  /* 0x005e800601007387 */ /* 0x010fe80000100800 */
[----:B------:R-:W4:Y:S04]  /*3e530*/  LDL R2, [R1+0x264c] ;  /* 0x00264c0001027983 */ /* 0x000f280000100800 */
[----:B--2---:R0:W-:Y:S04]  /*3e540*/  STL [R1+0x1c], R0 ;  /* 0x00001c0001007387 */ /* 0x0041e80000100800 */
[----:B------:R-:W2:Y:S04]  /*3e550*/  LDL R14, [R1+0x26c4] ;  /* 0x0026c400010e7983 */ /* 0x000ea80000100800 */
[----:B0-----:R-:W2:Y:S04]  /*3e560*/  LDL R0, [R1+0x2658] ;  /* 0x0026580001007983 */ /* 0x001ea80000100800 */
[----:B---3--:R0:W-:Y:S04]  /*3e570*/  STL [R1+0x18], R7 ;  /* 0x0000180701007387 */ /* 0x0081e80000100800 */
[----:B------:R-:W3:Y:S04]  /*3e580*/  LDL R4, [R1+0x2644] ;  /* 0x0026440001047983 */ /* 0x000ee80000100800 */
[----:B------:R-:W3:Y:S04]  /*3e590*/  LDL R5, [R1+0x2650] ;  /* 0x0026500001057983 */ /* 0x000ee80000100800 */
[----:B------:R-:W2:Y:S04]  /*3e5a0*/  LDL R11, [R1+0x26cc] ;  /* 0x0026cc00010b7983 */ /* 0x000ea80000100800 */
[----:B------:R-:W2:Y:S04]  /*3e5b0*/  LDL R10, [R1+0x26d8] ;  /* 0x0026d800010a7983 */ /* 0x000ea80000100800 */
[----:B------:R-:W2:Y:S04]  /*3e5c0*/  LDL R8, [R1+0x2744] ;  /* 0x0027440001087983 */ /* 0x000ea80000100800 */
[----:B0-----:R-:W2:Y:S04]  /*3e5d0*/  LDL R7, [R1+0x26d0] ;  /* 0x0026d00001077983 */ /* 0x001ea80000100800 */
[----:B------:R0:W-:Y:S04]  /*3e5e0*/  STL [R1+0x14], R3 ;  /* 0x0000140301007387 */ /* 0x0001e80000100800 */
[----:B0-----:R-:W4:Y:S01]  /*3e5f0*/  LDL R3, [R1+0x2750] ;  /* 0x0027500001037983 */ /* 0x001f220000100800 */
[----:B------:R-:W-:-:S02]  /*3e600*/  PRMT R29, RZ, 0x7610, R29 ;  /* 0x00007610ff1d7816 */ /* 0x000fc4000000001d */
[----:B------:R-:W-:Y:S02]  /*3e610*/  PRMT R15, RZ, 0x7610, R15 ;  /* 0x00007610ff0f7816 */ /* 0x000fe4000000000f */
[----:B------:R-:W-:Y:S02]  /*3e620*/  PRMT R6, RZ, 0x7610, R6 ;  /* 0x00007610ff067816 */ /* 0x000fe40000000006 */
[----:B------:R-:W-:Y:S02]  /*3e630*/  PRMT R9, RZ, 0x7610, R9 ;  /* 0x00007610ff097816 */ /* 0x000fe40000000009 */
[----:B------:R-:W-:Y:S02]  /*3e640*/  PRMT R28, RZ, 0x7610, R28 ;  /* 0x00007610ff1c7816 */ /* 0x000fe4000000001c */
[----:B---3--:R-:W-:-:S04]  /*3e650*/  @!P0 LOP3.LUT R5, R5, R4, RZ, 0x3c, !PT ;  /* 0x0000000405058212 */ /* 0x008fc800078e3cff */
[----:B------:R-:W-:-:S04]  /*3e660*/  @!P0 LOP3.LUT R4, R5, R4, RZ, 0x3c, !PT ;  /* 0x0000000405048212 */ /* 0x000fc800078e3cff */
[----:B------:R-:W-:-:S05]  /*3e670*/  @!P0 LOP3.LUT R5, R5, R4, RZ, 0x3c, !PT ;  /* 0x0000000405058212 */ /* 0x000fca00078e3cff */
[----:B------:R2:W3:Y:S02]  /*3e680*/  @!P0 LDG.E.U16 R29, desc[UR8][R4.64] ;  /* 0x00000008041d8981 */ /* 0x0004e4000c1e1500 */
[----:B--2---:R-:W-:Y:S02]  /*3e690*/  @!P1 IMAD.MOV.U32 R4, RZ, RZ, R0 ;  /* 0x000000ffff049224 */ /* 0x004fe400078e0000 */
[----:B----4-:R-:W-:Y:S01]  /*3e6a0*/  @!P1 IMAD.MOV.U32 R5, RZ, RZ, R2 ;  /* 0x000000ffff059224 */ /* 0x010fe200078e0002 */
[----:B------:R-:W2:Y:S04]  /*3e6b0*/  LDL R0, [R1+0x2758] ;  /* 0x0027580001007983 */ /* 0x000ea80000100800 */
[----:B------:R-:W4:Y:S04]  /*3e6c0*/  LDL R2, [R1+0x274c] ;  /* 0x00274c0001027983 */ /* 0x000f280000100800 */
[----:B------:R0:W3:Y:S02]  /*3e6d0*/  @!P1 LDG.E.U16 R15, desc[UR8][R4.64] ;  /* 0x00000008040f9981 */ /* 0x0000e4000c1e1500 */
[----:B0-----:R-:W-:Y:S01]  /*3e6e0*/  @!P0 IMAD.MOV.U32 R4, RZ, RZ, R7 ;  /* 0x000000ffff048224 */ /* 0x001fe200078e0007 */
[----:B------:R-:W-:Y:S01]  /*3e6f0*/  @!P0 MOV R5, R14 ;  /* 0x0000000e00058202 */ /* 0x000fe20000000f00 */
[----:B------:R-:W3:Y:S04]  /*3e700*/  LDL R7, [R1+0x27c4] ;  /* 0x0027c40001077983 */ /* 0x000ee80000100800 */
[----:B------:R0:W3:Y:S02]  /*3e710*/  @!P0 LDG.E.U16 R6, desc[UR8][R4.64] ;  /* 0x0000000804068981 */ /* 0x0000e4000c1e1500 */
[----:B0-----:R-:W-:-:S02]  /*3e720*/  @!P1 IMAD.MOV.U32 R4, RZ, RZ, R10 ;  /* 0x000000ffff049224 */ /* 0x001fc400078e000a */
[----:B------:R-:W-:-:S05]  /*3e730*/  @!P1 IMAD.MOV.U32 R5, RZ, RZ, R11 ;  /* 0x000000ffff059224 */ /* 0x000fca00078e000b */
[----:B------:R0:W4:Y:S02]  /*3e740*/  @!P1 LDG.E.U16 R9, desc[UR8][R4.64] ;  /* 0x0000000804099981 */ /* 0x000124000c1e1500 */
[----:B0-----:R-:W-:Y:S02]  /*3e750*/  @!P0 IMAD.MOV.U32 R4, RZ, RZ, R3 ;  /* 0x000000ffff048224 */ /* 0x001fe400078e0003 */
[----:B------:R-:W-:-:S05]  /*3e760*/  @!P0 IMAD.MOV.U32 R5, RZ, RZ, R8 ;  /* 0x000000ffff058224 */ /* 0x000fca00078e0008 */
[----:B------:R-:W4:Y:S01]  /*3e770*/  @!P0 LDG.E.U16 R28, desc[UR8][R4.64] ;  /* 0x00000008041c8981 */ /* 0x000f22000c1e1500 */
[----:B------:R-:W-:Y:S01]  /*3e780*/  PRMT R27, RZ, 0x7610, R27 ;  /* 0x00007610ff1b7816 */ /* 0x000fe2000000001b */
[----:B--2---:R-:W-:Y:S02]  /*3e790*/  @!P1 IMAD.MOV.U32 R14, RZ, RZ, R0 ;  /* 0x000000ffff0e9224 */ /* 0x004fe400078e0000 */
[----:B---3--:R0:W-:Y:S04]  /*3e7a0*/  STL [R1+0x8], R6 ;  /* 0x0000080601007387 */ /* 0x0081e80000100800 */
[----:B------:R-:W2:Y:S04]  /*3e7b0*/  LDL R10, [R1+0x27cc] ;  /* 0x0027cc00010a7983 */ /* 0x000ea80000100800 */
[----:B------:R-:W3:Y:S04]  /*3e7c0*/  LDL R3, [R1+0x27d8] ;  /* 0x0027d80001037983 */ /* 0x000ee80000100800 */
[----:B0-----:R-:W2:Y:S04]  /*3e7d0*/  LDL R6, [R1+0x27d0] ;  /* 0x0027d00001067983 */ /* 0x001ea80000100800 */
[----:B----4-:R-:W-:Y:S04]  /*3e7e0*/  STL [R1+0x5e50], R28 ;  /* 0x005e501c01007387 */ /* 0x010fe80000100800 */
[----:B------:R0:W-:Y:S04]  /*3e7f0*/  STL [R1+0xc], R15 ;  /* 0x00000c0f01007387 */ /* 0x0001e80000100800 */
[----:B------:R-:W4:Y:S01]  /*3e800*/  LDL R0, [R1+0x2560] ;  /* 0x0025600001007983 */ /* 0x000f220000100800 */
[----:B0-----:R-:W-:-:S03]  /*3e810*/  @!P1 IMAD.MOV.U32 R15, RZ, RZ, R2 ;  /* 0x000000ffff0f9224 */ /* 0x001fc600078e0002 */
[----:B------:R-:W3:Y:S04]  /*3e820*/  LDL R2, [R1+0x2554] ;  /* 0x0025540001027983 */ /* 0x000ee80000100800 */
[----:B------:R0:W3:Y:S01]  /*3e830*/  @!P1 LDG.E.U16 R27, desc[UR8][R14.64] ;  /* 0x000000080e1b9981 */ /* 0x0000e2000c1e1500 */
[----:B------:R-:W-:Y:S01]  /*3e840*/  PRMT R5, RZ, 0x7610, R5 ;  /* 0x00007610ff057816 */ /* 0x000fe20000000005 */
[----:B0-----:R-:W-:Y:S02]  /*3e850*/  @!P0 IMAD.MOV.U32 R15, RZ, RZ, R7 ;  /* 0x000000ffff0f8224 */ /* 0x001fe400078e0007 */
[----:B--2---:R-:W-:-:S05]  /*3e860*/  @!P0 IMAD.MOV.U32 R14, RZ, RZ, R6 ;  /* 0x000000ffff0e8224 */ /* 0x004fca00078e0006 */
[----:B------:R0:W2:Y:S04]  /*3e870*/  @!P0 LDG.E.U16 R5, desc[UR8][R14.64] ;  /* 0x000000080e058981 */ /* 0x0000a8000c1e1500 */
[----:B---3--:R-:W-:Y:S04]  /*3e880*/  STL [R1+0x5e54], R27 ;  /* 0x005e541b01007387 */ /* 0x008fe80000100800 */
[----:B------:R1:W-:Y:S04]  /*3e890*/  STL [R1+0x4], R9 ;  /* 0x0000040901007387 */ /* 0x0003e80000100800 */
[----:B-1----:R-:W3:Y:S04]  /*3e8a0*/  LDL R9, [R1+0x255c] ;  /* 0x00255c0001097983 */ /* 0x002ee80000100800 */
[----:B------:R-:W-:Y:S04]  /*3e8b0*/  STL [R1+0x10], R29 ;  /* 0x0000101d01007387 */ /* 0x000fe80000100800 */
[----:B------:R-:W3:Y:S01]  /*3e8c0*/  LDL R8, [R1+0x2568] ;  /* 0x0025680001087983 */ /* 0x000ee20000100800 */
[----:B------:R-:W-:Y:S01]  /*3e8d0*/  PRMT R4, RZ, 0x7610, R4 ;  /* 0x00007610ff047816 */ /* 0x000fe20000000004 */
[----:B0-----:R-:W-:-:S02]  /*3e8e0*/  @!P1 IMAD.MOV.U32 R14, RZ, RZ, R3 ;  /* 0x000000ffff0e9224 */ /* 0x001fc400078e0003 */
[----:B------:R-:W-:Y:S01]  /*3e8f0*/  @!P1 IMAD.MOV.U32 R15, RZ, RZ, R10 ;  /* 0x000000ffff0f9224 */ /* 0x000fe200078e000a */
[----:B------:R-:W-:Y:S01]  /*3e900*/  PRMT R26, RZ, 0x7610, R26 ;  /* 0x00007610ff1a7816 */ /* 0x000fe2000000001a */
[----:B------:R-:W3:Y:S04]  /*3e910*/  LDL R7, [R1+0x25d4] ;  /* 0x0025d40001077983 */ /* 0x000ee80000100800 */
[----:B------:R4:W3:Y:S04]  /*3e920*/  @!P1 LDG.E.U16 R4, desc[UR8][R14.64] ;  /* 0x000000080e049981 */ /* 0x0008e8000c1e1500 */
[----:B------:R-:W3:Y:S01]  /*3e930*/  LDL R6, [R1+0x25e0] ;  /* 0x0025e00001067983 */ /* 0x000ee20000100800 */
[----:B------:R-:W-:Y:S01]  /*3e940*/  PRMT R22, RZ, 0x7610, R22 ;  /* 0x00007610ff167816 */ /* 0x000fe20000000016 */
[----:B----4-:R-:W-:-:S02]  /*3e950*/  @!P0 IMAD.MOV.U32 R14, RZ, RZ, R0 ;  /* 0x000000ffff0e8224 */ /* 0x010fc400078e0000 */
[----:B------:R-:W-:-:S05]  /*3e960*/  @!P0 IMAD.MOV.U32 R15, RZ, RZ, R2 ;  /* 0x000000ffff0f8224 */ /* 0x000fca00078e0002 */
[----:B------:R3:W4:Y:S04]  /*3e970*/  @!P0 LDG.E.U16 R26, desc[UR8][R14.64] ;  /* 0x000000080e1a8981 */ /* 0x000728000c1e1500 */
[----:B--2---:R0:W-:Y:S04]  /*3e980*/  STL [R1+0x5e58], R5 ;  /* 0x005e580501007387 */ /* 0x0041e80000100800 */
[----:B------:R-:W2:Y:S04]  /*3e990*/  LDL R3, [R1+0x25e8] ;  /* 0x0025e80001037983 */ /* 0x000ea80000100800 */
[----:B0-----:R-:W2:Y:S01]  /*3e9a0*/  LDL R5, [R1+0x25dc] ;  /* 0x0025dc0001057983 */ /* 0x001ea20000100800 */
[----:B---3--:R-:W-:-:S02]  /*3e9b0*/  @!P1 IMAD.MOV.U32 R15, RZ, RZ, R9 ;  /* 0x000000ffff0f9224 */ /* 0x008fc400078e0009 */
[----:B------:R-:W-:-:S05]  /*3e9c0*/  @!P1 IMAD.MOV.U32 R14, RZ, RZ, R8 ;  /* 0x000000ffff0e9224 */ /* 0x000fca00078e0008 */
[----:B------:R0:W3:Y:S04]  /*3e9d0*/  @!P1 LDG.E.U16 R22, desc[UR8][R14.64] ;  /* 0x000000080e169981 */ /* 0x0000e8000c1e1500 */
[----:B------:R1:W-:Y:S04]  /*3e9e0*/  STL [R1+0x5e5c], R4 ;  /* 0x005e5c0401007387 */ /* 0x0003e80000100800 */
[----:B------:R-:W3:Y:S04]  /*3e9f0*/  LDL R2, [R1+0x2654] ;  /* 0x0026540001027983 */ /* 0x000ee80000100800 */
[----:B------:R-:W3:Y:S01]  /*3ea00*/  LDL R0, [R1+0x2660] ;  /* 0x0026600001007983 */ /* 0x000ee20000100800 */
[----:B------:R-:W-:-:S02]  /*3ea10*/  PRMT R20, RZ, 0x7610, R20 ;  /* 0x00007610ff147816 */ /* 0x000fc40000000014 */
[----:B------:R-:W-:Y:S01]  /*3ea20*/  PRMT R18, RZ, 0x7610, R18 ;  /* 0x00007610ff127816 */ /* 0x000fe20000000012 */
[----:B0-----:R-:W-:Y:S02]  /*3ea30*/  @!P0 IMAD.MOV.U32 R14, RZ, RZ, R6 ;  /* 0x000000ffff0e8224 */ /* 0x001fe400078e0006 */
[----:B------:R-:W-:-:S05]  /*3ea40*/  @!P0 IMAD.MOV.U32 R15, RZ, RZ, R7 ;  /* 0x000000ffff0f8224 */ /* 0x000fca00078e0007 */
[----:B------:R2:W3:Y:S04]  /*3ea50*/  @!P0 LDG.E.U16 R20, desc[UR8][R14.64] ;  /* 0x000000080e148981 */ /* 0x0004e8000c1e1500 */
[----:B----4-:R-:W-:Y:S01]  /*3ea60*/  STL [R1+0x5e48], R26 ;  /* 0x005e481a01007387 */ /* 0x010fe20000100800 */
[----:B--2---:R-:W-:Y:S02]  /*3ea70*/  @!P1 IMAD.MOV.U32 R14, RZ, RZ, R3 ;  /* 0x000000ffff0e9224 */ /* 0x004fe400078e0003 */
[----:B------:R-:W-:-:S05]  /*3ea80*/  @!P1 IMAD.MOV.U32 R15, RZ, RZ, R5 ;  /* 0x000000ffff0f9224 */ /* 0x000fca00078e0005 */
[----:B------:R0:W2:Y:S04]  /*3ea90*/  @!P1 LDG.E.U16 R18, desc[UR8][R14.64] ;  /* 0x000000080e129981 */ /* 0x0000a8000c1e1500 */
[----:B---3--:R-:W-:Y:S04]  /*3eaa0*/  STL [R1+0x5e60], R22 ;  /* 0x005e601601007387 */ /* 0x008fe80000100800 */
[----:B------:R-:W3:Y:S04]  /*3eab0*/  LDL R7, [R1+0x265c] ;  /* 0x00265c0001077983 */ /* 0x000ee80000100800 */
[----:B------:R-:W4:Y:S01]  /*3eac0*/  LDL R6, [R1+0x2668] ;  /* 0x0026680001067983 */ /* 0x000f220000100800 */
[----:B------:R-:W-:Y:S01]  /*3ead0*/  PRMT R16, RZ, 0x7610, R16 ;  /* 0x00007610ff107816 */ /* 0x000fe20000000010 */
[----:B0-----:R-:W-:-:S02]  /*3eae0*/  @!P0 IMAD.MOV.U32 R14, RZ, RZ, R0 ;  /* 0x000000ffff0e8224 */ /* 0x001fc400078e0000 */
[----:B------:R-:W-:-:S05]  /*3eaf0*/  @!P0 IMAD.MOV.U32 R15, RZ, RZ, R2 ;  /* 0x000000ffff0f8224 */ /* 0x000fca00078e0002 */
[----:B------:R3:W4:Y:S01]  /*3eb00*/  @!P0 LDG.E.U16 R16, desc[UR8][R14.64] ;  /* 0x000000080e108981 */ /* 0x000722000c1e1500 */
[----:B------:R-:W-:-:S03]  /*3eb10*/  PRMT R17, RZ, 0x7610, R17 ;  /* 0x00007610ff117816 */ /* 0x000fc60000000011 */
[----:B------:R0:W-:Y:S04]  /*3eb20*/  STL [R1+0x5e64], R20 ;  /* 0x005e641401007387 */ /* 0x0001e80000100800 */
[----:B--2---:R2:W-:Y:S04]  /*3eb30*/  STL [R1+0x5e68], R18 ;  /* 0x005e681201007387 */ /* 0x0045e80000100800 */
[----:B------:R-:W4:Y:S04]  /*3eb40*/  LDL R5, [R1+0x26d4] ;  /* 0x0026d40001057983 */ /* 0x000f280000100800 */
[----:B-1----:R-:W4:Y:S04]  /*3eb50*/  LDL R4, [R1+0x26e0] ;  /* 0x0026e00001047983 */ /* 0x002f280000100800 */
[----:B0-----:R-:W4:Y:S04]  /*3eb60*/  LDL R20, [R1+0x26dc] ;  /* 0x0026dc0001147983 */ /* 0x001f280000100800 */
[----:B--2---:R-:W2:Y:S04]  /*3eb70*/  LDL R18, [R1+0x26e8] ;  /* 0x0026e80001127983 */ /* 0x004ea80000100800 */
[----:B------:R-:W2:Y:S04]  /*3eb80*/  LDL.LU R9, [R1+0x84] ;  /* 0x0000840001097983 */ /* 0x000ea80000300800 */
[----:B------:R-:W2:Y:S04]  /*3eb90*/  LDL.LU R0, [R1+0x78] ;  /* 0x0000780001007983 */ /* 0x000ea80000300800 */
[----:B------:R-:W2:Y:S04]  /*3eba0*/  LDL.LU R3, [R1+0x74] ;  /* 0x0000740001037983 */ /* 0x000ea80000300800 */
[----:B------:R-:W2:Y:S01]  /*3ebb0*/  LDL.LU R2, [R1+0x50] ;  /* 0x0000500001027983 */ /* 0x000ea20000300800 */
[----:B---3--:R-:W-:-:S02]  /*3ebc0*/  @!P1 IMAD.MOV.U32 R15, RZ, RZ, R7 ;  /* 0x000000ffff0f9224 */ /* 0x008fc400078e0007 */
[----:B----4-:R-:W-:-:S05]  /*3ebd0*/  @!P1 IMAD.MOV.U32 R14, RZ, RZ, R6 ;  /* 0x000000ffff0e9224 */ /* 0x010fca00078e0006 */
[----:B------:R0:W3:Y:S04]  /*3ebe0*/  @!P1 LDG.E.U16 R17, desc[UR8][R14.64] ;  /* 0x000000080e119981 */ /* 0x0000e8000c1e1500 */
[----:B------:R-:W-:Y:S04]  /*3ebf0*/  STL [R1+0x5e6c], R16 ;  /* 0x005e6c1001007387 */ /* 0x000fe80000100800 */
[----:B------:R-:W4:Y:S04]  /*3ec00*/  LDL R10, [R1+0x2754] ;  /* 0x00275400010a7983 */ /* 0x000f280000100800 */
[----:B------:R-:W2:Y:S04]  /*3ec10*/  LDL R8, [R1+0x2760] ;  /* 0x0027600001087983 */ /* 0x000ea80000100800 */
[----:B------:R-:W2:Y:S04]  /*3ec20*/  LDL R7, [R1+0x275c] ;  /* 0x00275c0001077983 */ /* 0x000ea80000100800 */
[----:B------:R-:W2:Y:S01]  /*3ec30*/  LDL R6, [R1+0x2768] ;  /* 0x0027680001067983 */ /* 0x000ea20000100800 */
[----:B0-----:R-:W-:-:S02]  /*3ec40*/  @!P0 IMAD.MOV.U32 R15, RZ, RZ, R5 ;  /* 0x000000ffff0f8224 */ /* 0x001fc400078e0005 */
[----:B------:R-:W-:Y:S01]  /*3ec50*/  @!P0 IMAD.MOV.U32 R14, RZ, RZ, R4 ;  /* 0x000000ffff0e8224 */ /* 0x000fe200078e0004 */
[----:B---3--:R-:W-:Y:S04]  /*3ec60*/  STL [R1+0x5e84], R17 ;  /* 0x005e841101007387 */ /* 0x008fe80000100800 */
[----:B------:R-:W3:Y:S04]  /*3ec70*/  LDL R5, [R1+0x27dc] ;  /* 0x0027dc0001057983 */ /* 0x000ee80000100800 */
[----:B------:R-:W3:Y:S01]  /*3ec80*/  LDL R4, [R1+0x27e4] ;  /* 0x0027e40001047983 */ /* 0x000ee20000100800 */
[----:B------:R-:W-:-:S02]  /*3ec90*/  PRMT R19, RZ, 0x7610, R19 ;  /* 0x00007610ff137816 */ /* 0x000fc40000000013 */
[----:B------:R-:W-:Y:S02]  /*3eca0*/  PRMT R21, RZ, 0x7610, R21 ;  /* 0x00007610ff157816 */ /* 0x000fe40000000015 */
[----:B------:R-:W-:Y:S02]  /*3ecb0*/  PRMT R23, RZ, 0x7610, R23 ;  /* 0x00007610ff177816 */ /* 0x000fe40000000017 */
[----:B------:R-:W-:Y:S02]  /*3ecc0*/  PRMT R24, RZ, 0x7610, R24 ;  /* 0x00007610ff187816 */ /* 0x000fe40000000018 */
[----:B------:R-:W-:Y:S01]  /*3ecd0*/  PRMT R25, RZ, 0x7610, R25 ;  /* 0x00007610ff197816 */ /* 0x000fe20000000019 */
[----:B------:R-:W3:Y:S04]  /*3ece0*/  LDL.LU R11, [R1+0x4c] ;  /* 0x00004c00010b7983 */ /* 0x000ee80000300800 */
[----:B------:R2:W3:Y:S02]  /*3ecf0*/  @!P0 LDG.E.U16 R19, desc[UR8][R14.64] ;  /* 0x000000080e138981 */ /* 0x0004e4000c1e1500 */
[----:B--2---:R-:W-:-:S02]  /*3ed00*/  @!P1 IMAD.MOV.U32 R14, RZ, RZ, R18 ;  /* 0x000000ffff0e9224 */ /* 0x004fc400078e0012 */
[----:B------:R-:W-:-:S05]  /*3ed10*/  @!P1 IMAD.MOV.U32 R15, RZ, RZ, R20 ;  /* 0x000000ffff0f9224 */ /* 0x000fca00078e0014 */
[----:B------:R0:W2:Y:S02]  /*3ed20*/  @!P1 LDG.E.U16 R21, desc[UR8][R14.64] ;  /* 0x000000080e159981 */ /* 0x0000a4000c1e1500 */
[----:B0-----:R-:W-:Y:S02]  /*3ed30*/  @!P0 IMAD.MOV.U32 R14, RZ, RZ, R8 ;  /* 0x000000ffff0e8224 */ /* 0x001fe400078e0008 */
[----:B----4-:R-:W-:-:S05]  /*3ed40*/  @!P0 IMAD.MOV.U32 R15, RZ, RZ, R10 ;  /* 0x000000ffff0f8224 */ /* 0x010fca00078e000a */
[----:B------:R0:W4:Y:S02]  /*3ed50*/  @!P0 LDG.E.U16 R23, desc[UR8][R14.64] ;  /* 0x000000080e178981 */ /* 0x000124000c1e1500 */
[----:B0-----:R-:W-:Y:S02]  /*3ed60*/  @!P1 IMAD.MOV.U32 R14, RZ, RZ, R6 ;  /* 0x000000ffff0e9224 */ /* 0x001fe400078e0006 */
[----:B------:R-:W-:-:S05]  /*3ed70*/  @!P1 IMAD.MOV.U32 R15, RZ, RZ, R7 ;  /* 0x000000ffff0f9224 */ /* 0x000fca00078e0007 */
[----:B------:R3:W4:Y:S02]  /*3ed80*/  @!P1 LDG.E.U16 R24, desc[UR8][R14.64] ;  /* 0x000000080e189981 */ /* 0x000724000c1e1500 */
[----:B---3--:R-:W-:Y:S02]  /*3ed90*/  @!P1 IMAD.MOV.U32 R15, RZ, RZ, R5 ;  /* 0x000000ffff0f9224 */ /* 0x008fe400078e0005 */
[----:B------:R-:W-:-:S05]  /*3eda0*/  @!P1 IMAD.MOV.U32 R14, RZ, RZ, R4 ;  /* 0x000000ffff0e9224 */ /* 0x000fca00078e0004 */
[----:B------:R-:W3:Y:S04]  /*3edb0*/  @!P1 LDG.E.U16 R25, desc[UR8][R14.64] ;  /* 0x000000080e199981 */ /* 0x000ee8000c1e1500 */
[----:B------:R-:W-:Y:S04]  /*3edc0*/  STL [R1+0x5e88], R19 ;  /* 0x005e881301007387 */ /* 0x000fe80000100800 */
[----:B--2---:R-:W-:Y:S04]  /*3edd0*/  STL [R1+0x5e8c], R21 ;  /* 0x005e8c1501007387 */ /* 0x004fe80000100800 */
[----:B----4-:R-:W-:Y:S04]  /*3ede0*/  STL [R1+0x5ea4], R23 ;  /* 0x005ea41701007387 */ /* 0x010fe80000100800 */
[----:B------:R-:W-:Y:S04]  /*3edf0*/  STL [R1+0x5ea8], R24 ;  /* 0x005ea81801007387 */ /* 0x000fe80000100800 */
[----:B---3--:R0:W-:Y:S04]  /*3ee00*/  STL [R1+0x5eac], R25 ;  /* 0x005eac1901007387 */ /* 0x0081e80000100800 */
[----:B0-----:R-:W2:Y:S01]  /*3ee10*/  LDL.LU R25, [R1+0x230] ;  /* 0x0002300001197983 */ /* 0x001ea20000300800 */
[----:B------:R-:W0:Y:S02]  /*3ee20*/  S2R R10, SR_TID.X ;  /* 0x00000000000a7919 */ /* 0x000e240000002100 */
[----:B0-----:R-:W-:Y:S01]  /*3ee30*/  LOP3.LUT R10, R10, 0x3f, RZ, 0xc0, !PT ;  /* 0x0000003f0a0a7812 */ /* 0x001fe200078ec0ff */
[----:B--2---:R0:W-:Y:S04]  /*3ee40*/  STL [R1+0x5eb0], R25 ;  /* 0x005eb01901007387 */ /* 0x0041e80000100800 */
[----:B0-----:R-:W2:Y:S01]  /*3ee50*/  LDL.LU R25, [R1+0x234] ;  /* 0x0002340001197983 */ /* 0x001ea20000300800 */
[----:B------:R-:W-:-:S02]  /*3ee60*/  IMAD.SHL.U32 R8, R10, 0x2, RZ ;  /* 0x000000020a087824 */ /* 0x000fc400078e00ff */
[----:B------:R-:W0:Y:S03]  /*3ee70*/  S2R R10, SR_TID.X ;  /* 0x00000000000a7919 */ /* 0x000e260000002100 */
[----:B------:R-:W-:-:S05]  /*3ee80*/  LOP3.LUT R8, R8, 0x20, RZ, 0x3c, !PT ;  /* 0x0000002008087812 */ /* 0x000fca00078e3cff */
[----:B------:R0:W-:Y:S04]  /*3ee90*/  STS.U16 [R8+UR5+0x16280], R9 ;  /* 0x0162800908007988 */ /* 0x0001e80008000405 */
[----:B------:R-:W-:Y:S04]  /*3eea0*/  STS.U16 [R8+UR5+0x16a00], R0 ;  /* 0x016a000008007988 */ /* 0x000fe80008000405 */
[----:B------:R-:W-:Y:S04]  /*3eeb0*/  STS.U16 [R8+UR5+0x16a80], R3 ;  /* 0x016a800308007988 */ /* 0x000fe80008000405 */
[----:B------:R-:W-:Y:S01]  /*3eec0*/  STS.U16 [R8+UR5+0x17200], R2 ;  /* 0x0172000208007988 */ /* 0x000fe20008000405 */
[----:B0-----:R-:W-:-:S02]  /*3eed0*/  LOP3.LUT R9, R10, 0x3f, RZ, 0xc0, !PT ;  /* 0x0000003f0a097812 */ /* 0x001fc400078ec0ff */
[----:B------:R-:W-:Y:S01]  /*3eee0*/  LOP3.LUT R10, R10, 0x3f, RZ, 0xc0, !PT ;  /* 0x0000003f0a0a7812 */ /* 0x000fe200078ec0ff */
[----:B--2---:R0:W-:Y:S04]  /*3eef0*/  STL [R1+0x5eb4], R25 ;  /* 0x005eb41901007387 */ /* 0x0041e80000100800 */
[----:B------:R-:W2:Y:S04]  /*3ef00*/  LDL.LU R24, [R1+0x20c] ;  /* 0x00020c0001187983 */ /* 0x000ea80000300800 */
[----:B------:R-:W3:Y:S04]  /*3ef10*/  LDL.LU R28, [R1+0x208] ;  /* 0x00020800011c7983 */ /* 0x000ee80000300800 */
[----:B------:R-:W4:Y:S01]  /*3ef20*/  LDL.LU R23, [R1+0x1e4] ;  /* 0x0001e40001177983 */ /* 0x000f220000300800 */
[----:B0-----:R-:W-:-:S03]  /*3ef30*/  IMAD.SHL.U32 R25, R10, 0x2, RZ ;  /* 0x000000020a197824 */ /* 0x001fc600078e00ff */
[----:B------:R-:W2:Y:S02]  /*3ef40*/  LDL.LU R10, [R1+0x1e0] ;  /* 0x0001e000010a7983 */ /* 0x000ea40000300800 */
[----:B------:R-:W-:-:S05]  /*3ef50*/  LOP3.LUT R25, R25, 0x20, RZ, 0x3c, !PT ;  /* 0x0000002019197812 */ /* 0x000fca00078e3cff */
[----:B------:R0:W-:Y:S04]  /*3ef60*/  STS.U16 [R25+UR5+0x17280], R11 ;  /* 0x0172800b19007988 */ /* 0x0001e80008000405 */
[----:B0-----:R-:W2:Y:S04]  /*3ef70*/  LDL.LU R11, [R1+0x1bc] ;  /* 0x0001bc00010b7983 */ /* 0x001ea80000300800 */
        /* <DEDUP_REMOVED lines=19> */
[----:B------:R0:W-:Y:S04]  /*3f0b0*/  STS.U16 [R25+UR5+0x17a00], R13 ;  /* 0x017a000d19007988 */ /* 0x0001e80008000405 */
[----:B------:R1:W-:Y:S04]  /*3f0c0*/  STS.U16 [R25+UR5+0x17a80], R12 ;  /* 0x017a800c19007988 */ /* 0x0003e80008000405 */
[----:B0-----:R-:W2:Y:S04]  /*3f0d0*/  LDL.LU R13, [R1+0x194] ;  /* 0x00019400010d7983 */ /* 0x001ea80000300800 */
[----:B-1----:R-:W2:Y:S01]  /*3f0e0*/  LDL.LU R25, [R1+0x5eb4] ;  /* 0x005eb40001197983 */ /* 0x002ea20000300800 */
[----:B------:R-:W-:-:S03]  /*3f0f0*/  IMAD.SHL.U32 R7, R9, 0x2, RZ ;  /* 0x0000000209077824 */ /* 0x000fc600078e00ff */
[----:B------:R-:W3:Y:S02]  /*3f100*/  LDL.LU R12, [R1+0x1b8] ;  /* 0x0001b800010c7983 */ /* 0x000ee40000300800 */
[----:B------:R-:W-:-:S05]  /*3f110*/  LOP3.LUT R7, R7, 0x30, RZ, 0x3c, !PT ;  /* 0x0000003007077812 */ /* 0x000fca00078e3cff */
[----:B--2---:R0:W-:Y:S04]  /*3f120*/  STS.U16 [R7+UR5+0x10300], R25 ;  /* 0x0103001907007988 */ /* 0x0041e80008000405 */
[----:B0-----:R-:W2:Y:S04]  /*3f130*/  LDL.LU R25, [R1+0x5eb0] ;  /* 0x005eb00001197983 */ /* 0x001ea80000300800 */
[----:B--2---:R0:W-:Y:S04]  /*3f140*/  STS.U16 [R7+UR5+0x10380], R25 ;  /* 0x0103801907007988 */ /* 0x0041e80008000405 */
[----:B------:R1:W-:Y:S04]  /*3f150*/  STS.U16 [R7+UR5+0x10b00], R24 ;  /* 0x010b001807007988 */ /* 0x0003e80008000405 */
[----:B---3--:R2:W-:Y:S04]  /*3f160*/  STS.U16 [R7+UR5+0x10b80], R28 ;  /* 0x010b801c07007988 */ /* 0x0085e80008000405 */
[----:B----4-:R3:W-:Y:S04]  /*3f170*/  STS.U16 [R7+UR5+0x11300], R23 ;  /* 0x0113001707007988 */ /* 0x0107e80008000405 */
        /* <DEDUP_REMOVED lines=10> */
[----:B0-----:R-:W4:Y:S04]  /*3f220*/  LDL.LU R25, [R1+0x5eac] ;  /* 0x005eac0001197983 */ /* 0x001f280000300800 */
[----:B------:R-:W-:Y:S04]  /*3f230*/  STS.U16 [R7+UR5+0x13b80], R18 ;  /* 0x013b801207007988 */ /* 0x000fe80008000405 */
[----:B-1----:R-:W4:Y:S04]  /*3f240*/  LDL.LU R24, [R1+0x5ea8] ;  /* 0x005ea80001187983 */ /* 0x002f280000300800 */
[----:B------:R-:W-:Y:S04]  /*3f250*/  STS.U16 [R7+UR5+0x14300], R20 ;  /* 0x0143001407007988 */ /* 0x000fe80008000405 */
[----:B--2---:R-:W2:Y:S04]  /*3f260*/  LDL.LU R28, [R1+0x2c] ;  /* 0x00002c00011c7983 */ /* 0x004ea80000300800 */
[----:B------:R-:W-:Y:S04]  /*3f270*/  STS.U16 [R7+UR5+0x14380], R22 ;  /* 0x0143801607007988 */ /* 0x000fe80008000405 */
[----:B---3--:R-:W3:Y:S04]  /*3f280*/  LDL.LU R23, [R1+0x5ea4] ;  /* 0x005ea40001177983 */ /* 0x008ee80000300800 */
[----:B------:R-:W-:Y:S04]  /*3f290*/  STS.U16 [R7+UR5+0x14b00], R26 ;  /* 0x014b001a07007988 */ /* 0x000fe80008000405 */
[----:B----4-:R-:W4:Y:S04]  /*3f2a0*/  LDL.LU R10, [R1+0x5ea0] ;  /* 0x005ea000010a7983 */ /* 0x010f280000300800 */
[----:B------:R-:W-:Y:S04]  /*3f2b0*/  STS.U16 [R7+UR5+0x14b80], R4 ;  /* 0x014b800407007988 */ /* 0x000fe80008000405 */
[----:B------:R-:W3:Y:S04]  /*3f2c0*/  LDL.LU R11, [R1+0x5e9c] ;  /* 0x005e9c00010b7983 */ /* 0x000ee80000300800 */
[----:B------:R0:W-:Y:S04]  /*3f2d0*/  STS.U16 [R7+UR5+0x15300], R6 ;  /* 0x0153000607007988 */ /* 0x0001e80008000405 */
[----:B0-----:R-:W3:Y:S04]  /*3f2e0*/  LDL.LU R6, [R1+0x28] ;  /* 0x0000280001067983 */ /* 0x001ee80000300800 */
        /* <DEDUP_REMOVED lines=8> */
[----:B-1----:R-:W4:Y:S04]  /*3f370*/  LDL.LU R2, [R1+0x228] ;  /* 0x0002280001027983 */ /* 0x002f280000300800 */
        /* <DEDUP_REMOVED lines=15> */
[----:B------:R-:W4:Y:S01]  /*3f470*/  LDL.LU R5, [R1+0xc0] ;  /* 0x0000c00001057983 */ /* 0x000f220000300800 */
[----:B------:R-:W-:-:S03]  /*3f480*/  IMAD.SHL.U32 R21, R9, 0x2, RZ ;  /* 0x0000000209157824 */ /* 0x000fc600078e00ff */
[----:B------:R-:W4:Y:S04]  /*3f490*/  LDL.LU R27, [R1+0x9c] ;  /* 0x00009c00011b7983 */ /* 0x000f280000300800 */
[----:B------:R-:W4:Y:S04]  /*3f4a0*/  LDL.LU R9, [R1+0x98] ;  /* 0x0000980001097983 */ /* 0x000f280000300800 */
[----:B--2---:R-:W-:Y:S04]  /*3f4b0*/  STS.U16 [R7+UR5+0x17300], R28 ;  /* 0x0173001c07007988 */ /* 0x004fe80008000405 */
[----:B---3--:R-:W-:Y:S04]  /*3f4c0*/  STS.U16 [R7+UR5+0x17380], R6 ;  /* 0x0173800607007988 */ /* 0x008fe80008000405 */
[----:B------:R0:W-:Y:S04]  /*3f4d0*/  STS.U16 [R7+UR5+0x17b00], R11 ;  /* 0x017b000b07007988 */ /* 0x0001e80008000405 */
[----:B----4-:R1:W-:Y:S04]  /*3f4e0*/  STS.U16 [R7+UR5+0x17b80], R10 ;  /* 0x017b800a07007988 */ /* 0x0103e80008000405 */
[----:B0-----:R-:W2:Y:S04]  /*3f4f0*/  LDL.LU R11, [R1+0x200] ;  /* 0x00020000010b7983 */ /* 0x001ea80000300800 */
[----:B-1----:R-:W3:Y:S01]  /*3f500*/  LDL.LU R10, [R1+0x204] ;  /* 0x00020400010a7983 */ /* 0x002ee20000300800 */
[----:B------:R-:W-:-:S03]  /*3f510*/  LOP3.LUT R21, R21, 0x40, RZ, 0x3c, !PT ;  /* 0x0000004015157812 */ /* 0x000fc600078e3cff */
[----:B------:R-:W4:Y:S04]  /*3f520*/  LDL.LU R28, [R1+0x6c] ;  /* 0x00006c00011c7983 */ /* 0x000f280000300800 */
[----:B------:R-:W4:Y:S04]  /*3f530*/  LDL.LU R6, [R1+0x68] ;  /* 0x0000680001067983 */ /* 0x000f280000300800 */
[----:B------:R-:W4:Y:S04]  /*3f540*/  LDL.LU R7, [R1+0x64] ;  /* 0x0000640001077983 */ /* 0x000f280000300800 */
[----:B------:R0:W-:Y:S04]  /*3f550*/  STS.U16 [R21+UR5+0x10400], R8 ;  /* 0x0104000815007988 */ /* 0x0001e80008000405 */
[----:B------:R1:W-:Y:S04]  /*3f560*/  STS.U16 [R21+UR5+0x10480], R2 ;  /* 0x0104800215007988 */ /* 0x0003e80008000405 */
[----:B0-----:R-:W4:Y:S04]  /*3f570*/  LDL.LU R8, [R1+0x5e98] ;  /* 0x005e980001087983 */ /* 0x001f280000300800 */
[----:B-1----:R-:W4:Y:S04]  /*3f580*/  LDL.LU R2, [R1+0x5e94] ;  /* 0x005e940001027983 */ /* 0x002f280000300800 */
[----:B---3--:R-:W-:Y:S04]  /*3f590*/  STS.U16 [R21+UR5+0x10c00], R10 ;  /* 0x010c000a15007988 */ /* 0x008fe80008000405 */
[----:B--2---:R-:W-:Y:S04]  /*3f5a0*/  STS.U16 [R21+UR5+0x10c80], R11 ;  /* 0x010c800b15007988 */ /* 0x004fe80008000405 */
        /* <DEDUP_REMOVED lines=8> */
[----:B0-----:R-:W3:Y:S04]  /*3f630*/  LDL.LU R29, [R1+0x58] ;  /* 0x00005800011d7983 */ /* 0x001ee80000300800 */
[----:B-1----:R-:W3:Y:S04]  /*3f640*/  LDL.LU R0, [R1+0x54] ;  /* 0x0000540001007983 */ /* 0x002ee80000300800 */
[----:B--2---:R-:W2:Y:S04]  /*3f650*/  LDL.LU R3, [R1+0x24] ;  /* 0x0000240001037983 */ /* 0x004ea80000300800 */
        /* <DEDUP_REMOVED lines=11> */
[----:B----4-:R-:W-:Y:S04]  /*3f710*/  STS.U16 [R21+UR5+0x15c00], R2 ;  /* 0x015c000215007988 */ /* 0x010fe80008000405 */
[----:B------:R-:W-:Y:S04]  /*3f720*/  STS.U16 [R21+UR5+0x15c80], R28 ;  /* 0x015c801c15007988 */ /* 0x000fe80008000405 */
[----:B------:R-:W4:Y:S04]  /*3f730*/  LDL.LU R19, [R1+0x224] ;  /* 0x0002240001137983 */ /* 0x000f280000300800 */
[----:B------:R0:W-:Y:S04]  /*3f740*/  STS.U16 [R21+UR5+0x16400], R6 ;  /* 0x0164000615007988 */ /* 0x0001e80008000405 */
[----:B------:R-:W4:Y:S04]  /*3f750*/  LDL.LU R17, [R1+0x220] ;  /* 0x0002200001117983 */ /* 0x000f280000300800 */
[----:B------:R-:W-:Y:S04]  /*3f760*/  STS.U16 [R21+UR5+0x16480], R7 ;  /* 0x0164800715007988 */ /* 0x000fe80008000405 */
[----:B0-----:R-:W4:Y:S04]  /*3f770*/  LDL.LU R6, [R1+0x1fc] ;  /* 0x0001fc0001067983 */ /* 0x001f280000300800 */
[----:B------:R-:W4:Y:S04]  /*3f780*/  LDL.LU R12, [R1+0x1f8] ;  /* 0x0001f800010c7983 */ /* 0x000f280000300800 */
[----:B------:R-:W4:Y:S04]  /*3f790*/  LDL.LU R13, [R1+0x1d4] ;  /* 0x0001d400010d7983 */ /* 0x000f280000300800 */
[----:B------:R-:W4:Y:S04]  /*3f7a0*/  LDL.LU R15, [R1+0x1d0] ;  /* 0x0001d000010f7983 */ /* 0x000f280000300800 */
[----:B------:R-:W4:Y:S04]  /*3f7b0*/  LDL.LU R26, [R1+0x1ac] ;  /* 0x0001ac00011a7983 */ /* 0x000f280000300800 */
[----:B---3--:R0:W-:Y:S04]  /*3f7c0*/  STS.U16 [R21+UR5+0x16c00], R29 ;  /* 0x016c001d15007988 */ /* 0x0081e80008000405 */
[----:B------:R1:W-:Y:S04]  /*3f7d0*/  STS.U16 [R21+UR5+0x16c80], R0 ;  /* 0x016c800015007988 */ /* 0x0003e80008000405 */
[----:B--2---:R2:W-:Y:S04]  /*3f7e0*/  STS.U16 [R21+UR5+0x17400], R3 ;  /* 0x0174000315007988 */ /* 0x0045e80008000405 */
[----:B0-----:R-:W3:Y:S04]  /*3f7f0*/  LDL.LU R29, [R1+0x1a8] ;  /* 0x0001a800011d7983 */ /* 0x001ee80000300800 */
[----:B-1----:R-:W3:Y:S04]  /*3f800*/  LDL.LU R0, [R1+0x184] ;  /* 0x0001840001007983 */ /* 0x002ee80000300800 */
        /* <DEDUP_REMOVED lines=13> */
[----:B0-----:R-:W2:Y:S01]  /*3f8e0*/  LDL.LU R9, [R1+0x5e90] ;  /* 0x005e900001097983 */ /* 0x001ea20000300800 */
[----:B------:R-:W0:Y:S02]  /*3f8f0*/  S2R R2, SR_TID.X ;  /* 0x0000000000027919 */ /* 0x000e240000002100 */
[----:B0-----:R-:W-:-:S05]  /*3f900*/  LOP3.LUT R2, R2, 0x3f, RZ, 0xc0, !PT ;  /* 0x0000003f02027812 */ /* 0x001fca00078ec0ff */
[----:B------:R-:W-:-:S05]  /*3f910*/  IMAD.SHL.U32 R7, R2, 0x2, RZ ;  /* 0x0000000202077824 */ /* 0x000fca00078e00ff */
[----:B------:R-:W-:Y:S01]  /*3f920*/  LOP3.LUT R7, R7, 0x50, RZ, 0x3c, !PT ;  /* 0x0000005007077812 */ /* 0x000fe200078e3cff */
[----:B--2---:R0:W-:Y:S04]  /*3f930*/  STS.U16 [R21+UR5+0x17c00], R9 ;  /* 0x017c000915007988 */ /* 0x0041e80008000405 */
[----:B------:R1:W-:Y:S04]  /*3f940*/  STS.U16 [R21+UR5+0x17c80], R8 ;  /* 0x017c800815007988 */ /* 0x0003e80008000405 */
[----:B0-----:R-:W2:Y:S04]  /*3f950*/  LDL.LU R9, [R1+0x158] ;  /* 0x0001580001097983 */ /* 0x001ea80000300800 */
[----:B-1----:R-:W2:Y:S04]  /*3f960*/  LDL.LU R21, [R1+0x5e8c] ;  /* 0x005e8c0001157983 */ /* 0x002ea80000300800 */
[----:B------:R-:W2:Y:S04]  /*3f970*/  LDL.LU R8, [R1+0x15c] ;  /* 0x00015c0001087983 */ /* 0x000ea80000300800 */
[----:B----4-:R0:W-:Y:S04]  /*3f980*/  STS.U16 [R7+UR5+0x10500], R19 ;  /* 0x0105001307007988 */ /* 0x0101e80008000405 */
[----:B------:R1:W-:Y:S04]  /*3f990*/  STS.U16 [R7+UR5+0x10580], R17 ;  /* 0x0105801107007988 */ /* 0x0003e80008000405 */
[----:B------:R4:W-:Y:S04]  /*3f9a0*/  STS.U16 [R7+UR5+0x10d00], R6 ;  /* 0x010d000607007988 */ /* 0x0009e80008000405 */
[----:B------:R0:W-:Y:S04]  /*3f9b0*/  STS.U16 [R7+UR5+0x10d80], R12 ;  /* 0x010d800c07007988 */ /* 0x0001e80008000405 */
[----:B------:R1:W-:Y:S04]  /*3f9c0*/  STS.U16 [R7+UR5+0x11500], R13 ;  /* 0x0115000d07007988 */ /* 0x0003e80008000405 */
[----:B------:R3:W-:Y:S04]  /*3f9d0*/  STS.U16 [R7+UR5+0x11580], R15 ;  /* 0x0115800f07007988 */ /* 0x0007e80008000405 */
[----:B0-----:R-:W2:Y:S04]  /*3f9e0*/  LDL.LU R19, [R1+0x5e88] ;  /* 0x005e880001137983 */ /* 0x001ea80000300800 */
[----:B-1----:R-:W2:Y:S04]  /*3f9f0*/  LDL.LU R17, [R1+0x5e84] ;  /* 0x005e840001117983 */ /* 0x002ea80000300800 */
[----:B----4-:R-:W4:Y:S04]  /*3fa00*/  LDL.LU R6, [R1+0x5e80] ;  /* 0x005e800001067983 */ /* 0x010f280000300800 */
[----:B------:R-:W4:Y:S04]  /*3fa10*/  LDL.LU R12, [R1+0x40] ;  /* 0x00004000010c7983 */ /* 0x000f280000300800 */
[----:B------:R-:W4:Y:S04]  /*3fa20*/  LDL.LU R13, [R1+0x3c] ;  /* 0x00003c00010d7983 */ /* 0x000f280000300800 */
[----:B------:R0:W-:Y:S04]  /*3fa30*/  STS.U16 [R7+UR5+0x11d00], R26 ;  /* 0x011d001a07007988 */ /* 0x0001e80008000405 */
[----:B---3--:R-:W3:Y:S04]  /*3fa40*/  LDL.LU R15, [R1+0x38] ;  /* 0x00003800010f7983 */ /* 0x008ee80000300800 */
[----:B------:R1:W-:Y:S04]  /*3fa50*/  STS.U16 [R7+UR5+0x11d80], R29 ;  /* 0x011d801d07007988 */ /* 0x0003e80008000405 */
[----:B------:R1:W-:Y:S04]  /*3fa60*/  STS.U16 [R7+UR5+0x12500], R0 ;  /* 0x0125000007007988 */ /* 0x0003e80008000405 */
[----:B------:R1:W-:Y:S04]  /*3fa70*/  STS.U16 [R7+UR5+0x12580], R3 ;  /* 0x0125800307007988 */ /* 0x0003e80008000405 */
[----:B0-----:R-:W3:Y:S04]  /*3fa80*/  LDL.LU R26, [R1+0x34] ;  /* 0x00003400011a7983 */ /* 0x001ee80000300800 */
[----:B-1----:R-:W3:Y:S04]  /*3fa90*/  LDL.LU R29, [R1+0x5e7c] ;  /* 0x005e7c00011d7983 */ /* 0x002ee80000300800 */
[----:B------:R-:W3:Y:S04]  /*3faa0*/  LDL.LU R0, [R1+0x5e78] ;  /* 0x005e780001007983 */ /* 0x000ee80000300800 */
[----:B------:R-:W3:Y:S04]  /*3fab0*/  LDL.LU R3, [R1+0x5e74] ;  /* 0x005e740001037983 */ /* 0x000ee80000300800 */
[----:B--2---:R-:W-:Y:S04]  /*3fac0*/  STS.U16 [R7+UR5+0x12d00], R8 ;  /* 0x012d000807007988 */ /* 0x004fe80008000405 */
[----:B------:R-:W-:Y:S04]  /*3fad0*/  STS.U16 [R7+UR5+0x12d80], R9 ;  /* 0x012d800907007988 */ /* 0x000fe80008000405 */
[----:B------:R-:W-:Y:S04]  /*3fae0*/  STS.U16 [R7+UR5+0x13500], R10 ;  /* 0x0135000a07007988 */ /* 0x000fe80008000405 */
[----:B------:R-:W-:Y:S04]  /*3faf0*/  STS.U16 [R7+UR5+0x13580], R11 ;  /* 0x0135800b07007988 */ /* 0x000fe80008000405 */
[----:B------:R0:W-:Y:S04]  /*3fb00*/  STS.U16 [R7+UR5+0x13d00], R14 ;  /* 0x013d000e07007988 */ /* 0x0001e80008000405 */
[----:B------:R1:W-:Y:S04]  /*3fb10*/  STS.U16 [R7+UR5+0x13d80], R16 ;  /* 0x013d801007007988 */ /* 0x0003e80008000405 */
[----:B------:R2:W-:Y:S04]  /*3fb20*/  STS.U16 [R7+UR5+0x14500], R18 ;  /* 0x0145001207007988 */ /* 0x0005e80008000405 */
[----:B------:R1:W-:Y:S04]  /*3fb30*/  STS.U16 [R7+UR5+0x14580], R20 ;  /* 0x0145801407007988 */ /* 0x0003e80008000405 */
[----:B------:R1:W-:Y:S04]  /*3fb40*/  STS.U16 [R7+UR5+0x14d00], R22 ;  /* 0x014d001607007988 */ /* 0x0003e80008000405 */
[----:B0-----:R-:W3:Y:S04]  /*3fb50*/  LDL.LU R14, [R1+0x21c] ;  /* 0x00021c00010e7983 */ /* 0x001ee80000300800 */
[----:B------:R-:W3:Y:S04]  /*3fb60*/  LDL.LU R8, [R1+0x218] ;  /* 0x0002180001087983 */ /* 0x000ee80000300800 */
[----:B------:R-:W3:Y:S04]  /*3fb70*/  LDL.LU R9, [R1+0x1f4] ;  /* 0x0001f40001097983 */ /* 0x000ee80000300800 */
[----:B-1----:R-:W3:Y:S04]  /*3fb80*/  LDL.LU R16, [R1+0x1f0] ;  /* 0x0001f00001107983 */ /* 0x002ee80000300800 */
[----:B--2---:R-:W2:Y:S04]  /*3fb90*/  LDL.LU R18, [R1+0x1cc] ;  /* 0x0001cc0001127983 */ /* 0x004ea80000300800 */
[----:B------:R-:W2:Y:S04]  /*3fba0*/  LDL.LU R20, [R1+0x1c8] ;  /* 0x0001c80001147983 */ /* 0x000ea80000300800 */
[----:B------:R0:W-:Y:S04]  /*3fbb0*/  STS.U16 [R7+UR5+0x14d80], R4 ;  /* 0x014d800407007988 */ /* 0x0001e80008000405 */
[----:B------:R-:W2:Y:S04]  /*3fbc0*/  LDL.LU R22, [R1+0x1a4] ;  /* 0x0001a40001167983 */ /* 0x000ea80000300800 */
[----:B------:R1:W-:Y:S04]  /*3fbd0*/  STS.U16 [R7+UR5+0x15500], R5 ;  /* 0x0155000507007988 */ /* 0x0003e80008000405 */
[----:B------:R0:W-:Y:S04]  /*3fbe0*/  STS.U16 [R7+UR5+0x15580], R27 ;  /* 0x0155801b07007988 */ /* 0x0001e80008000405 */
[----:B------:R1:W-:Y:S04]  /*3fbf0*/  STS.U16 [R7+UR5+0x15d00], R28 ;  /* 0x015d001c07007988 */ /* 0x0003e80008000405 */
[----:B----4-:R4:W-:Y:S04]  /*3fc00*/  STS.U16 [R7+UR5+0x15d80], R12 ;  /* 0x015d800c07007988 */ /* 0x0109e80008000405 */
[----:B0-----:R-:W2:Y:S04]  /*3fc10*/  LDL.LU R4, [R1+0x1a0] ;  /* 0x0001a00001047983 */ /* 0x001ea80000300800 */
[----:B-1----:R-:W2:Y:S04]  /*3fc20*/  LDL.LU R5, [R1+0x17c] ;  /* 0x00017c0001057983 */ /* 0x002ea80000300800 */
[----:B------:R-:W2:Y:S04]  /*3fc30*/  LDL.LU R27, [R1+0x178] ;  /* 0x00017800011b7983 */ /* 0x000ea80000300800 */
[----:B------:R-:W2:Y:S04]  /*3fc40*/  LDL.LU R28, [R1+0x154] ;  /* 0x00015400011c7983 */ /* 0x000ea80000300800 */
[----:B------:R-:W2:Y:S04]  /*3fc50*/  LDL.LU R10, [R1+0x150] ;  /* 0x00015000010a7983 */ /* 0x000ea80000300800 */
[----:B------:R0:W-:Y:S04]  /*3fc60*/  STS.U16 [R7+UR5+0x16500], R13 ;  /* 0x0165000d07007988 */ /* 0x0001e80008000405 */
[----:B------:R-:W2:Y:S04]  /*3fc70*/  LDL.LU R11, [R1+0x12c] ;  /* 0x00012c00010b7983 */ /* 0x000ea80000300800 */
[----:B---3--:R1:W-:Y:S04]  /*3fc80*/  STS.U16 [R7+UR5+0x16580], R15 ;  /* 0x0165800f07007988 */ /* 0x0083e80008000405 */
[----:B----4-:R-:W3:Y:S04]  /*3fc90*/  LDL.LU R12, [R1+0x128] ;  /* 0x00012800010c7983 */ /* 0x010ee80000300800 */
[----:B------:R4:W-:Y:S04]  /*3fca0*/  STS.U16 [R7+UR5+0x16d00], R26 ;  /* 0x016d001a07007988 */ /* 0x0009e80008000405 */
[----:B------:R-:W-:Y:S04]  /*3fcb0*/  STS.U16 [R7+UR5+0x16d80], R3 ;  /* 0x016d800307007988 */ /* 0x000fe80008000405 */
[----:B------:R4:W-:Y:S04]  /*3fcc0*/  STS.U16 [R7+UR5+0x17500], R0 ;  /* 0x0175000007007988 */ /* 0x0009e80008000405 */
[----:B0-----:R-:W2:Y:S04]  /*3fcd0*/  LDL.LU R13, [R1+0x104] ;  /* 0x00010400010d7983 */ /* 0x001ea80000300800 */
[----:B-1----:R-:W2:Y:S04]  /*3fce0*/  LDL.LU R15, [R1+0x100] ;  /* 0x00010000010f7983 */ /* 0x002ea80000300800 */
[----:B------:R0:W-:Y:S04]  /*3fcf0*/  STS.U16 [R7+UR5+0x17580], R29 ;  /* 0x0175801d07007988 */ /* 0x0001e80008000405 */
[----:B----4-:R-:W4:Y:S04]  /*3fd00*/  LDL.LU R26, [R1+0xdc] ;  /* 0x0000dc00011a7983 */ /* 0x010f280000300800 */
[----:B------:R-:W2:Y:S04]  /*3fd10*/  LDL.LU R0, [R1+0xd8] ;  /* 0x0000d80001007983 */ /* 0x000ea80000300800 */
[----:B------:R-:W2:Y:S04]  /*3fd20*/  LDL.LU R3, [R1+0xb4] ;  /* 0x0000b40001037983 */ /* 0x000ea80000300800 */
[----:B0-----:R-:W2:Y:S01]  /*3fd30*/  LDL.LU R7, [R1+0x5e70] ;  /* 0x005e700001077983 */ /* 0x001ea20000300800 */
[----:B------:R-:W0:Y:S01]  /*3fd40*/  S2R R29, SR_TID.X ;  /* 0x00000000001d7919 */ /* 0x000e220000002100 */
[----:B------:R-:W-:-:S05]  /*3fd50*/  IMAD.SHL.U32 R2, R2, 0x2, RZ ;  /* 0x0000000202027824 */ /* 0x000fca00078e00ff */
[----:B------:R-:W-:Y:S02]  /*3fd60*/  LOP3.LUT R2, R2, 0x60, RZ, 0x3c, !PT ;  /* 0x0000006002027812 */ /* 0x000fe400078e3cff */
[----:B0-----:R-:W-:-:S05]  /*3fd70*/  LOP3.LUT R29, R29, 0x3f, RZ, 0xc0, !PT ;  /* 0x0000003f1d1d7812 */ /* 0x001fca00078ec0ff */
[----:B------:R-:W-:-:S05]  /*3fd80*/  IMAD.SHL.U32 R29, R29, 0x2, RZ ;  /* 0x000000021d1d7824 */ /* 0x000fca00078e00ff */
[----:B------:R-:W-:-:S05]  /*3fd90*/  LOP3.LUT R29, R29, 0x50, RZ, 0x3c, !PT ;  /* 0x000000501d1d7812 */ /* 0x000fca00078e3cff */
[----:B--2---:R-:W-:Y:S04]  /*3fda0*/  STS.U16 [R29+UR5+0x17d00], R7 ;  /* 0x017d00071d007988 */ /* 0x004fe80008000405 */
[----:B------:R-:W-:Y:S04]  /*3fdb0*/  STS.U16 [R29+UR5+0x17d80], R6 ;  /* 0x017d80061d007988 */ /* 0x000fe80008000405 */
[----:B------:R0:W-:Y:S04]  /*3fdc0*/  STS.U16 [R2+UR5+0x10600], R14 ;  /* 0x0106000e02007988 */ /* 0x0001e80008000405 */
        /* <DEDUP_REMOVED lines=8> */
[----:B------:R0:W-:Y:S04]  /*3fe50*/  STS.U16 [R2+UR5+0x11e80], R4 ;  /* 0x011e800402007988 */ /* 0x0001e80008000405 */
[----:B--2---:R-:W2:Y:S04]  /*3fe60*/  LDL.LU R18, [R1+0x1c] ;  /* 0x00001c0001127983 */ /* 0x004ea80000300800 */
[----:B------:R-:W2:Y:S04]  /*3fe70*/  LDL.LU R20, [R1+0x18] ;  /* 0x0000180001147983 */ /* 0x000ea80000300800 */
[----:B------:R-:W2:Y:S04]  /*3fe80*/  LDL.LU R22, [R1+0x14] ;  /* 0x0000140001167983 */ /* 0x000ea80000300800 */
[----:B------:R1:W-:Y:S04]  /*3fe90*/  STS.U16 [R2+UR5+0x12600], R5 ;  /* 0x0126000502007988 */ /* 0x0003e80008000405 */
[----:B------:R1:W-:Y:S04]  /*3fea0*/  STS.U16 [R2+UR5+0x12680], R27 ;  /* 0x0126801b02007988 */ /* 0x0003e80008000405 */
[----:B------:R3:W-:Y:S04]  /*3feb0*/  STS.U16 [R2+UR5+0x12e00], R28 ;  /* 0x012e001c02007988 */ /* 0x0007e80008000405 */
[----:B0-----:R-:W2:Y:S04]  /*3fec0*/  LDL.LU R4, [R1+0x10] ;  /* 0x0000100001047983 */ /* 0x001ea80000300800 */
[----:B-1----:R-:W2:Y:S04]  /*3fed0*/  LDL.LU R5, [R1+0xc] ;  /* 0x00000c0001057983 */ /* 0x002ea80000300800 */
[----:B------:R-:W2:Y:S04]  /*3fee0*/  LDL.LU R27, [R1+0x8] ;  /* 0x00000800011b7983 */ /* 0x000ea80000300800 */
[----:B---3--:R-:W3:Y:S04]  /*3fef0*/  LDL.LU R28, [R1+0x4] ;  /* 0x00000400011c7983 */ /* 0x008ee80000300800 */
[----:B------:R-:W-:Y:S04]  /*3ff00*/  STS.U16 [R2+UR5+0x12e80], R10 ;  /* 0x012e800a02007988 */ /* 0x000fe80008000405 */
[----:B------:R-:W-:Y:S04]  /*3ff10*/  STS.U16 [R2+UR5+0x13600], R11 ;  /* 0x0136000b02007988 */ /* 0x000fe80008000405 */
[----:B------:R-:W-:Y:S04]  /*3ff20*/  STS.U16 [R2+UR5+0x13680], R12 ;  /* 0x0136800c02007988 */ /* 0x000fe80008000405 */
[----:B------:R-:W-:Y:S04]  /*3ff30*/  STS.U16 [R2+UR5+0x13e00], R13 ;  /* 0x013e000d02007988 */ /* 0x000fe80008000405 */
[----:B------:R-:W-:Y:S04]  /*3ff40*/  STS.U16 [R2+UR5+0x13e80], R15 ;  /* 0x013e800f02007988 */ /* 0x000fe80008000405 */
[----:B----4-:R0:W-:Y:S04]  /*3ff50*/  STS.U16 [R2+UR5+0x14600], R26 ;  /* 0x0146001a02007988 */ /* 0x0101e80008000405 */
[----:B------:R1:W-:Y:S04]  /*3ff60*/  STS.U16 [R2+UR5+0x14680], R0 ;  /* 0x0146800002007988 */ /* 0x0003e80008000405 */
[----:B------:R4:W-:Y:S04]  /*3ff70*/  STS.U16 [R2+UR5+0x14e00], R3 ;  /* 0x014e000302007988 */ /* 0x0009e80008000405 */
[----:B0-----:R-:W3:Y:S04]  /*3ff80*/  LDL.LU R26, [R1+0x214] ;  /* 0x00021400011a7983 */ /* 0x001ee80000300800 */
[----:B-1----:R-:W3:Y:S04]  /*3ff90*/  LDL.LU R0, [R1+0x210] ;  /* 0x0002100001007983 */ /* 0x002ee80000300800 */
[----:B----4-:R-:W4:Y:S04]  /*3ffa0*/  LDL.LU R3, [R1+0x1ec] ;  /* 0x0001ec0001037983 */ /* 0x010f280000300800 */
        /* <DEDUP_REMOVED lines=11> */
[----:B------:R1:W-:Y:S04]  /*40060*/  STS.U16 [R2+UR5+0x15600], R16 ;  /* 0x0156001002007988 */ /* 0x0003e80008000405 */
[----:B--2---:R2:W-:Y:S04]  /*40070*/  STS.U16 [R2+UR5+0x15680], R18 ;  /* 0x0156801202007988 */ /* 0x0045e80008000405 */
        /* <DEDUP_REMOVED lines=10> */
[----:B---3--:R3:W-:Y:S04]  /*40120*/  STS.U16 [R2+UR5+0x16e80], R28 ;  /* 0x016e801c02007988 */ /* 0x0087e80008000405 */
[----:B0-----:R-:W2:Y:S04]  /*40130*/  LDL.LU R4, [R1+0x5e5c] ;  /* 0x005e5c0001047983 */ /* 0x001ea80000300800 */
[----:B-1----:R-:W2:Y:S04]  /*40140*/  LDL.LU R5, [R1+0x5e58] ;  /* 0x005e580001057983 */ /* 0x002ea80000300800 */
[----:B------:R-:W2:Y:S04]  /*40150*/  LDL.LU R27, [R1+0x5e54] ;  /* 0x005e5400011b7983 */ /* 0x000ea80000300800 */
[----:B---3--:R-:W3:Y:S04]  /*40160*/  LDL.LU R28, [R1+0x5e50] ;  /* 0x005e5000011c7983 */ /* 0x008ee80000300800 */
[----:B---3--:R0:W-:Y:S04]  /*40170*/  STS.U16 [R2+UR5+0x17600], R28 ;  /* 0x0176001c02007988 */ /* 0x0081e80008000405 */
[----:B--2---:R1:W-:Y:S04]  /*40180*/  STS.U16 [R2+UR5+0x17680], R27 ;  /* 0x0176801b02007988 */ /* 0x0043e80008000405 */
[----:B------:R2:W-:Y:S04]  /*40190*/  STS.U16 [R2+UR5+0x17e00], R5 ;  /* 0x017e000502007988 */ /* 0x0005e80008000405 */
[----:B------:R3:W-:Y:S04]  /*401a0*/  STS.U16 [R2+UR5+0x17e80], R4 ;  /* 0x017e800402007988 */ /* 0x0007e80008000405 */
[----:B0-----:R-:W4:Y:S04]  /*401b0*/  LDL.LU R28, [R1+0x198] ;  /* 0x00019800011c7983 */ /* 0x001f280000300800 */
[----:B-1----:R-:W4:Y:S04]  /*401c0*/  LDL.LU R27, [R1+0x19c] ;  /* 0x00019c00011b7983 */ /* 0x002f280000300800 */
[----:B--2---:R-:W2:Y:S04]  /*401d0*/  LDL.LU R5, [R1+0x1c4] ;  /* 0x0001c40001057983 */ /* 0x004ea80000300800 */
[----:B---3--:R-:W3:Y:S04]  /*401e0*/  LDL.LU R2, [R1+0x5e4c] ;  /* 0x005e4c0001027983 */ /* 0x008ee80000300800 */
[----:B------:R-:W2:Y:S04]  /*401f0*/  LDL.LU R4, [R1+0x1e8] ;  /* 0x0001e80001047983 */ /* 0x000ea80000300800 */
[----:B---3--:R0:W-:Y:S04]  /*40200*/  STS.U16 [R2+UR5+0x10700], R26 ;  /* 0x0107001a02007988 */ /* 0x0081e80008000405 */
[----:B------:R1:W-:Y:S04]  /*40210*/  STS.U16 [R2+UR5+0x10780], R0 ;  /* 0x0107800002007988 */ /* 0x0003e80008000405 */
[----:B----4-:R3:W-:Y:S04]  /*40220*/  STS.U16 [R2+UR5+0x10f00], R3 ;  /* 0x010f000302007988 */ /* 0x0107e80008000405 */
[----:B0-----:R-:W4:Y:S04]  /*40230*/  LDL.LU R26, [R1+0x5e48] ;  /* 0x005e4800011a7983 */ /* 0x001f280000300800 */
[----:B-1----:R-:W4:Y:S04]  /*40240*/  LDL.LU R0, [R1+0x5e44] ;  /* 0x005e440001007983 */ /* 0x002f280000300800 */
[----:B---3--:R-:W3:Y:S04]  /*40250*/  LDL.LU R3, [R1+0x5e40] ;  /* 0x005e400001037983 */ /* 0x008ee80000300800 */
[----:B--2---:R-:W-:Y:S04]  /*40260*/  STS.U16 [R2+UR5+0x10f80], R4 ;  /* 0x010f800402007988 */ /* 0x004fe80008000405 */
[----:B------:R-:W-:Y:S04]  /*40270*/  STS.U16 [R2+UR5+0x11700], R5 ;  /* 0x0117000502007988 */ /* 0x000fe80008000405 */
[----:B------:R0:W-:Y:S04]  /*40280*/  STS.U16 [R2+UR5+0x11780], R15 ;  /* 0x0117800f02007988 */ /* 0x0001e80008000405 */
        /* <DEDUP_REMOVED lines=11> */
[----:B------:R-:W-:Y:S01]  /*40340*/  STS.U16 [R2+UR5+0x14700], R13 ;  /* 0x0147000d02007988 */ /* 0x000fe20008000405 */
[----:B0-----:R-:W0:Y:S03]  /*40350*/  S2R R12, SR_TID.X ;  /* 0x00000000000c7919 */ /* 0x001e260000002100 */
[----:B------:R0:W-:Y:S02]  /*40360*/  STS.U16 [R2+UR5+0x14780], R14 ;  /* 0x0147800e02007988 */ /* 0x0001e40008000405 */
[----:B0-----:R-:W-:-:S02]  /*40370*/  IMAD.SHL.U32 R14, R12, 0x100, RZ ;  /* 0x000001000c0e7824 */ /* 0x001fc400078e00ff */
[----:B---3--:R-:W-:Y:S04]  /*40380*/  STS.U16 [R2+UR5+0x14f00], R3 ;  /* 0x014f000302007988 */ /* 0x008fe80008000405 */
[----:B----4-:R0:W-:Y:S04]  /*40390*/  STS.U16 [R2+UR5+0x14f80], R0 ;  /* 0x014f800002007988 */ /* 0x0101e80008000405 */
        /* <DEDUP_REMOVED lines=10> */
[----:B--2---:R-:W-:Y:S04]  /*40440*/  STS.U16 [R2+UR5+0x17f00], R15 ;  /* 0x017f000f02007988 */ /* 0x004fe80008000405 */
[----:B------:R-:W-:Y:S01]  /*40450*/  STS.U16 [R2+UR5+0x17f80], R25 ;  /* 0x017f801902007988 */ /* 0x000fe20008000405 */
[----:B------:R-:W-:Y:S01]  /*40460*/  BAR.SYNC.DEFER_BLOCKING 0x0 ;  /* 0x0000000000007b1d */ /* 0x000fe20000010000 */
[----:B0-----:R-:W-:-:S05]  /*40470*/  LOP3.LUT R0, R12, 0x7, RZ, 0xc0, !PT ;  /* 0x000000070c007812 */ /* 0x001fca00078ec0ff */
[----:B------:R-:W-:Y:S02]  /*40480*/  IMAD R13, R0, 0x210, RZ ;  /* 0x00000210000d7824 */ /* 0x000fe400078e02ff */
[----:B------:R-:W-:Y:S02]  /*40490*/  IMAD.SHL.U32 R3, R12, 0x2, RZ ;  /* 0x000000020c037824 */ /* 0x000fe400078e00ff */
[----:B------:R-:W-:-:S05]  /*404a0*/  IMAD R0, R0, 0x110, RZ ;  /* 0x0000011000007824 */ /* 0x000fca00078e02ff */
[----:B------:R-:W-:-:S05]  /*404b0*/  LOP3.LUT R0, R0, 0x30, R3, 0x78, !PT ;  /* 0x0000003000007812 */ /* 0x000fca00078e7803 */
[----:B------:R-:W0:Y:S04]  /*404c0*/  LDSM.16.M88.4 R8, [R0+UR5+0x10000] ;  /* 0x010000050008783b */ /* 0x000e280008000200 */
[----:B------:R-:W1:Y:S04]  /*404d0*/  LDSM.16.M88.4 R4, [R0+UR5+0x10800] ;  /* 0x010800050004783b */ /* 0x000e680008000200 */
[----:B------:R-:W2:Y:S04]  /*404e0*/  LDSM.16.M88.4 R24, [R0+UR5+0x11800] ;  /* 0x011800050018783b */ /* 0x000ea80008000200 */
[----:B------:R-:W-:Y:S04]  /*404f0*/  LDSM.16.M88.4 R20, [R0+UR5+0x11000] ;  /* 0x011000050014783b */ /* 0x000fe80008000200 */
[----:B0-----:R-:W-:Y:S04]  /*40500*/  STL.64 [R1+0x20], R8 ;  /* 0x0000200801007387 */ /* 0x001fe80000100a00 */
[----:B------:R-:W-:Y:S04]  /*40510*/  STL.64 [R1+0x28], R10 ;  /* 0x0000280a01007387 */ /* 0x000fe80000100a00 */
[----:B------:R-:W0:Y:S01]  /*40520*/  LDSM.16.M88.4 R8, [R0+UR5+0x12000] ;  /* 0x012000050008783b */ /* 0x000e220008000200 */
[----:B------:R-:W-:-:S03]  /*40530*/  LOP3.LUT R29, R3, 0x10, RZ, 0xc0, !PT ;  /* 0x00000010031d7812 */ /* 0x000fc600078ec0ff */
[----:B-1----:R-:W-:Y:S04]  /*40540*/  STL.64 [R1+0x10], R4 ;  /* 0x0000100401007387 */ /* 0x002fe80000100a00 */
[----:B------:R-:W-:Y:S04]  /*40550*/  STL.64 [R1+0x18], R6 ;  /* 0x0000180601007387 */ /* 0x000fe80000100a00 */
[----:B--2---:R-:W-:Y:S04]  /*40560*/  STL.64 [R1+0x5e20], R26 ;  /* 0x005e201a01007387 */ /* 0x004fe80000100a00 */
[----:B------:R-:W-:Y:S01]  /*40570*/  STL.64 [R1+0x5e18], R24 ;  /* 0x005e181801007387 */ /* 0x000fe20000100a00 */
[----:B------:R-:W-:Y:S01]  /*40580*/  LOP3.LUT R29, R29, 0x20, R12, 0xf8, !PT ;  /* 0x000000201d1d7812 */ /* 0x000fe200078ef80c */
[----:B------:R-:W-:-:S02]  /*40590*/  IMAD.MOV.U32 R12, RZ, RZ, R4 ;  /* 0x000000ffff0c7224 */ /* 0x000fc400078e0004 */
[----:B------:R-:W-:Y:S02]  /*405a0*/  IMAD.MOV.U32 R2, RZ, RZ, R5 ;  /* 0x000000ffff027224 */ /* 0x000fe400078e0005 */
[----:B------:R-:W1:Y:S04]  /*405b0*/  LDSM.16.M88.4 R4, [R0+UR5+0x12800] ;  /* 0x012800050004783b */ /* 0x000e680008000200 */
[----:B0-----:R-:W-:Y:S04]  /*405c0*/  STL [R1+0x564c], R10 ;  /* 0x00564c0a01007387 */ /* 0x001fe80000100800 */
[----:B------:R-:W-:Y:S04]  /*405d0*/  STL.64 [R1], R20 ;  /* 0x0000001401007387 */ /* 0x000fe80000100a00 */
[----:B------:R-:W-:Y:S04]  /*405e0*/  STL.64 [R1+0x8], R22 ;  /* 0x0000081601007387 */ /* 0x000fe80000100a00 */
[----:B------:R-:W-:Y:S04]  /*405f0*/  STL.64 [R1+0x5e28], R20 ;  /* 0x005e281401007387 */ /* 0x000fe80000100a00 */
[----:B------:R-:W0:Y:S04]  /*40600*/  LDSM.16.M88.4 R20, [R0+UR5+0x13000] ;  /* 0x013000050014783b */ /* 0x000e280008000200 */
[----:B------:R-:W-:Y:S04]  /*40610*/  STL [R1+0x5648], R11 ;  /* 0x0056480b01007387 */ /* 0x000fe80000100800 */
[----:B------:R-:W-:Y:S04]  /*40620*/  STL.64 [R1+0x5e10], R8 ;  /* 0x005e100801007387 */ /* 0x000fe80000100a00 */
[----:B-1----:R-:W-:Y:S04]  /*40630*/  STL [R1+0x574c], R6 ;  /* 0x00574c0601007387 */ /* 0x002fe80000100800 */
[----:B------:R-:W-:Y:S04]  /*40640*/  STL [R1+0x5748], R7 ;  /* 0x0057480701007387 */ /* 0x000fe80000100800 */
[----:B0-----:R-:W-:Y:S01]  /*40650*/  STL.64 [R1+0x30], R20 ;  /* 0x0000301401007387 */ /* 0x001fe20000100a00 */
[----:B------:R-:W-:-:S03]  /*40660*/  IMAD.MOV.U32 R26, RZ, RZ, R20 ;  /* 0x000000ffff1a7224 */ /* 0x000fc600078e0014 */
[----:B------:R-:W-:Y:S01]  /*40670*/  STL.64 [R1+0x38], R22 ;  /* 0x0000381601007387 */ /* 0x000fe20000100a00 */
[----:B------:R-:W-:-:S03]  /*40680*/  IMAD.MOV.U32 R3, RZ, RZ, R21 ;  /* 0x000000ffff037224 */ /* 0x000fc600078e0015 */
[----:B------:R-:W0:Y:S04]  /*40690*/  LDSM.16.M88.4 R20, [R0+UR5+0x13800] ;  /* 0x013800050014783b */ /* 0x000e280008000200 */
[----:B0-----:R-:W-:Y:S01]  /*406a0*/  STL.64 [R1+0xd0], R20 ;  /* 0x0000d01401007387 */ /* 0x001fe20000100a00 */
[----:B------:R-:W-:-:S03]  /*406b0*/  IMAD.MOV.U32 R9, RZ, RZ, R20 ;  /* 0x000000ffff097224 */ /* 0x000fc600078e0014 */
[----:B------:R-:W-:Y:S01]  /*406c0*/  STL.64 [R1+0xd8], R22 ;  /* 0x0000d81601007387 */ /* 0x000fe20000100a00 */
[----:B------:R-:W-:-:S03]  /*406d0*/  IMAD.MOV.U32 R8, RZ, RZ, R21 ;  /* 0x000000ffff087224 */ /* 0x000fc600078e0015 */
[----:B------:R-:W0:Y:S01]  /*406e0*/  LDSM.16.M88.4 R20, [R0+UR5+0x14000] ;  /* 0x014000050014783b */ /* 0x000e220008000200 */
[----:B------:R-:W-:Y:S01]  /*406f0*/  LOP3.LUT R29, R13, R29, RZ, 0x3c, !PT ;  /* 0x0000001d0d1d7212 */ /* 0x000fe200078e3cff */
[----:B------:R-:W-:-:S03]  /*40700*/  IMAD.MOV.U32 R24, RZ, RZ, R12 ;  /* 0x000000ffff187224 */ /* 0x000fc600078e000c */
[----:B------:R-:W-:Y:S02]  /*40710*/  LOP3.LUT R29, R29, 0x1000, R14, 0xf8, !PT ;  /* 0x000010001d1d7812 */ /* 0x000fe400078ef80e */
[----:B------:R-:W1:Y:S01]  /*40720*/  LDSM.16.M88.4 R12, [R0+UR5+0x15000] ;  /* 0x01500005000c783b */ /* 0x000e620008000200 */
[----:B------:R-:W-:-:S03]  /*40730*/  IMAD.MOV.U32 R25, RZ, RZ, R2 ;  /* 0x000000ffff197224 */ /* 0x000fc600078e0002 */
[----:B------:R-:W-:Y:S04]  /*40740*/  LDSM.16.MT88.4 R16, [R29+UR5] ;  /* 0x000000051d10783b */ /* 0x000fe80008004200 */
[----:B0-----:R-:W-:Y:S04]  /*40750*/  STL.64 [R1+0xc0], R20 ;  /* 0x0000c01401007387 */ /* 0x001fe80000100a00 */
[----:B------:R-:W-:Y:S04]  /*40760*/  STL.64 [R1+0xc8], R22 ;  /* 0x0000c81601007387 */ /* 0x000fe80000100a00 */
[----:B------:R-:W0:Y:S01]  /*40770*/  LDSM.16.M88.4 R20, [R0+UR5+0x14800] ;  /* 0x014800050014783b */ /* 0x000e220008000200 */
[----:B-1----:R-:W-:-:S02]  /*40780*/  IMAD.MOV.U32 R6, RZ, RZ, R13 ;  /* 0x000000ffff067224 */ /* 0x002fc400078e000d */
[----:B------:R-:W-:Y:S01]  /*40790*/  IMAD.MOV.U32 R7, RZ, RZ, R12 ;  /* 0x000000ffff077224 */ /* 0x000fe200078e000c */
[----:B0-----:R-:W-:Y:S04]  /*407a0*/  STL.64 [R1+0xb0], R20 ;  /* 0x0000b01401007387 */ /* 0x001fe80000100a00 */
[----:B------:R-:W-:Y:S04]  /*407b0*/  STL.64 [R1+0xb8], R22 ;  /* 0x0000b81601007387 */ /* 0x000fe80000100a00 */
[----:B------:R0:W-:Y:S04]  /*407c0*/  STL.64 [R1+0x5e30], R24 ;  /* 0x005e301801007387 */ /* 0x0001e80000100a00 */
[----:B------:R-:W-:Y:S04]  /*407d0*/  LDSM.16.M88.4 R20, [R0+UR5+0x16800] ;  /* 0x016800050014783b */ /* 0x000fe80008000200 */
[----:B0-----:R-:W2:Y:S04]  /*407e0*/  LDL.64 R24, [R1+0x20] ;  /* 0x0000200001187983 */ /* 0x001ea80000100a00 */
[----:B------:R-:W-:Y:S04]  /*407f0*/  STL.64 [R1+0xa0], R12 ;  /* 0x0000a00c01007387 */ /* 0x000fe80000100a00 */
[----:B------:R-:W-:Y:S04]  /*40800*/  STL.64 [R1+0xa8], R14 ;  /* 0x0000a80e01007387 */ /* 0x000fe80000100a00 */
[----:B------:R-:W-:Y:S04]  /*40810*/  STL [R1+0x5ddc], R6 ;  /* 0x005ddc0601007387 */ /* 0x000fe80000100800 */
[----:B------:R-:W-:Y:S04]  /*40820*/  STL [R1+0x5dd8], R7 ;  /* 0x005dd80701007387 */ /* 0x000fe80000100800 */
[----:B------:R-:W0:Y:S04]  /*40830*/  LDSM.16.M88.4 R12, [R0+UR5+0x15800] ;  /* 0x01580005000c783b */ /* 0x000e280008000200 */
[----:B------:R-:W-:Y:S04]  /*40840*/  STL.64 [R1+0x5e38], R4 ;  /* 0x005e380401007387 */ /* 0x000fe80000100a00 */
[----:B------:R-:W1:Y:S04]  /*40850*/  LDSM.16.M88.4 R4, [R0+UR5+0x16000] ;  /* 0x016000050004783b */ /* 0x000e680008000200 */
[----:B0-----:R-:W-:Y:S04]  /*40860*/  STL.64 [R1+0x90], R12 ;  /* 0x0000900c01007387 */ /* 0x001fe80000100a00 */
[----:B------:R-:W-:Y:S04]  /*40870*/  STL.64 [R1+0x98], R14 ;  /* 0x0000980e01007387 */ /* 0x000fe80000100a00 */
[----:B------:R-:W0:Y:S04]  /*40880*/  LDSM.16.M88.4 R12, [R0+UR5+0x17000] ;  /* 0x01700005000c783b */ /* 0x000e280008000200 */
[----:B-1----:R-:W-:Y:S04]  /*40890*/  STL.64 [R1+0x80], R4 ;  /* 0x0000800401007387 */ /* 0x002fe80000100a00 */
[----:B------:R-:W-:Y:S04]  /*408a0*/  STL.64 [R1+0x88], R6 ;  /* 0x0000880601007387 */ /* 0x000fe80000100a00 */
[----:B------:R-:W1:Y:S04]  /*408b0*/  LDSM.16.M88.4 R4, [R0+UR5+0x17800] ;  /* 0x017800050004783b */ /* 0x000e680008000200 */
[----:B------:R-:W-:Y:S04]  /*408c0*/  STL.64 [R1+0x70], R20 ;  /* 0x0000701401007387 */ /* 0x000fe80000100a00 */
[----:B------:R-:W-:Y:S04]  /*408d0*/  STL.64 [R1+0x78], R22 ;  /* 0x0000781601007387 */ /* 0x000fe80000100a00 */
[----:B0-----:R-:W-:Y:S04]  /*408e0*/  STL.64 [R1+0x60], R12 ;  /* 0x0000600c01007387 */ /* 0x001fe80000100a00 */
[----:B------:R-:W-:Y:S04]  /*408f0*/  STL.64 [R1+0x68], R14 ;  /* 0x0000680e01007387 */ /* 0x000fe80000100a00 */
[----:B-1----:R0:W-:Y:S04]  /*40900*/  STL.64 [R1+0x40], R4 ;  /* 0x0000400401007387 */ /* 0x0021e80000100a00 */
[----:B------:R1:W-:Y:S01]  /*40910*/  STL.64 [R1+0x48], R6 ;  /* 0x0000480601007387 */ /* 0x0003e20000100a00 */
[----:B------:R-:W-:Y:S01]  /*40920*/  MOV R2, R6 ;  /* 0x0000000600027202 */ /* 0x000fe20000000f00 */
[----:B------:R-:W-:-:S02]  /*40930*/  IMAD.MOV.U32 R0, RZ, RZ, R7 ;  /* 0x000000ffff007224 */ /* 0x000fc400078e0007 */
[----:B------:R-:W3:Y:S04]  /*40940*/  LDSM.16.MT88.4 R12, [R29+UR5+0x80] ;  /* 0x000080051d0c783b */ /* 0x000ee80008004200 */
[----:B0-----:R-:W4:Y:S04]  /*40950*/  LDL.LU.64 R4, [R1+0xb30] ;  /* 0x000b300001047983 */ /* 0x001f280000300a00 */
[----:B-1----:R-:W4:Y:S04]  /*40960*/  LDL.LU.64 R6, [R1+0xb38] ;  /* 0x000b380001067983 */ /* 0x002f280000300a00 */
[----:B------:R-:W4:Y:S04]  /*40970*/  LDL.LU.64 R20, [R1+0xae0] ;  /* 0x000ae00001147983 */ /* 0x000f280000300a00 */
[----:B------:R-:W4:Y:S04]  /*40980*/  LDL.LU.64 R22, [R1+0xae8] ;  /* 0x000ae80001167983 */ /* 0x000f280000300a00 */
[----:B------:R-:W-:Y:S04]  /*40990*/  STL [R1+0x563c], R0 ;  /* 0x00563c0001007387 */ /* 0x000fe80000100800 */
[----:B------:R-:W-:Y:S04]  /*409a0*/  STL [R1+0x5638], R2 ;  /* 0x0056380201007387 */ /* 0x000fe80000100800 */
[----:B---3--:R-:W-:Y:S04]  /*409b0*/  STL.64 [R1+0x5d78], R14 ;  /* 0x005d780e01007387 */ /* 0x008fe80000100a00 */
[----:B------:R0:W-:Y:S02]  /*409c0*/  STL.64 [R1+0x5d70], R12 ;  /* 0x005d700c01007387 */ /* 0x0001e40000100a00 */
[----:B0-----:R-:W-:-:S02]  /*409d0*/  IMAD.MOV.U32 R12, RZ, RZ, R9 ;  /* 0x000000ffff0c7224 */ /* 0x001fc400078e0009 */
[----:B------:R-:W-:Y:S02]  /*409e0*/  IMAD.MOV.U32 R13, RZ, RZ, R8 ;  /* 0x000000ffff0d7224 */ /* 0x000fe400078e0008 */
[----:B------:R-:W3:Y:S04]  /*409f0*/  LDL.LU.64 R8, [R1+0xa50] ;  /* 0x000a500001087983 */ /* 0x000ee80000300a00 */
[----:B------:R-:W3:Y:S04]  /*40a00*/  LDL.LU.64 R10, [R1+0xa58] ;  /* 0x000a5800010a7983 */ /* 0x000ee80000300a00 */
[----:B------:R0:W-:Y:S02]  /*40a10*/  STL.64 [R1+0x5df0], R12 ;  /* 0x005df00c01007387 */ /* 0x0001e40000100a00 */
[----:B0-----:R-:W-:-:S02]  /*40a20*/  IMAD.MOV.U32 R12, RZ, RZ, R26 ;  /* 0x000000ffff0c7224 */ /* 0x001fc400078e001a */
[----:B------:R-:W-:-:S05]  /*40a30*/  IMAD.MOV.U32 R13, RZ, RZ, R3 ;  /* 0x000000ffff0d7224 */ /* 0x000fca00078e0003 */
[----:B------:R0:W-:Y:S04]  /*40a40*/  STL.64 [R1+0x5e08], R12 ;  /* 0x005e080c01007387 */ /* 0x0001e80000100a00 */
[----:B0-----:R-:W3:Y:S04]  /*40a50*/  LDL.LU.64 R12, [R1+0xaa0] ;  /* 0x000aa000010c7983 */ /* 0x001ee80000300a00 */
[----:B------:R-:W3:Y:S01]  /*40a60*/  LDL.LU.64 R14, [R1+0xaa8] ;  /* 0x000aa800010e7983 */ /* 0x000ee20000300a00 */
[----:B--2---:R-:W-:Y:S02]  /*40a70*/  IMAD.MOV.U32 R2, RZ, RZ, R24 ;  /* 0x000000ffff027224 */ /* 0x004fe400078e0018 */
[----:B------:R-:W-:Y:S01]  /*40a80*/  IMAD.MOV.U32 R0, RZ, RZ, R25 ;  /* 0x000000ffff007224 */ /* 0x000fe200078e0019 */
[----:B----4-:R-:W-:-:S15]  /*40a90*/  HMMA.16816.F32 R4, R16, R24, R4 ;  /* 0x000000181004723c */ /* 0x010fde0000001804 */
[----:B------:R-:W-:-:S04]  /*40aa0*/  NOP ;  /* 0x0000000000007918 */ /* 0x000fc80000000000 */
[----:B------:R0:W-:Y:S04]  /*40ab0*/  STL.64 [R1+0x3a0], R4 ;  /* 0x0003a00401007387 */ /* 0x0001e80000100a00 */
[----:B------:R-:W-:Y:S04]  /*40ac0*/  STL.64 [R1+0x3a8], R6 ;  /* 0x0003a80601007387 */ /* 0x000fe80000100a00 */
[----:B0-----:R-:W2:Y:S04]  /*40ad0*/  LDL.LU.64 R4, [R1+0x5e38] ;  /* 0x005e380001047983 */ /* 0x001ea80000300a00 */
[----:B------:R-:W4:Y:S02]  /*40ae0*/  LDL.LU.64 R24, [R1+0x5e30] ;  /* 0x005e300001187983 */ /* 0x000f240000300a00 */
[----:B----4-:R-:W-:Y:S02]  /*40af0*/  HMMA.16816.F32 R24, R16, R24, R20 ;  /* 0x000000181018723c */ /* 0x010fe40000001814 */
[----:B------:R-:W3:-:S15]  /*40b00*/  LDL.LU.64 R20, [R1+0x5e28] ;  /* 0x005e280001147983 */ /* 0x000ede0000300a00 */
[----:B------:R-:W-:Y:S02]  /*40b10*/  NOP ;  /* 0x0000000000007918 */ /* 0x000fe40000000000 */
[----:B------:R-:W-:Y:S04]  /*40b20*/  STL.64 [R1+0x390], R24 ;  /* 0x0003901801007387 */ /* 0x000fe80000100a00 */
[----:B------:R0:W-:Y:S04]  /*40b30*/  STL.64 [R1+0x398], R26 ;  /* 0x0003981a01007387 */ /* 0x0001e80000100a00 */
[----:B0-----:R-:W4:Y:S04]  /*40b40*/  LDL.LU.64 R26, [R1+0x5e20] ;  /* 0x005e2000011a7983 */ /* 0x001f280000300a00 */
[----:B------:R-:W2:Y:S01]  /*40b50*/  LDL.LU.64 R24, [R1+0x5e18] ;  /* 0x005e180001187983 */ /* 0x000ea20000300a00 */
[----:B---3--:R-:W-:Y:S01]  /*40b60*/  HMMA.16816.F32 R12, R16, R20, R12 ;  /* 0x00000014100c723c */ /* 0x008fe2000000180c */
[----:B------:R-:W-:-:S02]  /*40b70*/  IMAD.MOV.U32 R6, RZ, RZ, R20 ;  /* 0x000000ffff067224 */ /* 0x000fc400078e0014 */
[----:B------:R-:W-:-:S15]  /*40b80*/  IMAD.MOV.U32 R7, RZ, RZ, R21 ;  /* 0x000000ffff077224 */ /* 0x000fde00078e0015 */
[----:B------:R-:W-:Y:S01]  /*40b90*/  NOP ;  /* 0x0000000000007918 */ /* 0x000fe20000000000 */
[----:B------:R0:W-:Y:S01]  /*40ba0*/  STL.64 [R1+0x380], R12 ;  /* 0x0003800c01007387 */ /* 0x0001e20000100a00 */
[----:B--2---:R-:W-:Y:S03]  /*40bb0*/  HMMA.16816.F32 R8, R16, R24, R8 ;  /* 0x000000181008723c */ /* 0x004fe60000001808 */
[----:B------:R1:W-:Y:S01]  /*40bc0*/  STL [R1+0x388], R14 ;  /* 0x0003880e01007387 */ /* 0x0003e20000100800 */
[----:B------:R-:W-:-:S03]  /*40bd0*/  IMAD.MOV.U32 R28, RZ, RZ, R15 ;  /* 0x000000ffff1c7224 */ /* 0x000fc600078e000f */
[----:B0-----:R-:W2:Y:S04]  /*40be0*/  LDL.LU.64 R12, [R1+0xa10] ;  /* 0x000a1000010c7983 */ /* 0x001ea80000300a00 */
[----:B-1----:R-:W2:Y:S04]  /*40bf0*/  LDL.LU.64 R14, [R1+0xa18] ;  /* 0x000a1800010e7983 */ /* 0x002ea80000300a00 */
[----:B------:R-:W3:Y:S04]  /*40c00*/  LDL.LU.64 R20, [R1+0x9c0] ;  /* 0x0009c00001147983 */ /* 0x000ee80000300a00 */
[----:B------:R-:W3:Y:S04]  /*40c10*/  LDL.LU.64 R22, [R1+0x9c8] ;  /* 0x0009c80001167983 */ /* 0x000ee80000300a00 */
[----:B------:R-:W-:Y:S04]  /*40c20*/  STL [R1+0x5750], R28 ;  /* 0x0057501c01007387 */ /* 0x000fe80000100800 */
[----:B------:R0:W-:Y:S04]  /*40c30*/  STL.64 [R1+0x370], R8 ;  /* 0x0003700801007387 */ /* 0x0001e80000100a00 */
[----:B------:R-:W-:Y:S04]  /*40c40*/  STL.64 [R1+0x378], R10 ;  /* 0x0003780a01007387 */ /* 0x000fe80000100a00 */
[----:B0-----:R-:W2:Y:S04]  /*40c50*/  LDL.LU.64 R8, [R1+0x5e10] ;  /* 0x005e100001087983 */ /* 0x001ea80000300a00 */
[----:B----4-:R-:W-:Y:S04]  /*40c60*/  STL.64 [R1+0x5d28], R26 ;  /* 0x005d281a01007387 */ /* 0x010fe80000100a00 */
[----:B------:R0:W-:Y:S04]  /*40c70*/  STL.64 [R1+0x5d20], R24 ;  /* 0x005d201801007387 */ /* 0x0001e80000100a00 */
[----:B0-----:R-:W4:Y:S04]  /*40c80*/  LDL.64 R24, [R1+0xc0] ;  /* 0x0000c00001187983 */ /* 0x001f280000100a00 */
[----:B----4-:R0:W-:Y:S04]  /*40c90*/  STL.64 [R1+0x5de8], R24 ;  /* 0x005de81801007387 */ /* 0x0101e80000100a00 */
[----:B0-----:R-:W4:Y:S04]  /*40ca0*/  LDL.LU.64 R24, [R1+0x950] ;  /* 0x0009500001187983 */ /* 0x001f280000300a00 */
[----:B------:R-:W4:Y:S01]  /*40cb0*/  LDL.LU.64 R26, [R1+0x958] ;  /* 0x00095800011a7983 */ /* 0x000f220000300a00 */
[C---:B--2---:R-:W-:Y:S08]  /*40cc0*/  HMMA.16816.F32 R12, R16.reuse, R8, R12 ;  /* 0x00000008100c723c */ /* 0x044ff0000000180c */
[C---:B---3--:R-:W-:Y:S01]  /*40cd0*/  HMMA.16816.F32 R20, R16.reuse, R4, R20 ;  /* 0x000000041014723c */ /* 0x048fe20000001814 */
[----:B----4-:R-:W-:Y:S04]  /*40ce0*/  STL.64 [R1+0x5e00], R26 ;  /* 0x005e001a01007387 */ /* 0x010fe80000100a00 */
[----:B------:R0:W-:Y:S04]  /*40cf0*/  STL.64 [R1+0x5df8], R24 ;  /* 0x005df81801007387 */ /* 0x0001e80000100a00 */
[----:B0-----:R-:W2:Y:S04]  /*40d00*/  LDL.LU.64 R24, [R1+0x980] ;  /* 0x0009800001187983 */ /* 0x001ea80000300a00 */
[----:B------:R-:W2:Y:S04]  /*40d10*/  LDL.LU.64 R26, [R1+0x988] ;  /* 0x00098800011a7983 */ /* 0x000ea80000300a00 */
[----:B------:R0:W-:Y:S04]  /*40d20*/  STL.64 [R1+0x360], R12 ;  /* 0x0003600c01007387 */ /* 0x0001e80000100a00 */
[----:B------:R-:W-:Y:S04]  /*40d30*/  STL.64 [R1+0x368], R14 ;  /* 0x0003680e01007387 */ /* 0x000fe80000100a00 */
[----:B0-----:R-:W2:Y:S04]  /*40d40*/  LDL.LU.64 R12, [R1+0x5e08] ;  /* 0x005e0800010c7983 */ /* 0x001ea80000300a00 */
[----:B------:R0:W-:Y:S04]  /*40d50*/  STL.64 [R1+0x5d90], R4 ;  /* 0x005d900401007387 */ /* 0x0001e80000100a00 */
[----:B------:R1:W-:Y:S04]  /*40d60*/  STL.64 [R1+0x5de0], R6 ;  /* 0x005de00601007387 */ /* 0x0003e80000100a00 */
[----:B------:R-:W-:Y:S04]  /*40d70*/  STL.64 [R1+0x350], R20 ;  /* 0x0003501401007387 */ /* 0x000fe80000100a00 */
[----:B------:R-:W-:Y:S04]  /*40d80*/  STL.64 [R1+0x358], R22 ;  /* 0x0003581601007387 */ /* 0x000fe80000100a00 */
[----:B------:R-:W3:Y:S04]  /*40d90*/  LDSM.16.MT88.4 R20, [R29+UR5+0x100] ;  /* 0x000100051d14783b */ /* 0x000ee80008004200 */
[----:B0-----:R-:W4:Y:S04]  /*40da0*/  LDL.LU.64 R4, [R1+0x930] ;  /* 0x0009300001047983 */ /* 0x001f280000300a00 */
[----:B-1----:R-:W4:Y:S04]  /*40db0*/  LDL.LU.64 R6, [R1+0x938] ;  /* 0x0009380001067983 */ /* 0x002f280000300a00 */
[----:B---3--:R-:W-:Y:S04]  /*40dc0*/  STL.64 [R1+0x5c90], R22 ;  /* 0x005c901601007387 */ /* 0x008fe80000100a00 */
[----:B------:R0:W-:Y:S04]  /*40dd0*/  STL.64 [R1+0x5c88], R20 ;  /* 0x005c881401007387 */ /* 0x0001e80000100a00 */
[----:B0-----:R-:W3:Y:S01]  /*40de0*/  LDL.64 R20, [R1+0x40] ;  /* 0x0000400001147983 */ /* 0x001ee20000100a00 */
[----:B--2---:R-:W-:Y:S03]  /*40df0*/  HMMA.16816.F32 R12, R16, R12, R24 ;  /* 0x0000000c100c723c */ /* 0x004fe60000001818 */
[----:B------:R-:W2:Y:S04]  /*40e00*/  LDL.LU.64 R26, [R1+0x5e00] ;  /* 0x005e0000011a7983 */ /* 0x000ea80000300a00 */
[----:B------:R-:W2:-:S12]  /*40e10*/  LDL.LU.64 R24, [R1+0x5df8] ;  /* 0x005df80001187983 */ /* 0x000e980000300a00 */
[----:B------:R0:W-:Y:S04]  /*40e20*/  STL.64 [R1+0x6d0], R12 ;  /* 0x0006d00c01007387 */ /* 0x0001e80000100a00 */
[----:B------:R2:W-:Y:S04]  /*40e30*/  STL.64 [R1+0x6d8], R14 ;  /* 0x0006d80e01007387 */ /* 0x0005e80000100a00 */
[----:B0-----:R-:W2:Y:S02]  /*40e40*/  LDL.LU.64 R12, [R1+0x5df0] ;  /* 0x005df000010c7983 */ /* 0x001ea40000300a00 */
[----:B--2---:R-:W-:Y:S02]  /*40e50*/  HMMA.16816.F32 R12, R16, R12, R24 ;  /* 0x0000000c100c723c */ /* 0x004fe40000001818 */
[----:B------:R-:W4:-:S15]  /*40e60*/  LDL.LU.64 R24, [R1+0x5de8] ;  /* 0x005de80001187983 */ /* 0x000f1e0000300a00 */
[----:B------:R-:W-:Y:S02]  /*40e70*/  NOP ;  /* 0x0000000000007918 */ /* 0x000fe40000000000 */
[----:B------:R0:W-:Y:S04]  /*40e80*/  STL.64 [R1+0x6c0], R12 ;  /* 0x0006c00c01007387 */ /* 0x0001e80000100a00 */
[----:B0-----:R-:W2:Y:S01]  /*40e90*/  LDL.64 R12, [R1+0x70] ;  /* 0x00007000010c7983 */ /* 0x001ea20000100a00 */
[----:B------:R-:W-:Y:S02]  /*40ea0*/  IMAD.MOV.U32 R11, RZ, RZ, R15 ;  /* 0x000000ffff0b7224 */ /* 0x000fe400078e000f */
[----:B------:R-:W-:Y:S01]  /*40eb0*/  IMAD.MOV.U32 R10, RZ, RZ, R14 ;  /* 0x000000ffff0a7224 */ /* 0x000fe200078e000e */
[----:B----4-:R-:W-:Y:S01]  /*40ec0*/  HMMA.16816.F32 R4, R16, R24, R4 ;  /* 0x000000181004723c */ /* 0x010fe20000001804 */
[----:B--2---:R0:W-:Y:S04]  /*40ed0*/  STL.64 [R1+0x5d98], R12 ;  /* 0x005d980c01007387 */ /* 0x0041e80000100a00 */
[----:B0-----:R-:W2:Y:S04]  /*40ee0*/  LDL.LU.64 R12, [R1+0x910] ;  /* 0x00091000010c7983 */ /* 0x001ea80000300a00 */
[----:B------:R-:W2:Y:S04]  /*40ef0*/  LDL.LU.64 R14, [R1+0x918] ;  /* 0x00091800010e7983 */ /* 0x000ea80000300a00 */
[----:B------:R-:W-:Y:S04]  /*40f00*/  STL [R1+0x5654], R11 ;  /* 0x0056540b01007387 */ /* 0x000fe80000100800 */
[----:B------:R-:W-:Y:S04]  /*40f10*/  STL [R1+0x5650], R10 ;  /* 0x0056500a01007387 */ /* 0x000fe80000100800 */
[----:B------:R-:W-:Y:S04]  /*40f20*/  STL.64 [R1+0x6b0], R4 ;  /* 0x0006b00401007387 */ /* 0x000fe80000100a00 */
[----:B------:R0:W-:Y:S04]  /*40f30*/  STL.64 [R1+0x6b8], R6 ;  /* 0x0006b80601007387 */ /* 0x0001e80000100a00 */
[----:B0-----:R-:W4:Y:S01]  /*40f40*/  LDL.LU.64 R6, [R1+0x5de0] ;  /* 0x005de00001067983 */ /* 0x001f220000300a00 */
[----:B------:R-:W-:-:S02]  /*40f50*/  IMAD.MOV.U32 R22, RZ, RZ, R24 ;  /* 0x000000ffff167224 */ /* 0x000fc400078e0018 */
[----:B------:R-:W-:Y:S02]  /*40f60*/  IMAD.MOV.U32 R3, RZ, RZ, R25 ;  /* 0x000000ffff037224 */ /* 0x000fe400078e0019 */
[----:B----4-:R-:W-:Y:S02]  /*40f70*/  IMAD.MOV.U32 R24, RZ, RZ, R6 ;  /* 0x000000ffff187224 */ /* 0x010fe400078e0006 */
[----:B------:R-:W-:Y:S01]  /*40f80*/  IMAD.MOV.U32 R25, RZ, RZ, R7 ;  /* 0x000000ffff197224 */ /* 0x000fe200078e0007 */
[----:B------:R-:W4:Y:S04]  /*40f90*/  LDL.LU R6, [R1+0x5ddc] ;  /* 0x005ddc0001067983 */ /* 0x000f280000300800 */
[----:B------:R-:W2:Y:S04]  /*40fa0*/  LDL.LU R7, [R1+0x5dd8] ;  /* 0x005dd80001077983 */ /* 0x000ea80000300800 */
[----:B------:R0:W-:Y:S04]  /*40fb0*/  STL.64 [R1+0x5d40], R24 ;  /* 0x005d401801007387 */ /* 0x0001e80000100a00 */
[----:B0-----:R-:W2:Y:S02]  /*40fc0*/  LDL.64 R24, [R1+0xb0] ;  /* 0x0000b00001187983 */ /* 0x001ea40000100a00 */
[----:B--2---:R-:W-:-:S15]  /*40fd0*/  HMMA.16816.F32 R12, R16, R24, R12 ;  /* 0x00000018100c723c */ /* 0x004fde000000180c */
[----:B------:R-:W-:-:S04]  /*40fe0*/  NOP ;  /* 0x0000000000007918 */ /* 0x000fc80000000000 */
[----:B------:R0:W-:Y:S01]  /*40ff0*/  STL.64 [R1+0x6a0], R12 ;  /* 0x0006a00c01007387 */ /* 0x0001e20000100a00 */
[----:B------:R-:W-:Y:S02]  /*41000*/  IMAD.MOV.U32 R11, RZ, RZ, R14 ;  /* 0x000000ffff0b7224 */ /* 0x000fe400078e000e */
[----:B------:R-:W-:Y:S01]  /*41010*/  IMAD.MOV.U32 R10, RZ, RZ, R15 ;  /* 0x000000ffff0a7224 */ /* 0x000fe200078e000f */
[----:B0-----:R-:W2:Y:S04]  /*41020*/  LDL.LU.64 R12, [R1+0x850] ;  /* 0x00085000010c7983 */ /* 0x001ea80000300a00 */
[----:B------:R-:W2:Y:S04]  /*41030*/  LDL.LU.64 R14, [R1+0x858] ;  /* 0x00085800010e7983 */ /* 0x000ea80000300a00 */
[----:B--2---:R-:W-:Y:S04]  /*41040*/  STL.64 [R1+0x5da8], R14 ;  /* 0x005da80e01007387 */ /* 0x004fe80000100a00 */
[----:B------:R0:W-:Y:S04]  /*41050*/  STL.64 [R1+0x5da0], R12 ;  /* 0x005da00c01007387 */ /* 0x0001e80000100a00 */
[----:B0-----:R-:W2:Y:S04]  /*41060*/  LDL R12, [R1+0x90] ;  /* 0x00009000010c7983 */ /* 0x001ea80000100800 */
[----:B------:R-:W2:Y:S04]  /*41070*/  LDL R13, [R1+0x94] ;  /* 0x00009400010d7983 */ /* 0x000ea80000100800 */
[----:B--2---:R0:W-:Y:S04]  /*41080*/  STL.64 [R1+0x5dc0], R12 ;  /* 0x005dc00c01007387 */ /* 0x0041e80000100a00 */
[----:B------:R-:W2:Y:S01]  /*41090*/  LDL.LU.64 R4, [R1+0x840] ;  /* 0x0008400001047983 */ /* 0x000ea20000300a00 */
[----:B0-----:R-:W-:-:S02]  /*410a0*/  IMAD.MOV.U32 R12, RZ, RZ, R7 ;  /* 0x000000ffff0c7224 */ /* 0x001fc400078e0007 */
[----:B----4-:R-:W-:Y:S02]  /*410b0*/  IMAD.MOV.U32 R13, RZ, RZ, R6 ;  /* 0x000000ffff0d7224 */ /* 0x010fe400078e0006 */
[----:B------:R-:W4:Y:S04]  /*410c0*/  LDL.LU.64 R6, [R1+0x848] ;  /* 0x0008480001067983 */ /* 0x000f280000300a00 */
[----:B----4-:R-:W-:Y:S04]  /*410d0*/  STL.64 [R1+0x5db8], R6 ;  /* 0x005db80601007387 */ /* 0x010fe80000100a00 */
[----:B--2---:R0:W-:Y:S04]  /*410e0*/  STL.64 [R1+0x5db0], R4 ;  /* 0x005db00401007387 */ /* 0x0041e80000100a00 */
[----:B0-----:R-:W2:Y:S04]  /*410f0*/  LDL.LU.64 R4, [R1+0x8d0] ;  /* 0x0008d00001047983 */ /* 0x001ea80000300a00 */
[----:B------:R-:W4:Y:S01]  /*41100*/  LDL.LU.64 R6, [R1+0x8d8] ;  /* 0x0008d80001067983 */ /* 0x000f220000300a00 */
[----:B------:R-:W-:-:S02]  /*41110*/  IMAD.MOV.U32 R23, RZ, RZ, R25 ;  /* 0x000000ffff177224 */ /* 0x000fc400078e0019 */
[----:B------:R-:W-:Y:S01]  /*41120*/  IMAD.MOV.U32 R28, RZ, RZ, R24 ;  /* 0x000000ffff1c7224 */ /* 0x000fe200078e0018 */
[----:B----4-:R-:W-:Y:S04]  /*41130*/  STL.64 [R1+0x5dd0], R6 ;  /* 0x005dd00601007387 */ /* 0x010fe80000100a00 */
[----:B--2---:R0:W-:Y:S04]  /*41140*/  STL.64 [R1+0x5dc8], R4 ;  /* 0x005dc80401007387 */ /* 0x0041e80000100a00 */
[----:B0-----:R-:W2:Y:S04]  /*41150*/  LDL.LU.64 R4, [R1+0x8f0] ;  /* 0x0008f00001047983 */ /* 0x001ea80000300a00 */
[----:B------:R-:W2:Y:S04]  /*41160*/  LDL.LU.64 R6, [R1+0x8f8] ;  /* 0x0008f80001067983 */ /* 0x000ea80000300a00 */
[----:B------:R-:W-:Y:S04]  /*41170*/  STL.64 [R1+0x5d88], R22 ;  /* 0x005d881601007387 */ /* 0x000fe80000100a00 */
[----:B---3--:R0:W-:Y:S04]  /*41180*/  STL.64 [R1+0x5d80], R20 ;  /* 0x005d801401007387 */ /* 0x0081e80000100a00 */
[----:B------:R-:W3:Y:S04]  /*41190*/  LDL R24, [R1+0x10] ;  /* 0x0000100001187983 */ /* 0x000ee80000100800 */
[----:B------:R-:W3:Y:S04]  /*411a0*/  LDL R25, [R1+0x14] ;  /* 0x0000140001197983 */ /* 0x000ee80000100800 */
[----:B0-----:R-:W4:Y:S01]  /*411b0*/  LDL.64 R20, [R1+0x60] ;  /* 0x0000600001147983 */ /* 0x001f220000100a00 */
[----:B--2---:R-:W-:Y:S03]  /*411c0*/  HMMA.16816.F32 R12, R16, R12, R4 ;  /* 0x0000000c100c723c */ /* 0x004fe60000001804 */
[----:B---3--:R0:W-:Y:S04]  /*411d0*/  STL.64 [R1+0x5d58], R24 ;  /* 0x005d581801007387 */ /* 0x0081e80000100a00 */
[----:B------:R-:W-:Y:S04]  /*411e0*/  STL [R1+0x5c38], R11 ;  /* 0x005c380b01007387 */ /* 0x000fe80000100800 */
[----:B------:R-:W-:Y:S04]  /*411f0*/  STL [R1+0x5d18], R10 ;  /* 0x005d180a01007387 */ /* 0x000fe80000100800 */
[----:B------:R1:W-:Y:S01]  /*41200*/  STL.64 [R1+0x5d10], R8 ;  /* 0x005d100801007387 */ /* 0x0003e20000100a00 */
[----:B0-----:R-:W-:-:S02]  /*41210*/  IMAD.MOV.U32 R24, RZ, RZ, R2 ;  /* 0x000000ffff187224 */ /* 0x001fc400078e0002 */
[----:B------:R-:W-:Y:S01]  /*41220*/  IMAD.MOV.U32 R25, RZ, RZ, R0 ;  /* 0x000000ffff197224 */ /* 0x000fe200078e0000 */
[----:B-1----:R-:W2:Y:S04]  /*41230*/  LDL R8, [R1+0x80] ;  /* 0x0000800001087983 */ /* 0x002ea80000100800 */
[----:B------:R-:W2:Y:S04]  /*41240*/  LDL R9, [R1+0x84] ;  /* 0x0000840001097983 */ /* 0x000ea80000100800 */
[----:B------:R-:W3:Y:S04]  /*41250*/  LDL.LU.64 R6, [R1+0x5dd0] ;  /* 0x005dd00001067983 */ /* 0x000ee80000300a00 */
[----:B------:R-:W3:Y:S01]  /*41260*/  LDL.LU.64 R4, [R1+0x5dc8] ;  /* 0x005dc80001047983 */ /* 0x000ee20000300a00 */
[----:B------:R-:W-:-:S03]  /*41270*/  IMAD.MOV.U32 R0, RZ, RZ, R12 ;  /* 0x000000ffff007224 */ /* 0x000fc600078e000c */
[----:B------:R3:W-:Y:S01]  /*41280*/  STL.64 [R1+0x698], R14 ;  /* 0x0006980e01007387 */ /* 0x0007e20000100a00 */
[----:B------:R-:W-:-:S03]  /*41290*/  IMAD.MOV.U32 R2, RZ, RZ, R13 ;  /* 0x000000ffff027224 */ /* 0x000fc600078e000d */
[----:B------:R-:W3:Y:S04]  /*412a0*/  LDL.LU.64 R12, [R1+0x5dc0] ;  /* 0x005dc000010c7983 */ /* 0x000ee80000300a00 */
[----:B------:R-:W-:Y:S04]  /*412b0*/  STL [R1+0x5758], R2 ;  /* 0x0057580201007387 */ /* 0x000fe80000100800 */
[----:B------:R-:W-:Y:S01]  /*412c0*/  STL [R1+0x5754], R0 ;  /* 0x0057540001007387 */ /* 0x000fe20000100800 */
[----:B---3--:R-:W-:Y:S03]  /*412d0*/  HMMA.16816.F32 R12, R16, R12, R4 ;  /* 0x0000000c100c723c */ /* 0x008fe60000001804 */
[----:B------:R-:W3:Y:S04]  /*412e0*/  LDL.LU.64 R6, [R1+0x5db8] ;  /* 0x005db80001067983 */ /* 0x000ee80000300a00 */
[----:B------:R-:W3:-:S12]  /*412f0*/  LDL.LU.64 R4, [R1+0x5db0] ;  /* 0x005db00001047983 */ /* 0x000ed80000300a00 */
[----:B------:R-:W-:Y:S04]  /*41300*/  STL.64 [R1+0x680], R12 ;  /* 0x0006800c01007387 */ /* 0x000fe80000100a00 */
[----:B------:R0:W-:Y:S04]  /*41310*/  STL.64 [R1+0x688], R14 ;  /* 0x0006880e01007387 */ /* 0x0001e80000100a00 */
[----:B0-----:R-:W2:Y:S04]  /*41320*/  LDL.LU.64 R14, [R1+0x5da8] ;  /* 0x005da800010e7983 */ /* 0x001ea80000300a00 */
[----:B------:R-:W2:Y:S02]  /*41330*/  LDL.LU.64 R12, [R1+0x5da0] ;  /* 0x005da000010c7983 */ /* 0x000ea40000300a00 */
[----:B--2---:R-:W-:Y:S02]  /*41340*/  HMMA.16816.F32 R8, R16, R8, R12 ;  /* 0x000000081008723c */ /* 0x004fe4000000180c */
[----:B------:R-:W3:-:S15]  /*41350*/  LDL.LU.64 R12, [R1+0x5d98] ;  /* 0x005d9800010c7983 */ /* 0x000ede0000300a00 */
[----:B------:R-:W-:Y:S02]  /*41360*/  NOP ;  /* 0x0000000000007918 */ /* 0x000fe40000000000 */
[----:B------:R-:W-:Y:S04]  /*41370*/  STL.64 [R1+0x670], R8 ;  /* 0x0006700801007387 */ /* 0x000fe80000100a00 */
[----:B------:R-:W-:Y:S01]  /*41380*/  STL.64 [R1+0x678], R10 ;  /* 0x0006780a01007387 */ /* 0x000fe20000100a00 */
[----:B---3--:R-:W-:Y:S01]  /*41390*/  HMMA.16816.F32 R4, R16, R12, R4 ;  /* 0x0000000c1004723c */ /* 0x008fe20000001804 */
[----:B------:R-:W-:Y:S02]  /*413a0*/  IMAD.MOV.U32 R2, RZ, RZ, R12 ;  /* 0x000000ffff027224 */ /* 0x000fe400078e000c */
[----:B------:R-:W-:-:S15]  /*413b0*/  IMAD.MOV.U32 R0, RZ, RZ, R13 ;  /* 0x000000ffff007224 */ /* 0x000fde00078e000d */
[----:B------:R-:W-:Y:S01]  /*413c0*/  NOP ;  /* 0x0000000000007918 */ /* 0x000fe20000000000 */
[----:B------:R0:W-:Y:S04]  /*413d0*/  STL.64 [R1+0x660], R4 ;  /* 0x0006600401007387 */ /* 0x0001e80000100a00 */
[----:B------:R1:W-:Y:S04]  /*413e0*/  STL.64 [R1+0x668], R6 ;  /* 0x0006680601007387 */ /* 0x0003e80000100a00 */
[----:B0-----:R-:W4:Y:S04]  /*413f0*/  LDL.LU.64 R4, [R1+0x830] ;  /* 0x0008300001047983 */ /* 0x001f280000300a00 */
[----:B-1----:R-:W4:Y:S04]  /*41400*/  LDL.LU.64 R6, [R1+0x838] ;  /* 0x0008380001067983 */ /* 0x002f280000300a00 */
[----:B------:R-:W2:Y:S04]  /*41410*/  LDL.LU.64 R12, [R1+0x820] ;  /* 0x00082000010c7983 */ /* 0x000ea80000300a00 */
[----:B------:R-:W2:Y:S04]  /*41420*/  LDL.LU.64 R14, [R1+0x828] ;  /* 0x00082800010e7983 */ /* 0x000ea80000300a00 */
[----:B------:R-:W3:Y:S04]  /*41430*/  LDL.LU.64 R8, [R1+0x7c0] ;  /* 0x0007c00001087983 */ /* 0x000ee80000300a00 */
[----:B------:R-:W2:Y:S04]  /*41440*/  LDL.LU.64 R10, [R1+0x7c8] ;  /* 0x0007c800010a7983 */ /* 0x000ea80000300a00 */
[----:B--2---:R-:W-:Y:S04]  /*41450*/  STL.64 [R1+0x5d38], R10 ;  /* 0x005d380a01007387 */ /* 0x004fe80000100a00 */
[----:B---3--:R0:W-:Y:S04]  /*41460*/  STL.64 [R1+0x5d30], R8 ;  /* 0x005d300801007387 */ /* 0x0081e80000100a00 */
[----:B0-----:R-:W2:Y:S04]  /*41470*/  LDL.LU.64 R8, [R1+0x810] ;  /* 0x0008100001087983 */ /* 0x001ea80000300a00 */
[----:B------:R-:W3:Y:S01]  /*41480*/  LDL.LU.64 R10, [R1+0x818] ;  /* 0x00081800010a7983 */ /* 0x000ee20000300a00 */
[----:B----4-:R-:W-:Y:S03]  /*41490*/  HMMA.16816.F32 R4, R16, R20, R4 ;  /* 0x000000141004723c */ /* 0x010fe60000001804 */
[----:B---3--:R-:W-:Y:S04]  /*414a0*/  STL.64 [R1+0x5d50], R10 ;  /* 0x005d500a01007387 */ /* 0x008fe80000100a00 */
[----:B--2---:R0:W-:Y:S04]  /*414b0*/  STL.64 [R1+0x5d48], R8 ;  /* 0x005d480801007387 */ /* 0x0041e80000100a00 */
[----:B0-----:R-:W2:Y:S04]  /*414c0*/  LDL.LU.64 R8, [R1+0x9a0] ;  /* 0x0009a00001087983 */ /* 0x001ea80000300a00 */
[----:B------:R-:W3:Y:S04]  /*414d0*/  LDL.LU.64 R10, [R1+0x9a8] ;  /* 0x0009a800010a7983 */ /* 0x000ee80000300a00 */
[----:B---3--:R-:W-:Y:S04]  /*414e0*/  STL.64 [R1+0x5d68], R10 ;  /* 0x005d680a01007387 */ /* 0x008fe80000100a00 */
[----:B--2---:R0:W-:Y:S04]  /*414f0*/  STL.64 [R1+0x5d60], R8 ;  /* 0x005d600801007387 */ /* 0x0041e80000100a00 */
[----:B0-----:R-:W2:Y:S04]  /*41500*/  LDL.LU.64 R8, [R1+0x9f0] ;  /* 0x0009f00001087983 */ /* 0x001ea80000300a00 */
[----:B------:R-:W2:Y:S04]  /*41510*/  LDL.LU.64 R10, [R1+0x9f8] ;  /* 0x0009f800010a7983 */ /* 0x000ea80000300a00 */
[----:B------:R0:W-:Y:S04]  /*41520*/  STL.64 [R1+0x650], R4 ;  /* 0x0006500401007387 */ /* 0x0001e80000100a00 */
[----:B------:R1:W-:Y:S04]  /*41530*/  STL.64 [R1+0x658], R6 ;  /* 0x0006580601007387 */ /* 0x0003e80000100a00 */
[----:B0-----:R-:W3:Y:S01]  /*41540*/  LDL.LU.64 R4, [R1+0x5d90] ;  /* 0x005d900001047983 */ /* 0x001ee20000300a00 */
[----:B-1----:R-:W-:-:S02]  /*41550*/  IMAD.MOV.U32 R7, RZ, RZ, R20 ;  /* 0x000000ffff077224 */ /* 0x002fc400078e0014 */
[----:B------:R-:W-:Y:S01]  /*41560*/  IMAD.MOV.U32 R6, RZ, RZ, R21 ;  /* 0x000000ffff067224 */ /* 0x000fe200078e0015 */
[----:B------:R-:W4:Y:S04]  /*41570*/  LDL.LU.64 R22, [R1+0x5d88] ;  /* 0x005d880001167983 */ /* 0x000f280000300a00 */
[----:B------:R-:W2:Y:S04]  /*41580*/  LDL.LU.64 R20, [R1+0x5d80] ;  /* 0x005d800001147983 */ /* 0x000ea80000300a00 */
[----:B------:R-:W-:Y:S04]  /*41590*/  STL.64 [R1+0x5d08], R6 ;  /* 0x005d080601007387 */ /* 0x000fe80000100a00 */
[----:B---3--:R0:W-:Y:S01]  /*415a0*/  STL.64 [R1+0x5d00], R4 ;  /* 0x005d000401007387 */ /* 0x0081e20000100a00 */
[----:B--2---:R-:W-:Y:S03]  /*415b0*/  HMMA.16816.F32 R16, R16, R20, R12 ;  /* 0x000000141010723c */ /* 0x004fe6000000180c */
[----:B0-----:R-:W2:Y:S04]  /*415c0*/  LDL.LU.64 R4, [R1+0x7b0] ;  /* 0x0007b00001047983 */ /* 0x001ea80000300a00 */
[----:B------:R-:W2:Y:S04]  /*415d0*/  LDL.LU.64 R6, [R1+0x7b8] ;  /* 0x0007b80001067983 */ /* 0x000ea80000300a00 */
[----:B------:R-:W3:Y:S04]  /*415e0*/  LDL.LU.64 R14, [R1+0x5d78] ;  /* 0x005d7800010e7983 */ /* 0x000ee80000300a00 */
[----:B------:R-:W3:Y:S04]  /*415f0*/  LDL.LU.64 R12, [R1+0x5d70] ;  /* 0x005d7000010c7983 */ /* 0x000ee80000300a00 */
[----:B------:R0:W-:Y:S04]  /*41600*/  STL.64 [R1+0x340], R16 ;  /* 0x0003401001007387 */ /* 0x0001e80000100a00 */
[----:B------:R1:W-:Y:S04]  /*41610*/  STL.64 [R1+0x348], R18 ;  /* 0x0003481201007387 */ /* 0x0003e80000100a00 */
[----:B0-----:R-:W2:Y:S04]  /*41620*/  LDL.LU.64 R16, [R1+0x790] ;  /* 0x0007900001107983 */ /* 0x001ea80000300a00 */
[----:B-1----:R-:W2:Y:S04]  /*41630*/  LDL.LU.64 R18, [R1+0x798] ;  /* 0x0007980001127983 */ /* 0x002ea80000300a00 */
[----:B------:R-:W-:Y:S01]  /*41640*/  STL.64 [R1+0x5ca0], R20 ;  /* 0x005ca01401007387 */ /* 0x000fe20000100a00 */
[----:B---3--:R-:W-:Y:S03]  /*41650*/  HMMA.16816.F32 R24, R12, R24, R8 ;  /* 0x000000180c18723c */ /* 0x008fe60000001808 */
[----:B------:R-:W3:Y:S04]  /*41660*/  LDL.LU.64 R10, [R1+0x5d68] ;  /* 0x005d6800010a7983 */ /* 0x000ee80000300a00 */
[----:B------:R-:W3:-:S12]  /*41670*/  LDL.LU.64 R8, [R1+0x5d60] ;  /* 0x005d600001087983 */ /* 0x000ed80000300a00 */
[----:B------:R0:W-:Y:S04]  /*41680*/  STL.64 [R1+0x2b0], R24 ;  /* 0x0002b01801007387 */ /* 0x0001e80000100a00 */
[----:B------:R3:W-:Y:S04]  /*41690*/  STL.64 [R1+0x2b8], R26 ;  /* 0x0002b81a01007387 */ /* 0x0007e80000100a00 */
[----:B0-----:R-:W3:Y:S02]  /*416a0*/  LDL.LU.64 R24, [R1+0x5d58] ;  /* 0x005d580001187983 */ /* 0x001ee40000300a00 */
[----:B---3--:R-:W-:Y:S02]  /*416b0*/  HMMA.16816.F32 R24, R12, R24, R8 ;  /* 0x000000180c18723c */ /* 0x008fe40000001808 */
[----:B------:R-:W3:Y:S04]  /*416c0*/  LDL.LU.64 R10, [R1+0x5d50] ;  /* 0x005d5000010a7983 */ /* 0x000ee80000300a00 */
[----:B------:R-:W3:-:S13]  /*416d0*/  LDL.LU.64 R8, [R1+0x5d48] ;  /* 0x005d480001087983 */ /* 0x000eda0000300a00 */
[----:B------:R0:W-:Y:S04]  /*416e0*/  STL.64 [R1+0x2a0], R24 ;  /* 0x0002a01801007387 */ /* 0x0001e80000100a00 */
[----:B------:R3:W-:Y:S04]  /*416f0*/  STL.64 [R1+0x2a8], R26 ;  /* 0x0002a81a01007387 */ /* 0x0007e80000100a00 */
[----:B0-----:R-:W3:Y:S02]  /*41700*/  LDL.LU.64 R24, [R1+0x5d40] ;  /* 0x005d400001187983 */ /* 0x001ee40000300a00 */
[----:B---3--:R-:W-:Y:S02]  /*41710*/  HMMA.16816.F32 R24, R12, R24, R8 ;  /* 0x000000180c18723c */ /* 0x008fe40000001808 */
[----:B------:R-:W3:Y:S04]  /*41720*/  LDL.LU.64 R10, [R1+0x5d38] ;  /* 0x005d3800010a7983 */ /* 0x000ee80000300a00 */
[----:B------:R-:W3:-:S13]  /*41730*/  LDL.LU.64 R8, [R1+0x5d30] ;  /* 0x005d300001087983 */ /* 0x000eda0000300a00 */
[----:B------:R-:W-:Y:S04]  /*41740*/  STL.64 [R1+0x290], R24 ;  /* 0x0002901801007387 */ /* 0x000fe80000100a00 */
[----:B------:R0:W-:Y:S04]  /*41750*/  STL.64 [R1+0x298], R26 ;  /* 0x0002981a01007387 */ /* 0x0001e80000100a00 */
[----:B0-----:R-:W2:Y:S04]  /*41760*/  LDL.LU.64 R26, [R1+0x5d28] ;  /* 0x005d2800011a7983 */ /* 0x001ea80000300a00 */
[----:B------:R-:W3:Y:S02]  /*41770*/  LDL.LU.64 R24, [R1+0x5d20] ;  /* 0x005d200001187983 */ /* 0x000ee40000300a00 */
[----:B---3--:R-:W-:-:S15]  /*41780*/  HMMA.16816.F32 R8, R12, R24, R8 ;  /* 0x000000180c08723c */ /* 0x008fde0000001808 */
[----:B------:R-:W-:-:S04]  /*41790*/  NOP ;  /* 0x0000000000007918 */ /* 0x000fc80000000000 */
[----:B------:R-:W-:Y:S04]  /*417a0*/  STL.64 [R1+0x280], R8 ;  /* 0x0002800801007387 */ /* 0x000fe80000100a00 */
[----:B------:R0:W-:Y:S04]  /*417b0*/  STL.64 [R1+0x288], R10 ;  /* 0x0002880a01007387 */ /* 0x0001e80000100a00 */
[----:B0-----:R-:W3:Y:S04]  /*417c0*/  LDL.LU R10, [R1+0x5d18] ;  /* 0x005d1800010a7983 */ /* 0x001ee80000300800 */
[----:B------:R-:W3:Y:S04]  /*417d0*/  LDL.LU.64 R8, [R1+0x5d10] ;  /* 0x005d100001087983 */ /* 0x000ee80000300a00 */
[----:B--2---:R-:W-:Y:S04]  /*417e0*/  STL.64 [R1+0x5c58], R26 ;  /* 0x005c581a01007387 */ /* 0x004fe80000100a00 */
[----:B------:R0:W-:Y:S04]  /*417f0*/  STL.64 [R1+0x5c50], R24 ;  /* 0x005c501801007387 */ /* 0x0001e80000100a00 */
[----:B0-----:R-:W2:Y:S04]  /*41800*/  LDL R24, [R1+0x30] ;  /* 0x0000300001187983 */ /* 0x001ea80000100800 */
[----:B------:R-:W2:Y:S01]  /*41810*/  LDL R25, [R1+0x34] ;  /* 0x0000340001197983 */ /* 0x000ea20000100800 */
[----:B---3--:R-:W-:-:S15]  /*41820*/  HMMA.16816.F32 R4, R12, R8, R4 ;  /* 0x000000080c04723c */ /* 0x008fde0000001804 */
[----:B------:R-:W-:-:S04]  /*41830*/  NOP ;  /* 0x0000000000007918 */ /* 0x000fc80000000000 */
[----:B------:R-:W-:Y:S04]  /*41840*/  STL.64 [R1+0x270], R4 ;  /* 0x0002700401007387 */ /* 0x000fe80000100a00 */
[----:B------:R0:W-:Y:S04]  /*41850*/  STL.64 [R1+0x278], R6 ;  /* 0x0002780601007387 */ /* 0x0001e80000100a00 */
[----:B0-----:R-:W3:Y:S04]  /*41860*/  LDL.LU.64 R6, [R1+0x5d08] ;  /* 0x005d080001067983 */ /* 0x001ee80000300a00 */
[----:B------:R-:W2:Y:S04]  /*41870*/  LDL.LU.64 R4, [R1+0x5d00] ;  /* 0x005d000001047983 */ /* 0x000ea80000300a00 */
[----:B------:R-:W-:Y:S04]  /*41880*/  STL [R1+0x5cf0], R10 ;  /* 0x005cf00a01007387 */ /* 0x000fe80000100800 */
[----:B------:R2:W-:Y:S01]  /*41890*/  STL.64 [R1+0x5ce8], R8 ;  /* 0x005ce80801007387 */ /* 0x0005e20000100a00 */
[----:B------:R-:W-:-:S02]  /*418a0*/  IMAD.MOV.U32 R20, RZ, RZ, R28 ;  /* 0x000000ffff147224 */ /* 0x000fc400078e001c */
[----:B----4-:R-:W-:Y:S01]  /*418b0*/  IMAD.MOV.U32 R21, RZ, RZ, R23 ;  /* 0x000000ffff157224 */ /* 0x010fe200078e0017 */
[----:B--2---:R-:W-:Y:S01]  /*418c0*/  HMMA.16816.F32 R8, R12, R4, R16 ;  /* 0x000000040c08723c */ /* 0x004fe20000001810 */
[----:B------:R-:W0:-:S15]  /*418d0*/  LDSM.16.MT88.4 R16, [R29+UR5+0x180] ;  /* 0x000180051d10783b */ /* 0x000e1e0008004200 */
[----:B------:R-:W-:-:S03]  /*418e0*/  NOP ;  /* 0x0000000000007918 */ /* 0x000fc60000000000 */
[----:B------:R-:W-:Y:S04]  /*418f0*/  STL.64 [R1+0x260], R8 ;  /* 0x0002600801007387 */ /* 0x000fe80000100a00 */
[----:B------:R-:W-:Y:S04]  /*41900*/  STL.64 [R1+0x268], R10 ;  /* 0x0002680a01007387 */ /* 0x000fe80000100a00 */
[----:B------:R1:W-:Y:S02]  /*41910*/  STL.64 [R1+0x5cd8], R20 ;  /* 0x005cd81401007387 */ /* 0x0003e40000100a00 */
[----:B-1----:R-:W-:-:S02]  /*41920*/  IMAD.MOV.U32 R20, RZ, RZ, R22 ;  /* 0x000000ffff147224 */ /* 0x002fc400078e0016 */
[----:B------:R-:W-:-:S05]  /*41930*/  IMAD.MOV.U32 R21, RZ, RZ, R3 ;  /* 0x000000ffff157224 */ /* 0x000fca00078e0003 */
[----:B------:R1:W-:Y:S04]  /*41940*/  STL.64 [R1+0x5cf8], R20 ;  /* 0x005cf81401007387 */ /* 0x0003e80000100a00 */
[----:B-1----:R-:W2:Y:S04]  /*41950*/  LDL.LU.64 R20, [R1+0x770] ;  /* 0x0007700001147983 */ /* 0x002ea80000300a00 */
[----:B------:R-:W2:Y:S04]  /*41960*/  LDL.LU.64 R22, [R1+0x778] ;  /* 0x0007780001167983 */ /* 0x000ea80000300a00 */
[----:B------:R-:W4:Y:S04]  /*41970*/  LDL.LU.64 R8, [R1+0x740] ;  /* 0x0007400001087983 */ /* 0x000f280000300a00 */
[----:B------:R-:W4:Y:S04]  /*41980*/  LDL.LU.64 R10, [R1+0x748] ;  /* 0x00074800010a7983 */ /* 0x000f280000300a00 */
[----:B------:R-:W-:Y:S04]  /*41990*/  STL.64 [R1+0x5c68], R4 ;  /* 0x005c680401007387 */ /* 0x000fe80000100a00 */
[----:B0-----:R-:W-:Y:S04]  /*419a0*/  STL.64 [R1+0x5bb0], R18 ;  /* 0x005bb01201007387 */ /* 0x001fe80000100a00 */
[----:B------:R0:W-:Y:S04]  /*419b0*/  STL.64 [R1+0x5ba8], R16 ;  /* 0x005ba81001007387 */ /* 0x0001e80000100a00 */
[----:B0-----:R-:W3:Y:S01]  /*419c0*/  LDL.64 R16, [R1+0x80] ;  /* 0x0000800001107983 */ /* 0x001ee20000100a00 */
[C---:B--2---:R-:W-:Y:S03]  /*419d0*/  HMMA.16816.F32 R24, R12.reuse, R24, R20 ;  /* 0x000000180c18723c */ /* 0x044fe60000001814 */
[----:B---3--:R0:W-:Y:S04]  /*419e0*/  STL.64 [R1+0x5cc8], R16 ;  /* 0x005cc81001007387 */ /* 0x0081e80000100a00 */
[----:B0-----:R-:W4:Y:S04]  /*419f0*/  LDL.64 R16, [R1+0xd0] ;  /* 0x0000d00001107983 */ /* 0x001f280000100a00 */
[----:B------:R-:W-:Y:S04]  /*41a00*/  STL [R1+0x5960], R29 ;  /* 0x0059601d01007387 */ /* 0x000fe80000100800 */
[----:B------:R-:W2:Y:S04]  /*41a10*/  LDL.LU.64 R20, [R1+0x5cf8] ;  /* 0x005cf80001147983 */ /* 0x000ea80000300a00 */
[----:B------:R-:W3:Y:S04]  /*41a20*/  LDL.64 R4, [R1+0x90] ;  /* 0x0000900001047983 */ /* 0x000ee80000100a00 */
[----:B---3--:R-:W-:Y:S04]  /*41a30*/  STL.64 [R1+0x5cd0], R4 ;  /* 0x005cd00401007387 */ /* 0x008fe80000100a00 */
[----:B------:R0:W-:Y:S04]  /*41a40*/  STL.64 [R1+0x5c0], R24 ;  /* 0x0005c01801007387 */ /* 0x0001e80000100a00 */
[----:B------:R-:W-:Y:S04]  /*41a50*/  STL.64 [R1+0x5c8], R26 ;  /* 0x0005c81a01007387 */ /* 0x000fe80000100a00 */
[----:B0-----:R-:W3:Y:S04]  /*41a60*/  LDL.64 R24, [R1] ;  /* 0x0000000001187983 */ /* 0x001ee80000100a00 */
[----:B---3--:R0:W-:Y:S04]  /*41a70*/  STL.64 [R1+0x5c60], R24 ;  /* 0x005c601801007387 */ /* 0x0081e80000100a00 */
[----:B0-----:R-:W3:Y:S04]  /*41a80*/  LDL.64 R24, [R1+0x10] ;  /* 0x0000100001187983 */ /* 0x001ee80000100a00 */
[----:B---3--:R0:W-:Y:S04]  /*41a90*/  STL.64 [R1+0x5c70], R24 ;  /* 0x005c701801007387 */ /* 0x0081e80000100a00 */
[----:B0-----:R-:W3:Y:S04]  /*41aa0*/  LDL.64 R24, [R1+0x20] ;  /* 0x0000200001187983 */ /* 0x001ee80000100a00 */
[----:B---3--:R0:W-:Y:S04]  /*41ab0*/  STL.64 [R1+0x5c98], R24 ;  /* 0x005c981801007387 */ /* 0x0081e80000100a00 */
[----:B0-----:R-:W3:Y:S01]  /*41ac0*/  LDL.64 R24, [R1+0xa0] ;  /* 0x0000a00001187983 */ /* 0x001ee20000100a00 */
[C---:B----4-:R-:W-:Y:S03]  /*41ad0*/  HMMA.16816.F32 R8, R12.reuse, R16, R8 ;  /* 0x000000100c08723c */ /* 0x050fe60000001808 */
[----:B---3--:R0:W-:Y:S04]  /*41ae0*/  STL.64 [R1+0x5ce0], R24 ;  /* 0x005ce01801007387 */ /* 0x0081e80000100a00 */
[----:B0-----:R-:W2:Y:S04]  /*41af0*/  LDL.LU.64 R24, [R1+0x720] ;  /* 0x0007200001187983 */ /* 0x001ea80000300a00 */
[----:B------:R-:W2:Y:S04]  /*41b00*/  LDL.LU.64 R26, [R1+0x728] ;  /* 0x00072800011a7983 */ /* 0x000ea80000300a00 */
[----:B------:R-:W3:Y:S04]  /*41b10*/  LDL R3, [R1+0x27ec] ;  /* 0x0027ec0001037983 */ /* 0x000ee80000100800 */
[----:B---3--:R-:W-:Y:S04]  /*41b20*/  STL [R1+0x5c20], R3 ;  /* 0x005c200301007387 */ /* 0x008fe80000100800 */
[----:B------:R-:W-:Y:S04]  /*41b30*/  STL.64 [R1+0x5b0], R8 ;  /* 0x0005b00801007387 */ /* 0x000fe80000100a00 */
[----:B------:R0:W-:Y:S04]  /*41b40*/  STL.64 [R1+0x5b8], R10 ;  /* 0x0005b80a01007387 */ /* 0x0001e80000100a00 */
[----:B0-----:R-:W3:Y:S04]  /*41b50*/  LDL.LU R10, [R1+0x5cf0] ;  /* 0x005cf000010a7983 */ /* 0x001ee80000300800 */
[----:B------:R-:W4:Y:S01]  /*41b60*/  LDL.LU.64 R8, [R1+0x5ce8] ;  /* 0x005ce80001087983 */ /* 0x000f220000300a00 */
[----:B------:R-:W-:Y:S01]  /*41b70*/  IMAD.MOV.U32 R11, RZ, RZ, R16 ;  /* 0x000000ffff0b7224 */ /* 0x000fe200078e0010 */
[----:B--2---:R-:W-:Y:S04]  /*41b80*/  HMMA.16816.F32 R20, R12, R20, R24 ;  /* 0x000000140c14723c */ /* 0x004fe80000001818 */
[----:B---3--:R-:W-:Y:S04]  /*41b90*/  STL.64 [R1+0x5c48], R10 ;  /* 0x005c480a01007387 */ /* 0x008fe80000100a00 */
[----:B----4-:R0:W-:Y:S04]  /*41ba0*/  STL.64 [R1+0x5c40], R8 ;  /* 0x005c400801007387 */ /* 0x0101e80000100a00 */
[----:B------:R-:W2:Y:S01]  /*41bb0*/  LDL.LU.64 R4, [R1+0x700] ;  /* 0x0007000001047983 */ /* 0x000ea20000300a00 */
[----:B0-----:R-:W-:-:S02]  /*41bc0*/  IMAD.MOV.U32 R8, RZ, RZ, R7 ;  /* 0x000000ffff087224 */ /* 0x001fc400078e0007 */
[----:B------:R-:W-:Y:S02]  /*41bd0*/  IMAD.MOV.U32 R9, RZ, RZ, R6 ;  /* 0x000000ffff097224 */ /* 0x000fe400078e0006 */
[----:B------:R-:W2:Y:S04]  /*41be0*/  LDL.LU.64 R6, [R1+0x708] ;  /* 0x0007080001067983 */ /* 0x000ea80000300a00 */
[----:B------:R-:W3:Y:S04]  /*41bf0*/  LDL.LU.64 R16, [R1+0x6f0] ;  /* 0x0006f00001107983 */ /* 0x000ee80000300a00 */
[----:B------:R-:W3:Y:S04]  /*41c00*/  LDL.LU.64 R18, [R1+0x6f8] ;  /* 0x0006f80001127983 */ /* 0x000ee80000300a00 */
[----:B------:R0:W-:Y:S02]  /*41c10*/  STL.64 [R1+0x5ca8], R8 ;  /* 0x005ca80801007387 */ /* 0x0001e40000100a00 */
[----:B0-----:R-:W-:-:S02]  /*41c20*/  IMAD.MOV.U32 R8, RZ, RZ, R2 ;  /* 0x000000ffff087224 */ /* 0x001fc400078e0002 */
[----:B------:R-:W-:-:S05]  /*41c30*/  IMAD.MOV.U32 R9, RZ, RZ, R0 ;  /* 0x000000ffff097224 */ /* 0x000fca00078e0000 */
[----:B------:R0:W-:Y:S04]  /*41c40*/  STL.64 [R1+0x5cc0], R8 ;  /* 0x005cc00801007387 */ /* 0x0001e80000100a00 */
[----:B0-----:R-:W4:Y:S04]  /*41c50*/  LDL.LU.64 R8, [R1+0x710] ;  /* 0x0007100001087983 */ /* 0x001f280000300a00 */
[----:B------:R-:W4:Y:S04]  /*41c60*/  LDL.LU.64 R10, [R1+0x718] ;  /* 0x00071800010a7983 */ /* 0x000f280000300a00 */
[----:B------:R-:W2:Y:S04]  /*41c70*/  LDL.LU.64 R24, [R1+0x5ce0] ;  /* 0x005ce00001187983 */ /* 0x000ea80000300a00 */
[----:B------:R0:W-:Y:S04]  /*41c80*/  STL.64 [R1+0x5a0], R20 ;  /* 0x0005a01401007387 */ /* 0x0001e80000100a00 */
[----:B------:R4:W-:Y:S04]  /*41c90*/  STL.64 [R1+0x5a8], R22 ;  /* 0x0005a81601007387 */ /* 0x0009e80000100a00 */
[----:B0-----:R-:W4:Y:S02]  /*41ca0*/  LDL.LU.64 R20, [R1+0x5cd8] ;  /* 0x005cd80001147983 */ /* 0x001f240000300a00 */
[----:B----4-:R-:W-:Y:S02]  /*41cb0*/  HMMA.16816.F32 R20, R12, R20, R8 ;  /* 0x000000140c14723c */ /* 0x010fe40000001808 */
[----:B------:R-:W4:Y:S04]  /*41cc0*/  LDL.LU.64 R8, [R1+0x6e0] ;  /* 0x0006e00001087983 */ /* 0x000f280000300a00 */
[----:B------:R-:W4:-:S13]  /*41cd0*/  LDL.LU.64 R10, [R1+0x6e8] ;  /* 0x0006e800010a7983 */ /* 0x000f1a0000300a00 */
[----:B------:R0:W-:Y:S04]  /*41ce0*/  STL.64 [R1+0x590], R20 ;  /* 0x0005901401007387 */ /* 0x0001e80000100a00 */
[----:B------:R1:W-:Y:S04]  /*41cf0*/  STL.64 [R1+0x598], R22 ;  /* 0x0005981601007387 */ /* 0x0003e80000100a00 */
[----:B0-----:R-:W3:Y:S04]  /*41d00*/  LDL.LU.64 R20, [R1+0x630] ;  /* 0x0006300001147983 */ /* 0x001ee80000300a00 */
[----:B-1----:R-:W3:Y:S01]  /*41d10*/  LDL.LU.64 R22, [R1+0x638] ;  /* 0x0006380001167983 */ /* 0x002ee20000300a00 */
[----:B--2---:R-:W-:Y:S03]  /*41d20*/  HMMA.16816.F32 R4, R12, R24, R4 ;  /* 0x000000180c04723c */ /* 0x004fe60000001804 */
[----:B---3--:R-:W-:Y:S04]  /*41d30*/  STL.64 [R1+0x5cb8], R22 ;  /* 0x005cb81601007387 */ /* 0x008fe80000100a00 */
[----:B------:R0:W-:Y:S04]  /*41d40*/  STL.64 [R1+0x5cb0], R20 ;  /* 0x005cb01401007387 */ /* 0x0001e80000100a00 */
[----:B0-----:R-:W2:Y:S04]  /*41d50*/  LDL.LU.64 R20, [R1+0x640] ;  /* 0x0006400001147983 */ /* 0x001ea80000300a00 */
[----:B------:R-:W2:Y:S04]  /*41d60*/  LDL.LU.64 R22, [R1+0x648] ;  /* 0x0006480001167983 */ /* 0x000ea80000300a00 */
[----:B------:R0:W-:Y:S04]  /*41d70*/  STL.64 [R1+0x580], R4 ;  /* 0x0005800401007387 */ /* 0x0001e80000100a00 */
[----:B------:R-:W-:Y:S04]  /*41d80*/  STL.64 [R1+0x588], R6 ;  /* 0x0005880601007387 */ /* 0x000fe80000100a00 */
[----:B0-----:R-:W3:Y:S01]  /*41d90*/  LDL.LU.64 R4, [R1+0x5cd0] ;  /* 0x005cd00001047983 */ /* 0x001ee20000300a00 */
[----:B------:R-:W-:-:S03]  /*41da0*/  IMAD.MOV.U32 R3, RZ, RZ, R25 ;  /* 0x000000ffff037224 */ /* 0x000fc600078e0019 */
[----:B------:R-:W2:Y:S04]  /*41db0*/  LDL.LU.64 R24, [R1+0x620] ;  /* 0x0006200001187983 */ /* 0x000ea80000300a00 */
[----:B------:R-:W2:Y:S01]  /*41dc0*/  LDL.LU.64 R26, [R1+0x628] ;  /* 0x00062800011a7983 */ /* 0x000ea20000300a00 */
[----:B---3--:R-:W-:-:S15]  /*41dd0*/  HMMA.16816.F32 R16, R12, R4, R16 ;  /* 0x000000040c10723c */ /* 0x008fde0000001810 */
[----:B------:R-:W-:-:S04]  /*41de0*/  NOP ;  /* 0x0000000000007918 */ /* 0x000fc80000000000 */
[----:B------:R0:W-:Y:S04]  /*41df0*/  STL.64 [R1+0x570], R16 ;  /* 0x0005701001007387 */ /* 0x0001e80000100a00 */
[----:B------:R1:W-:Y:S04]  /*41e00*/  STL.64 [R1+0x578], R18 ;  /* 0x0005781201007387 */ /* 0x0003e80000100a00 */
[----:B0-----:R-:W4:Y:S01]  /*41e10*/  LDL.LU.64 R16, [R1+0x5cc8] ;  /* 0x005cc80001107983 */ /* 0x001f220000300a00 */
[----:B-1----:R-:W-:Y:S02]  /*41e20*/  IMAD.MOV.U32 R19, RZ, RZ, R4 ;  /* 0x000000ffff137224 */ /* 0x002fe400078e0004 */
[----:B------:R-:W-:-:S02]  /*41e30*/  IMAD.MOV.U32 R18, RZ, RZ, R5 ;  /* 0x000000ffff127224 */ /* 0x000fc400078e0005 */
[----:B------:R-:W3:Y:S04]  /*41e40*/  LDL.LU.64 R4, [R1+0x780] ;  /* 0x0007800001047983 */ /* 0x000ee80000300a00 */
[----:B------:R-:W2:Y:S01]  /*41e50*/  LDL.LU.64 R6, [R1+0x788] ;  /* 0x0007880001067983 */ /* 0x000ea20000300a00 */
[C---:B----4-:R-:W-:Y:S03]  /*41e60*/  HMMA.16816.F32 R8, R12.reuse, R16, R8 ;  /* 0x000000100c08723c */ /* 0x050fe60000001808 */
[----:B--2---:R-:W-:Y:S04]  /*41e70*/  STL.64 [R1+0x5c80], R6 ;  /* 0x005c800601007387 */ /* 0x004fe80000100a00 */
[----:B---3--:R0:W-:Y:S04]  /*41e80*/  STL.64 [R1+0x5c78], R4 ;  /* 0x005c780401007387 */ /* 0x0081e80000100a00 */
[----:B0-----:R-:W2:Y:S04]  /*41e90*/  LDL.LU.64 R4, [R1+0x7a0] ;  /* 0x0007a00001047983 */ /* 0x001ea80000300a00 */
[----:B------:R-:W2:Y:S04]  /*41ea0*/  LDL.LU.64 R6, [R1+0x7a8] ;  /* 0x0007a80001067983 */ /* 0x000ea80000300a00 */
[----:B------:R0:W-:Y:S04]  /*41eb0*/  STL.64 [R1+0x560], R8 ;  /* 0x0005600801007387 */ /* 0x0001e80000100a00 */
[----:B------:R1:W-:Y:S04]  /*41ec0*/  STL.64 [R1+0x568], R10 ;  /* 0x0005680a01007387 */ /* 0x0003e80000100a00 */
[----:B0-----:R-:W1:Y:S04]  /*41ed0*/  LDL.LU.64 R8, [R1+0x5cc0] ;  /* 0x005cc00001087983 */ /* 0x001e680000300a00 */
[----:B------:R-:W-:Y:S01]  /*41ee0*/  STL.64 [R1+0x5be0], R16 ;  /* 0x005be01001007387 */ /* 0x000fe20000100a00 */
[----:B-1----:R-:W-:Y:S03]  /*41ef0*/  HMMA.16816.F32 R8, R12, R8, R20 ;  /* 0x000000080c08723c */ /* 0x002fe60000001814 */
[----:B------:R-:W3:Y:S04]  /*41f00*/  LDL.LU.64 R22, [R1+0x5cb8] ;  /* 0x005cb80001167983 */ /* 0x000ee80000300a00 */
[----:B------:R-:W3:-:S12]  /*41f10*/  LDL.LU.64 R20, [R1+0x5cb0] ;  /* 0x005cb00001147983 */ /* 0x000ed80000300a00 */
[----:B------:R0:W-:Y:S04]  /*41f20*/  STL.64 [R1+0x550], R8 ;  /* 0x0005500801007387 */ /* 0x0001e80000100a00 */
[----:B------:R3:W-:Y:S04]  /*41f30*/  STL.64 [R1+0x558], R10 ;  /* 0x0005580a01007387 */ /* 0x0007e80000100a00 */
[----:B0-----:R-:W3:Y:S02]  /*41f40*/  LDL.LU.64 R8, [R1+0x5ca8] ;  /* 0x005ca80001087983 */ /* 0x001ee40000300a00 */
[----:B---3--:R-:W-:Y:S02]  /*41f50*/  HMMA.16816.F32 R8, R12, R8, R20 ;  /* 0x000000080c08723c */ /* 0x008fe40000001814 */
[----:B------:R-:W3:-:S15]  /*41f60*/  LDL.LU.64 R20, [R1+0x5ca0] ;  /* 0x005ca00001147983 */ /* 0x000ede0000300a00 */
[----:B------:R-:W-:Y:S02]  /*41f70*/  NOP ;  /* 0x0000000000007918 */ /* 0x000fe40000000000 */
[----:B------:R0:W-:Y:S04]  /*41f80*/  STL.64 [R1+0x540], R8 ;  /* 0x0005400801007387 */ /* 0x0001e80000100a00 */
[----:B------:R1:W-:Y:S04]  /*41f90*/  STL.64 [R1+0x548], R10 ;  /* 0x0005480a01007387 */ /* 0x0003e80000100a00 */
[----:B0-----:R-:W4:Y:S04]  /*41fa0*/  LDL.LU.64 R8, [R1+0x610] ;  /* 0x0006100001087983 */ /* 0x001f280000300a00 */
[----:B-1----:R-:W4:Y:S01]  /*41fb0*/  LDL.LU.64 R10, [R1+0x618] ;  /* 0x00061800010a7983 */ /* 0x002f220000300a00 */
[----:B---3--:R-:W-:Y:S03]  /*41fc0*/  HMMA.16816.F32 R12, R12, R20, R24 ;  /* 0x000000140c0c723c */ /* 0x008fe60000001818 */
[----:B------:R-:W2:Y:S01]  /*41fd0*/  LDL.LU.64 R24, [R1+0x5c98] ;  /* 0x005c980001187983 */ /* 0x000ea20000300a00 */
[----:B------:R-:W-:-:S02]  /*41fe0*/  IMAD.MOV.U32 R29, RZ, RZ, R20 ;  /* 0x000000ffff1d7224 */ /* 0x000fc400078e0014 */
[----:B------:R-:W-:-:S13]  /*41ff0*/  IMAD.MOV.U32 R28, RZ, RZ, R21 ;  /* 0x000000ffff1c7224 */ /* 0x000fda00078e0015 */
[----:B------:R0:W-:Y:S04]  /*42000*/  STL.64 [R1+0x250], R12 ;  /* 0x0002500c01007387 */ /* 0x0001e80000100a00 */
[----:B------:R1:W-:Y:S04]  /*42010*/  STL.64 [R1+0x258], R14 ;  /* 0x0002580e01007387 */ /* 0x0003e80000100a00 */
[----:B------:R-:W2:Y:S04]  /*42020*/  LDL.LU.64 R22, [R1+0x5c90] ;  /* 0x005c900001167983 */ /* 0x000ea80000300a00 */
[----:B------:R-:W2:Y:S04]  /*42030*/  LDL.LU.64 R20, [R1+0x5c88] ;  /* 0x005c880001147983 */ /* 0x000ea80000300a00 */
[----:B0-----:R-:W3:Y:S04]  /*42040*/  LDL.LU.64 R12, [R1+0x750] ;  /* 0x00075000010c7983 */ /* 0x001ee80000300a00 */
[----:B-1----:R-:W3:Y:S01]  /*42050*/  LDL.LU.64 R14, [R1+0x758] ;  /* 0x00075800010e7983 */ /* 0x002ee20000300a00 */
[----:B--2---:R-:W-:Y:S01]  /*42060*/  HMMA.16816.F32 R4, R20, R24, R4 ;  /* 0x000000181404723c */ /* 0x004fe20000001804 */
[----:B------:R-:W-:-:S02]  /*42070*/  IMAD.MOV.U32 R2, RZ, RZ, R24 ;  /* 0x000000ffff027224 */ /* 0x000fc400078e0018 */
[----:B------:R-:W-:-:S15]  /*42080*/  IMAD.MOV.U32 R0, RZ, RZ, R25 ;  /* 0x000000ffff007224 */ /* 0x000fde00078e0019 */
[----:B------:R-:W-:Y:S01]  /*42090*/  NOP ;  /* 0x0000000000007918 */ /* 0x000fe20000000000 */
[----:B------:R-:W-:Y:S04]  /*420a0*/  STL.64 [R1+0x230], R4 ;  /* 0x0002300401007387 */ /* 0x000fe80000100a00 */
[----:B------:R0:W-:Y:S04]  /*420b0*/  STL.64 [R1+0x238], R6 ;  /* 0x0002380601007387 */ /* 0x0001e80000100a00 */
[----:B0-----:R-:W2:Y:S04]  /*420c0*/  LDL.LU.64 R6, [R1+0x5c80] ;  /* 0x005c800001067983 */ /* 0x001ea80000300a00 */
[----:B------:R-:W2:Y:S04]  /*420d0*/  LDL.LU.64 R4, [R1+0x5c78] ;  /* 0x005c780001047983 */ /* 0x000ea80000300a00 */
[----:B------:R-:W2:Y:S02]  /*420e0*/  LDL.LU.64 R24, [R1+0x5c70] ;  /* 0x005c700001187983 */ /* 0x000ea40000300a00 */
[----:B--2---:R-:W-:-:S15]  /*420f0*/  HMMA.16816.F32 R4, R20, R24, R4 ;  /* 0x000000181404723c */ /* 0x004fde0000001804 */
[----:B------:R-:W-:-:S04]  /*42100*/  NOP ;  /* 0x0000000000007918 */ /* 0x000fc80000000000 */
[----:B------:R0:W-:Y:S04]  /*42110*/  STL.64 [R1+0x220], R4 ;  /* 0x0002200401007387 */ /* 0x0001e80000100a00 */
[----:B------:R1:W-:Y:S04]  /*42120*/  STL.64 [R1+0x228], R6 ;  /* 0x0002280601007387 */ /* 0x0003e80000100a00 */
[----:B0-----:R-:W2:Y:S01]  /*42130*/  LDL.LU.64 R4, [R1+0x5c68] ;  /* 0x005c680001047983 */ /* 0x001ea20000300a00 */
[----:B-1----:R-:W-:Y:S02]  /*42140*/  IMAD.MOV.U32 R7, RZ, RZ, R24 ;  /* 0x000000ffff077224 */ /* 0x002fe400078e0018 */
[----:B------:R-:W-:-:S02]  /*42150*/  IMAD.MOV.U32 R6, RZ, RZ, R25 ;  /* 0x000000ffff067224 */ /* 0x000fc400078e0019 */
[----:B------:R-:W3:Y:S04]  /*42160*/  LDL.LU.64 R24, [R1+0x5c60] ;  /* 0x005c600001187983 */ /* 0x000ee80000300a00 */
[----:B------:R-:W-:Y:S01]  /*42170*/  STL.64 [R1+0x5c30], R6 ;  /* 0x005c300601007387 */ /* 0x000fe20000100a00 */
[----:B---3--:R-:W-:Y:S03]  /*42180*/  HMMA.16816.F32 R12, R20, R24, R12 ;  /* 0x00000018140c723c */ /* 0x008fe6000000180c */
[----:B--2---:R0:W-:Y:S04]  /*42190*/  STL.64 [R1+0x5c28], R4 ;  /* 0x005c280401007387 */ /* 0x0041e80000100a00 */
[----:B0-----:R-:W2:Y:S04]  /*421a0*/  LDL.LU.64 R4, [R1+0x600] ;  /* 0x0006000001047983 */ /* 0x001ea80000300a00 */
[----:B------:R-:W2:Y:S08]  /*421b0*/  LDL.LU.64 R6, [R1+0x608] ;  /* 0x0006080001067983 */ /* 0x000eb00000300a00 */
[----:B------:R0:W-:Y:S04]  /*421c0*/  STL.64 [R1+0x210], R12 ;  /* 0x0002100c01007387 */ /* 0x0001e80000100a00 */
[----:B------:R-:W-:Y:S04]  /*421d0*/  STL.64 [R1+0x218], R14 ;  /* 0x0002180e01007387 */ /* 0x000fe80000100a00 */
[----:B------:R-:W3:Y:S01]  /*421e0*/  LDL.LU.64 R26, [R1+0x5c58] ;  /* 0x005c5800011a7983 */ /* 0x000ee20000300a00 */
[----:B0-----:R-:W-:-:S02]  /*421f0*/  IMAD.MOV.U32 R13, RZ, RZ, R24 ;  /* 0x000000ffff0d7224 */ /* 0x001fc400078e0018 */
[----:B------:R-:W-:Y:S02]  /*42200*/  IMAD.MOV.U32 R12, RZ, RZ, R25 ;  /* 0x000000ffff0c7224 */ /* 0x000fe400078e0019 */
[----:B------:R-:W4:Y:S02]  /*42210*/  LDL.LU.64 R24, [R1+0x5c50] ;  /* 0x005c500001187983 */ /* 0x000f240000300a00 */
[----:B----4-:R-:W-:-:S15]  /*42220*/  HMMA.16816.F32 R8, R20, R24, R8 ;  /* 0x000000181408723c */ /* 0x010fde0000001808 */
[----:B------:R-:W-:-:S04]  /*42230*/  NOP ;  /* 0x0000000000007918 */ /* 0x000fc80000000000 */
[----:B------:R-:W-:Y:S04]  /*42240*/  STL.64 [R1+0x200], R8 ;  /* 0x0002000801007387 */ /* 0x000fe80000100a00 */
[----:B------:R0:W-:Y:S04]  /*42250*/  STL.64 [R1+0x208], R10 ;  /* 0x0002080a01007387 */ /* 0x0001e80000100a00 */
[----:B0-----:R-:W4:Y:S04]  /*42260*/  LDL.LU.64 R10, [R1+0x5c48] ;  /* 0x005c4800010a7983 */ /* 0x001f280000300a00 */
[----:B------:R-:W2:Y:S02]  /*42270*/  LDL.LU.64 R8, [R1+0x5c40] ;  /* 0x005c400001087983 */ /* 0x000ea40000300a00 */
[----:B--2---:R-:W-:Y:S01]  /*42280*/  HMMA.16816.F32 R4, R20, R8, R4 ;  /* 0x000000081404723c */ /* 0x004fe20000001804 */
[----:B----4-:R-:W-:-:S02]  /*42290*/  IMAD.MOV.U32 R16, RZ, RZ, R11 ;  /* 0x000000ffff107224 */ /* 0x010fc400078e000b */
[----:B------:R-:W2:Y:S04]  /*422a0*/  LDL.LU R11, [R1+0x5c38] ;  /* 0x005c3800010b7983 */ /* 0x000ea80000300800 */
[----:B------:R-:W4:Y:S04]  /*422b0*/  LDL R17, [R1+0xd4] ;  /* 0x0000d40001117983 */ /* 0x000f280000100800 */
[----:B---3--:R-:W-:Y:S04]  /*422c0*/  STL.64 [R1+0x5b58], R26 ;  /* 0x005b581a01007387 */ /* 0x008fe80000100a00 */
[----:B------:R0:W-:Y:S04]  /*422d0*/  STL.64 [R1+0x5b50], R24 ;  /* 0x005b501801007387 */ /* 0x0001e80000100a00 */
[----:B0-----:R-:W3:Y:S04]  /*422e0*/  LDL.LU.64 R24, [R1+0x5e0] ;  /* 0x0005e00001187983 */ /* 0x001ee80000300a00 */
[----:B------:R-:W3:Y:S04]  /*422f0*/  LDL.LU.64 R26, [R1+0x5e8] ;  /* 0x0005e800011a7983 */ /* 0x000ee80000300a00 */
[----:B------:R-:W-:Y:S04]  /*42300*/  STL.64 [R1+0x1f0], R4 ;  /* 0x0001f00401007387 */ /* 0x000fe80000100a00 */
[----:B------:R0:W-:Y:S04]  /*42310*/  STL.64 [R1+0x1f8], R6 ;  /* 0x0001f80601007387 */ /* 0x0001e80000100a00 */
[----:B0-----:R-:W3:Y:S04]  /*42320*/  LDL.LU.64 R6, [R1+0x5c30] ;  /* 0x005c300001067983 */ /* 0x001ee80000300a00 */
[----:B------:R-:W3:Y:S04]  /*42330*/  LDL.LU.64 R4, [R1+0x5c28] ;  /* 0x005c280001047983 */ /* 0x000ee80000300a00 */
[----:B--2---:R-:W-:Y:S04]  /*42340*/  STL.64 [R1+0x5b48], R10 ;  /* 0x005b480a01007387 */ /* 0x004fe80000100a00 */
[----:B------:R3:W-:Y:S02]  /*42350*/  STL.64 [R1+0x5b40], R8 ;  /* 0x005b400801007387 */ /* 0x0007e40000100a00 */
[----:B---3--:R-:W-:Y:S02]  /*42360*/  HMMA.16816.F32 R8, R20, R4, R24 ;  /* 0x000000041408723c */ /* 0x008fe40000001818 */
[----:B------:R0:W-:-:S15]  /*42370*/  STL.64 [R1+0x5be8], R4 ;  /* 0x005be80401007387 */ /* 0x0001de0000100a00 */
[----:B------:R-:W-:Y:S02]  /*42380*/  NOP ;  /* 0x0000000000007918 */ /* 0x000fe40000000000 */
[----:B------:R1:W-:Y:S04]  /*42390*/  STL.64 [R1+0x1e0], R8 ;  /* 0x0001e00801007387 */ /* 0x0003e80000100a00 */
[----:B------:R2:W-:Y:S04]  /*423a0*/  STL.64 [R1+0x1e8], R10 ;  /* 0x0001e80a01007387 */ /* 0x0005e80000100a00 */
[----:B0-----:R-:W3:Y:S01]  /*423b0*/  LDL R4, [R1+0xa0] ;  /* 0x0000a00001047983 */ /* 0x001ee20000100800 */
[----:B------:R-:W-:-:S03]  /*423c0*/  IMAD.MOV.U32 R5, RZ, RZ, R3 ;  /* 0x000000ffff057224 */ /* 0x000fc600078e0003 */
[----:B------:R-:W4:Y:S04]  /*423d0*/  LDL.LU R3, [R1+0x5c20] ;  /* 0x005c200001037983 */ /* 0x000f280000300800 */
[----:B-1----:R-:W4:Y:S04]  /*423e0*/  LDL.LU.64 R8, [R1+0x510] ;  /* 0x0005100001087983 */ /* 0x002f280000300a00 */
[----:B--2---:R-:W2:Y:S01]  /*423f0*/  LDL.LU.64 R10, [R1+0x518] ;  /* 0x00051800010a7983 */ /* 0x004ea20000300a00 */
[----:B------:R-:W-:Y:S01]  /*42400*/  MOV R24, R13 ;  /* 0x0000000d00187202 */ /* 0x000fe20000000f00 */
[----:B------:R-:W-:-:S02]  /*42410*/  IMAD.MOV.U32 R25, RZ, RZ, R12 ;  /* 0x000000ffff197224 */ /* 0x000fc400078e000c */
[----:B---3--:R0:W-:Y:S04]  /*42420*/  STL.64 [R1+0x5bf8], R4 ;  /* 0x005bf80401007387 */ /* 0x0081e80000100a00 */
[----:B----4-:R-:W1:Y:S04]  /*42430*/  LDSM.16.MT88.4 R12, [R3+UR5] ;  /* 0x00000005030c783b */ /* 0x010e680008004200 */
[----:B0-----:R-:W3:Y:S04]  /*42440*/  LDL.64 R4, [R1+0xb0] ;  /* 0x0000b00001047983 */ /* 0x001ee80000100a00 */
[----:B---3--:R0:W-:Y:S04]  /*42450*/  STL.64 [R1+0x5c10], R4 ;  /* 0x005c100401007387 */ /* 0x0081e80000100a00 */
[----:B0-----:R-:W3:Y:S04]  /*42460*/  LDL.64 R4, [R1+0xc0] ;  /* 0x0000c00001047983 */ /* 0x001ee80000100a00 */
[----:B------:R0:W-:Y:S04]  /*42470*/  STL.64 [R1+0x5b70], R24 ;  /* 0x005b701801007387 */ /* 0x0001e80000100a00 */
[----:B0-----:R-:W4:Y:S04]  /*42480*/  LDL R24, [R1+0x30] ;  /* 0x0000300001187983 */ /* 0x001f280000100800 */
[----:B------:R-:W4:Y:S04]  /*42490*/  LDL R25, [R1+0x34] ;  /* 0x0000340001197983 */ /* 0x000f280000100800 */
[----:B-1----:R-:W-:Y:S04]  /*424a0*/  STL.64 [R1+0x5aa0], R14 ;  /* 0x005aa00e01007387 */ /* 0x002fe80000100a00 */
[----:B------:R0:W-:Y:S02]  /*424b0*/  STL.64 [R1+0x5a98], R12 ;  /* 0x005a980c01007387 */ /* 0x0001e40000100a00 */
[----:B0-----:R-:W-:-:S02]  /*424c0*/  IMAD.MOV.U32 R12, RZ, RZ, R29 ;  /* 0x000000ffff0c7224 */ /* 0x001fc400078e001d */
[----:B------:R-:W-:-:S05]  /*424d0*/  IMAD.MOV.U32 R13, RZ, RZ, R28 ;  /* 0x000000ffff0d7224 */ /* 0x000fca00078e001c */
[----:B------:R0:W-:Y:S02]  /*424e0*/  STL.64 [R1+0x5bc0], R12 ;  /* 0x005bc00c01007387 */ /* 0x0001e40000100a00 */
[----:B0-----:R-:W-:Y:S02]  /*424f0*/  IMAD.MOV.U32 R12, RZ, RZ, R19 ;  /* 0x000000ffff0c7224 */ /* 0x001fe400078e0013 */
[----:B------:R-:W-:-:S05]  /*42500*/  IMAD.MOV.U32 R13, RZ, RZ, R18 ;  /* 0x000000ffff0d7224 */ /* 0x000fca00078e0012 */
[----:B------:R0:W-:Y:S04]  /*42510*/  STL.64 [R1+0x5bf0], R12 ;  /* 0x005bf00c01007387 */ /* 0x0001e80000100a00 */
[----:B0-----:R-:W4:Y:S04]  /*42520*/  LDL.LU.64 R12, [R1+0x530] ;  /* 0x00053000010c7983 */ /* 0x001f280000300a00 */
[----:B------:R-:W4:Y:S02]  /*42530*/  LDL.LU.64 R14, [R1+0x538] ;  /* 0x00053800010e7983 */ /* 0x000f240000300a00 */
[----:B----4-:R-:W-:Y:S01]  /*42540*/  HMMA.16816.F32 R12, R20, R24, R12 ;  /* 0x00000018140c723c */ /* 0x010fe2000000180c */
[----:B------:R-:W-:-:S02]  /*42550*/  IMAD.MOV.U32 R24, RZ, RZ, R7 ;  /* 0x000000ffff187224 */ /* 0x000fc400078e0007 */
[----:B------:R-:W-:-:S15]  /*42560*/  IMAD.MOV.U32 R25, RZ, RZ, R6 ;  /* 0x000000ffff197224 */ /* 0x000fde00078e0006 */
[----:B------:R-:W-:Y:S01]  /*42570*/  NOP ;  /* 0x0000000000007918 */ /* 0x000fe20000000000 */
[----:B------:R-:W-:Y:S04]  /*42580*/  STL.64 [R1+0x440], R12 ;  /* 0x0004400c01007387 */ /* 0x000fe80000100a00 */
[----:B------:R-:W-:Y:S04]  /*42590*/  STL.64 [R1+0x448], R14 ;  /* 0x0004480e01007387 */ /* 0x000fe80000100a00 */
[----:B------:R0:W-:Y:S04]  /*425a0*/  STL.64 [R1+0x5c18], R24 ;  /* 0x005c181801007387 */ /* 0x0001e80000100a00 */
[----:B0-----:R-:W3:Y:S04]  /*425b0*/  LDL.LU.64 R24, [R1+0x4f0] ;  /* 0x0004f00001187983 */ /* 0x001ee80000300a00 */
[----:B------:R-:W3:Y:S04]  /*425c0*/  LDL.LU.64 R26, [R1+0x4f8] ;  /* 0x0004f800011a7983 */ /* 0x000ee80000300a00 */
[----:B------:R-:W4:Y:S04]  /*425d0*/  LDL.LU.64 R12, [R1+0x4b0] ;  /* 0x0004b000010c7983 */ /* 0x000f280000300a00 */
[----:B------:R-:W4:Y:S01]  /*425e0*/  LDL.LU.64 R14, [R1+0x4b8] ;  /* 0x0004b800010e7983 */ /* 0x000f220000300a00 */
[----:B--2---:R-:W-:-:S15]  /*425f0*/  HMMA.16816.F32 R8, R20, R16, R8 ;  /* 0x000000101408723c */ /* 0x004fde0000001808 */
[----:B------:R-:W-:-:S04]  /*42600*/  NOP ;  /* 0x0000000000007918 */ /* 0x000fc80000000000 */
[----:B------:R-:W-:Y:S04]  /*42610*/  STL.64 [R1+0x430], R8 ;  /* 0x0004300801007387 */ /* 0x000fe80000100a00 */
[----:B------:R-:W-:Y:S01]  /*42620*/  STL.64 [R1+0x438], R10 ;  /* 0x0004380a01007387 */ /* 0x000fe20000100a00 */
[----:B---3--:R-:W-:Y:S03]  /*42630*/  HMMA.16816.F32 R24, R20, R4, R24 ;  /* 0x000000041418723c */ /* 0x008fe60000001818 */
[----:B----4-:R-:W-:Y:S04]  /*42640*/  STL.64 [R1+0x5c08], R14 ;  /* 0x005c080e01007387 */ /* 0x010fe80000100a00 */
[----:B------:R0:W-:Y:S04]  /*42650*/  STL.64 [R1+0x5c00], R12 ;  /* 0x005c000c01007387 */ /* 0x0001e80000100a00 */
[----:B0-----:R-:W2:Y:S04]  /*42660*/  LDL.LU.64 R12, [R1+0x4d0] ;  /* 0x0004d000010c7983 */ /* 0x001ea80000300a00 */
[----:B------:R-:W2:Y:S04]  /*42670*/  LDL.LU.64 R14, [R1+0x4d8] ;  /* 0x0004d800010e7983 */ /* 0x000ea80000300a00 */
[----:B------:R-:W3:Y:S04]  /*42680*/  LDL.LU.64 R16, [R1+0x490] ;  /* 0x0004900001107983 */ /* 0x000ee80000300a00 */
[----:B------:R-:W3:Y:S04]  /*42690*/  LDL.LU.64 R18, [R1+0x498] ;  /* 0x0004980001127983 */ /* 0x000ee80000300a00 */
[----:B------:R-:W4:Y:S04]  /*426a0*/  LDL.LU.64 R8, [R1+0x480] ;  /* 0x0004800001087983 */ /* 0x000f280000300a00 */
[----:B------:R-:W4:Y:S04]  /*426b0*/  LDL.LU.64 R10, [R1+0x488] ;  /* 0x00048800010a7983 */ /* 0x000f280000300a00 */
[----:B------:R0:W-:Y:S04]  /*426c0*/  STL.64 [R1+0x420], R24 ;  /* 0x0004201801007387 */ /* 0x0001e80000100a00 */
[----:B------:R1:W-:Y:S04]  /*426d0*/  STL.64 [R1+0x428], R26 ;  /* 0x0004281a01007387 */ /* 0x0003e80000100a00 */
[----:B0-----:R-:W2:Y:S01]  /*426e0*/  LDL.LU.64 R24, [R1+0x5c18] ;  /* 0x005c180001187983 */ /* 0x001ea20000300a00 */
[----:B-1----:R-:W-:-:S02]  /*426f0*/  IMAD.MOV.U32 R27, RZ, RZ, R4 ;  /* 0x000000ffff1b7224 */ /* 0x002fc400078e0004 */
[----:B------:R-:W-:Y:S02]  /*42700*/  IMAD.MOV.U32 R26, RZ, RZ, R5 ;  /* 0x000000ffff1a7224 */ /* 0x000fe400078e0005 */
[----:B------:R-:W3:Y:S04]  /*42710*/  LDL.LU.64 R4, [R1+0x5c10] ;  /* 0x005c100001047983 */ /* 0x000ee80000300a00 */
[----:B------:R-:W-:Y:S04]  /*42720*/  STL.64 [R1+0x5b90], R26 ;  /* 0x005b901a01007387 */ /* 0x000fe80000100a00 */
[----:B--2---:R0:W-:Y:S02]  /*42730*/  STL.64 [R1+0x5b88], R24 ;  /* 0x005b881801007387 */ /* 0x0041e40000100a00 */
[----:B0-----:R-:W-:-:S02]  /*42740*/  IMAD.MOV.U32 R24, RZ, RZ, R2 ;  /* 0x000000ffff187224 */ /* 0x001fc400078e0002 */
[----:B------:R-:W-:-:S05]  /*42750*/  IMAD.MOV.U32 R25, RZ, RZ, R0 ;  /* 0x000000ffff197224 */ /* 0x000fca00078e0000 */
[----:B------:R0:W-:Y:S04]  /*42760*/  STL.64 [R1+0x5bb8], R24 ;  /* 0x005bb81801007387 */ /* 0x0001e80000100a00 */
[----:B0-----:R-:W2:Y:S01]  /*42770*/  LDL.64 R24, [R1+0x60] ;  /* 0x0000600001187983 */ /* 0x001ea20000100a00 */
[C---:B---3--:R-:W-:Y:S01]  /*42780*/  HMMA.16816.F32 R12, R20.reuse, R4, R12 ;  /* 0x00000004140c723c */ /* 0x048fe2000000180c */
[----:B------:R-:W-:Y:S02]  /*42790*/  IMAD.MOV.U32 R29, RZ, RZ, R4 ;  /* 0x000000ffff1d7224 */ /* 0x000fe400078e0004 */
[----:B------:R-:W-:Y:S01]  /*427a0*/  IMAD.MOV.U32 R28, RZ, RZ, R5 ;  /* 0x000000ffff1c7224 */ /* 0x000fe200078e0005 */
[----:B--2---:R0:W-:Y:S04]  /*427b0*/  STL.64 [R1+0x5bc8], R24 ;  /* 0x005bc81801007387 */ /* 0x0041e80000100a00 */
[----:B0-----:R-:W2:Y:S11]  /*427c0*/  LDL.64 R24, [R1+0x70] ;  /* 0x0000700001187983 */ /* 0x001eb60000100a00 */
[----:B------:R-:W-:Y:S04]  /*427d0*/  STL.64 [R1+0x410], R12 ;  /* 0x0004100c01007387 */ /* 0x000fe80000100a00 */
[----:B------:R0:W-:Y:S04]  /*427e0*/  STL.64 [R1+0x418], R14 ;  /* 0x0004180e01007387 */ /* 0x0001e80000100a00 */
[----:B0-----:R-:W3:Y:S04]  /*427f0*/  LDL.LU.64 R14, [R1+0x5c08] ;  /* 0x005c0800010e7983 */ /* 0x001ee80000300a00 */
[----:B------:R-:W3:Y:S04]  /*42800*/  LDL.LU.64 R12, [R1+0x5c00] ;  /* 0x005c0000010c7983 */ /* 0x000ee80000300a00 */
[----:B------:R-:W3:Y:S02]  /*42810*/  LDL.LU.64 R4, [R1+0x5bf8] ;  /* 0x005bf80001047983 */ /* 0x000ee40000300a00 */
[----:B---3--:R-:W-:Y:S02]  /*42820*/  HMMA.16816.F32 R4, R20, R4, R12 ;  /* 0x000000041404723c */ /* 0x008fe4000000180c */
[----:B------:R-:W3:-:S15]  /*42830*/  LDL.LU.64 R12, [R1+0x5bf0] ;  /* 0x005bf000010c7983 */ /* 0x000ede0000300a00 */
[----:B------:R-:W-:Y:S02]  /*42840*/  NOP ;  /* 0x0000000000007918 */ /* 0x000fe40000000000 */
[----:B------:R0:W-:Y:S04]  /*42850*/  STL.64 [R1+0x400], R4 ;  /* 0x0004000401007387 */ /* 0x0001e80000100a00 */
[----:B------:R-:W-:Y:S04]  /*42860*/  STL.64 [R1+0x408], R6 ;  /* 0x0004080601007387 */ /* 0x000fe80000100a00 */
[----:B0-----:R-:W2:Y:S01]  /*42870*/  LDL.LU.64 R4, [R1+0x5be8] ;  /* 0x005be80001047983 */ /* 0x001ea20000300a00 */
[----:B---3--:R-:W-:Y:S03]  /*42880*/  HMMA.16816.F32 R12, R20, R12, R16 ;  /* 0x0000000c140c723c */ /* 0x008fe60000001810 */
[----:B------:R-:W4:-:S15]  /*42890*/  LDL.LU.64 R16, [R1+0x5be0] ;  /* 0x005be00001107983 */ /* 0x000f1e0000300a00 */
[----:B------:R-:W-:Y:S01]  /*428a0*/  NOP ;  /* 0x0000000000007918 */ /* 0x000fe20000000000 */
[----:B------:R0:W-:Y:S04]  /*428b0*/  STL.64 [R1+0x3f0], R12 ;  /* 0x0003f00c01007387 */ /* 0x0001e80000100a00 */
[----:B------:R1:W-:Y:S01]  /*428c0*/  STL.64 [R1+0x3f8], R14 ;  /* 0x0003f80e01007387 */ /* 0x0003e20000100a00 */
[----:B----4-:R-:W-:-:S15]  /*428d0*/  HMMA.16816.F32 R8, R20, R16, R8 ;  /* 0x000000101408723c */ /* 0x010fde0000001808 */
[----:B------:R-:W-:-:S04]  /*428e0*/  NOP ;  /* 0x0000000000007918 */ /* 0x000fc80000000000 */
[----:B------:R-:W-:Y:S04]  /*428f0*/  STL.64 [R1+0x3e0], R8 ;  /* 0x0003e00801007387 */ /* 0x000fe80000100a00 */
[----:B------:R-:W-:Y:S04]  /*42900*/  STL.64 [R1+0x3e8], R10 ;  /* 0x0003e80a01007387 */ /* 0x000fe80000100a00 */
[----:B0-----:R-:W3:Y:S04]  /*42910*/  LDL.LU.64 R12, [R1+0x460] ;  /* 0x00046000010c7983 */ /* 0x001ee80000300a00 */
[----:B-1----:R-:W4:Y:S01]  /*42920*/  LDL.LU.64 R14, [R1+0x468] ;  /* 0x00046800010e7983 */ /* 0x002f220000300a00 */
[----:B------:R-:W-:-:S02]  /*42930*/  IMAD.MOV.U32 R7, RZ, RZ, R16 ;  /* 0x000000ffff077224 */ /* 0x000fc400078e0010 */
[----:B------:R-:W-:Y:S01]  /*42940*/  IMAD.MOV.U32 R6, RZ, RZ, R17 ;  /* 0x000000ffff067224 */ /* 0x000fe200078e0011 */
[----:B----4-:R-:W-:Y:S04]  /*42950*/  STL.64 [R1+0x5bd8], R14 ;  /* 0x005bd80e01007387 */ /* 0x010fe80000100a00 */
[----:B---3--:R0:W-:Y:S04]  /*42960*/  STL.64 [R1+0x5bd0], R12 ;  /* 0x005bd00c01007387 */ /* 0x0081e80000100a00 */
[----:B0-----:R-:W3:Y:S04]  /*42970*/  LDL.LU.64 R12, [R1+0x470] ;  /* 0x00047000010c7983 */ /* 0x001ee80000300a00 */
[----:B------:R-:W3:Y:S04]  /*42980*/  LDL.LU.64 R14, [R1+0x478] ;  /* 0x00047800010e7983 */ /* 0x000ee80000300a00 */
[----:B------:R-:W4:Y:S04]  /*42990*/  LDL.LU.64 R16, [R1+0x450] ;  /* 0x0004500001107983 */ /* 0x000f280000300a00 */
[----:B------:R-:W4:Y:S04]  /*429a0*/  LDL.LU.64 R18, [R1+0x458] ;  /* 0x0004580001127983 */ /* 0x000f280000300a00 */
[----:B------:R-:W-:Y:S04]  /*429b0*/  STL.64 [R1+0x5b68], R6 ;  /* 0x005b680601007387 */ /* 0x000fe80000100a00 */
[----:B--2---:R0:W-:Y:S04]  /*429c0*/  STL.64 [R1+0x5b60], R4 ;  /* 0x005b600401007387 */ /* 0x0041e80000100a00 */
[----:B0-----:R-:W2:Y:S04]  /*429d0*/  LDL.LU.64 R4, [R1+0x520] ;  /* 0x0005200001047983 */ /* 0x001ea80000300a00 */
[----:B------:R-:W2:Y:S04]  /*429e0*/  LDL.LU.64 R6, [R1+0x528] ;  /* 0x0005280001067983 */ /* 0x000ea80000300a00 */
[----:B--2---:R-:W-:Y:S04]  /*429f0*/  STL.64 [R1+0x5b80], R6 ;  /* 0x005b800601007387 */ /* 0x004fe80000100a00 */
[----:B------:R0:W-:Y:S04]  /*42a00*/  STL.64 [R1+0x5b78], R4 ;  /* 0x005b780401007387 */ /* 0x0001e80000100a00 */
[----:B0-----:R-:W2:Y:S04]  /*42a10*/  LDL.LU.64 R4, [R1+0x5d0] ;  /* 0x0005d00001047983 */ /* 0x001ea80000300a00 */
[----:B------:R-:W2:Y:S01]  /*42a20*/  LDL.LU.64 R6, [R1+0x5d8] ;  /* 0x0005d80001067983 */ /* 0x000ea20000300a00 */
[----:B---3--:R-:W-:Y:S01]  /*42a30*/  HMMA.16816.F32 R12, R20, R24, R12 ;  /* 0x00000018140c723c */ /* 0x008fe2000000180c */
[----:B------:R-:W-:-:S02]  /*42a40*/  IMAD.MOV.U32 R2, RZ, RZ, R24 ;  /* 0x000000ffff027224 */ /* 0x000fc400078e0018 */
[----:B------:R-:W-:Y:S01]  /*42a50*/  IMAD.MOV.U32 R0, RZ, RZ, R25 ;  /* 0x000000ffff007224 */ /* 0x000fe200078e0019 */
[----:B--2---:R-:W-:Y:S04]  /*42a60*/  STL.64 [R1+0x5ba0], R6 ;  /* 0x005ba00601007387 */ /* 0x004fe80000100a00 */
[----:B------:R0:W-:Y:S04]  /*42a70*/  STL.64 [R1+0x5b98], R4 ;  /* 0x005b980401007387 */ /* 0x0001e80000100a00 */
[----:B0-----:R-:W2:Y:S04]  /*42a80*/  LDL.LU.64 R4, [R1+0x5f0] ;  /* 0x0005f00001047983 */ /* 0x001ea80000300a00 */
[----:B------:R-:W2:Y:S04]  /*42a90*/  LDL.LU.64 R6, [R1+0x5f8] ;  /* 0x0005f80001067983 */ /* 0x000ea80000300a00 */
[----:B------:R-:W3:Y:S04]  /*42aa0*/  LDL.LU.64 R8, [R1+0x500] ;  /* 0x0005000001087983 */ /* 0x000ee80000300a00 */
[----:B------:R-:W3:Y:S04]  /*42ab0*/  LDL.LU.64 R10, [R1+0x508] ;  /* 0x00050800010a7983 */ /* 0x000ee80000300a00 */
        /* <DEDUP_REMOVED lines=9> */
[----:B0-----:R-:W4:Y:S01]  /*42b50*/  LDL.LU.64 R12, [R1+0x5bc0] ;  /* 0x005bc000010c7983 */ /* 0x001f220000300a00 */
[----:B-1----:R-:W-:Y:S02]  /*42b60*/  IMAD.MOV.U32 R15, RZ, RZ, R24 ;  /* 0x000000ffff0f7224 */ /* 0x002fe400078e0018 */
[----:B------:R-:W-:-:S02]  /*42b70*/  IMAD.MOV.U32 R14, RZ, RZ, R25 ;  /* 0x000000ffff0e7224 */ /* 0x000fc400078e0019 */
[----:B------:R-:W2:Y:S01]  /*42b80*/  LDL.LU.64 R24, [R1+0x5bb8] ;  /* 0x005bb80001187983 */ /* 0x000ea20000300a00 */
[----:B----4-:R-:W-:Y:S03]  /*42b90*/  HMMA.16816.F32 R20, R20, R12, R16 ;  /* 0x0000000c1414723c */ /* 0x010fe60000001810 */
[----:B------:R-:W2:Y:S04]  /*42ba0*/  LDL.LU.64 R18, [R1+0x5bb0] ;  /* 0x005bb00001127983 */ /* 0x000ea80000300a00 */
[----:B------:R-:W2:-:S12]  /*42bb0*/  LDL.LU.64 R16, [R1+0x5ba8] ;  /* 0x005ba80001107983 */ /* 0x000e980000300a00 */
[----:B------:R0:W-:Y:S04]  /*42bc0*/  STL.64 [R1+0x1d0], R20 ;  /* 0x0001d01401007387 */ /* 0x0001e80000100a00 */
[----:B------:R1:W-:Y:S04]  /*42bd0*/  STL.64 [R1+0x1d8], R22 ;  /* 0x0001d81601007387 */ /* 0x0003e80000100a00 */
[----:B0-----:R-:W4:Y:S04]  /*42be0*/  LDL.LU.64 R20, [R1+0x4c0] ;  /* 0x0004c00001147983 */ /* 0x001f280000300a00 */
[----:B-1----:R-:W4:Y:S04]  /*42bf0*/  LDL.LU.64 R22, [R1+0x4c8] ;  /* 0x0004c80001167983 */ /* 0x002f280000300a00 */
[----:B------:R-:W-:Y:S01]  /*42c00*/  STL.64 [R1+0x5ab0], R12 ;  /* 0x005ab00c01007387 */ /* 0x000fe20000100a00 */
[----:B--2---:R-:W-:Y:S03]  /*42c10*/  HMMA.16816.F32 R24, R16, R24, R4 ;  /* 0x000000181018723c */ /* 0x004fe60000001804 */
[----:B------:R-:W2:Y:S04]  /*42c20*/  LDL.LU.64 R6, [R1+0x5ba0] ;  /* 0x005ba00001067983 */ /* 0x000ea80000300a00 */
[----:B------:R-:W2:-:S12]  /*42c30*/  LDL.LU.64 R4, [R1+0x5b98] ;  /* 0x005b980001047983 */ /* 0x000e980000300a00 */
[----:B------:R-:W-:Y:S04]  /*42c40*/  STL.64 [R1+0x1b0], R24 ;  /* 0x0001b01801007387 */ /* 0x000fe80000100a00 */
[----:B------:R0:W-:Y:S04]  /*42c50*/  STL.64 [R1+0x1b8], R26 ;  /* 0x0001b81a01007387 */ /* 0x0001e80000100a00 */
[----:B0-----:R-:W2:Y:S04]  /*42c60*/  LDL.LU.64 R26, [R1+0x5b90] ;  /* 0x005b9000011a7983 */ /* 0x001ea80000300a00 */
[----:B------:R-:W3:Y:S01]  /*42c70*/  LDL.LU.64 R24, [R1+0x5b88] ;  /* 0x005b880001187983 */ /* 0x000ee20000300a00 */
[----:B--2---:R-:W-:-:S02]  /*42c80*/  IMAD.MOV.U32 R12, RZ, RZ, R27 ;  /* 0x000000ffff0c7224 */ /* 0x004fc400078e001b */
[----:B------:R-:W-:Y:S02]  /*42c90*/  IMAD.MOV.U32 R13, RZ, RZ, R26 ;  /* 0x000000ffff0d7224 */ /* 0x000fe400078e001a */
[C---:B---3--:R-:W-:Y:S03]  /*42ca0*/  HMMA.16816.F32 R24, R16.reuse, R24, R4 ;  /* 0x000000181018723c */ /* 0x048fe60000001804 */
[----:B------:R-:W-:Y:S04]  /*42cb0*/  STL.64 [R1+0x5b18], R12 ;  /* 0x005b180c01007387 */ /* 0x000fe80000100a00 */
[----:B------:R-:W2:Y:S04]  /*42cc0*/  LDL.LU.64 R6, [R1+0x5b80] ;  /* 0x005b800001067983 */ /* 0x000ea80000300a00 */
[----:B------:R-:W2:Y:S08]  /*42cd0*/  LDL.LU.64 R4, [R1+0x5b78] ;  /* 0x005b780001047983 */ /* 0x000eb00000300a00 */
[----:B------:R0:W-:Y:S04]  /*42ce0*/  STL.64 [R1+0x1a0], R24 ;  /* 0x0001a01801007387 */ /* 0x0001e80000100a00 */
[----:B------:R2:W-:Y:S04]  /*42cf0*/  STL.64 [R1+0x1a8], R26 ;  /* 0x0001a81a01007387 */ /* 0x0005e80000100a00 */
[----:B0-----:R-:W2:Y:S02]  /*42d00*/  LDL.LU.64 R24, [R1+0x5b70] ;  /* 0x005b700001187983 */ /* 0x001ea40000300a00 */
[----:B--2---:R-:W-:Y:S02]  /*42d10*/  HMMA.16816.F32 R24, R16, R24, R4 ;  /* 0x000000181018723c */ /* 0x004fe40000001804 */
[----:B------:R-:W2:Y:S04]  /*42d20*/  LDL.LU.64 R6, [R1+0x5b68] ;  /* 0x005b680001067983 */ /* 0x000ea80000300a00 */
[----:B------:R-:W4:-:S13]  /*42d30*/  LDL.LU.64 R4, [R1+0x5b60] ;  /* 0x005b600001047983 */ /* 0x000f1a0000300a00 */
[----:B------:R-:W-:Y:S04]  /*42d40*/  STL.64 [R1+0x190], R24 ;  /* 0x0001901801007387 */ /* 0x000fe80000100a00 */
[----:B------:R0:W-:Y:S04]  /*42d50*/  STL.64 [R1+0x198], R26 ;  /* 0x0001981a01007387 */ /* 0x0001e80000100a00 */
[----:B0-----:R-:W3:Y:S04]  /*42d60*/  LDL.LU.64 R26, [R1+0x5b58] ;  /* 0x005b5800011a7983 */ /* 0x001ee80000300a00 */
[----:B------:R-:W2:Y:S02]  /*42d70*/  LDL.LU.64 R24, [R1+0x5b50] ;  /* 0x005b500001187983 */ /* 0x000ea40000300a00 */
[----:B--2---:R-:W-:-:S15]  /*42d80*/  HMMA.16816.F32 R8, R16, R24, R8 ;  /* 0x000000181008723c */ /* 0x004fde0000001808 */
[----:B------:R-:W-:-:S04]  /*42d90*/  NOP ;  /* 0x0000000000007918 */ /* 0x000fc80000000000 */
[----:B------:R-:W-:Y:S04]  /*42da0*/  STL.64 [R1+0x180], R8 ;  /* 0x0001800801007387 */ /* 0x000fe80000100a00 */
[----:B------:R0:W-:Y:S04]  /*42db0*/  STL.64 [R1+0x188], R10 ;  /* 0x0001880a01007387 */ /* 0x0001e80000100a00 */
[----:B0-----:R-:W2:Y:S04]  /*42dc0*/  LDL.LU.64 R10, [R1+0x5b48] ;  /* 0x005b4800010a7983 */ /* 0x001ea80000300a00 */
[----:B------:R-:W4:Y:S04]  /*42dd0*/  LDL.LU.64 R8, [R1+0x5b40] ;  /* 0x005b400001087983 */ /* 0x000f280000300a00 */
[----:B---3--:R-:W-:Y:S04]  /*42de0*/  STL.64 [R1+0x5a70], R26 ;  /* 0x005a701a01007387 */ /* 0x008fe80000100a00 */
[----:B------:R0:W-:Y:S04]  /*42df0*/  STL.64 [R1+0x5a68], R24 ;  /* 0x005a681801007387 */ /* 0x0001e80000100a00 */
[----:B0-----:R-:W3:Y:S04]  /*42e00*/  LDL.LU.64 R24, [R1+0x4e0] ;  /* 0x0004e00001187983 */ /* 0x001ee80000300a00 */
[----:B------:R-:W3:Y:S04]  /*42e10*/  LDL.LU.64 R26, [R1+0x4e8] ;  /* 0x0004e800011a7983 */ /* 0x000ee80000300a00 */
[----:B--2---:R-:W-:Y:S04]  /*42e20*/  STL.64 [R1+0x5a60], R10 ;  /* 0x005a600a01007387 */ /* 0x004fe80000100a00 */
[----:B----4-:R0:W-:Y:S01]  /*42e30*/  STL.64 [R1+0x5a58], R8 ;  /* 0x005a580801007387 */ /* 0x0101e20000100a00 */
[----:B---3--:R-:W-:Y:S01]  /*42e40*/  HMMA.16816.F32 R24, R16, R8, R24 ;  /* 0x000000081018723c */ /* 0x008fe20000001818 */
[----:B0-----:R-:W-:-:S02]  /*42e50*/  IMAD.MOV.U32 R8, RZ, RZ, R15 ;  /* 0x000000ffff087224 */ /* 0x001fc400078e000f */
[----:B------:R-:W-:-:S15]  /*42e60*/  IMAD.MOV.U32 R9, RZ, RZ, R14 ;  /* 0x000000ffff097224 */ /* 0x000fde00078e000e */
[----:B------:R-:W-:Y:S01]  /*42e70*/  NOP ;  /* 0x0000000000007918 */ /* 0x000fe20000000000 */
[----:B------:R-:W-:Y:S04]  /*42e80*/  STL.64 [R1+0x170], R24 ;  /* 0x0001701801007387 */ /* 0x000fe80000100a00 */
[----:B------:R-:W-:Y:S04]  /*42e90*/  STL.64 [R1+0x178], R26 ;  /* 0x0001781a01007387 */ /* 0x000fe80000100a00 */
[----:B------:R0:W-:Y:S04]  /*42ea0*/  STL.64 [R1+0x5ab8], R8 ;  /* 0x005ab80801007387 */ /* 0x0001e80000100a00 */
[----:B------:R-:W2:Y:S04]  /*42eb0*/  LDL.LU.64 R12, [R1+0x3b0] ;  /* 0x0003b000010c7983 */ /* 0x000ea80000300a00 */
[----:B------:R-:W3:Y:S01]  /*42ec0*/  LDL.LU.64 R14, [R1+0x3b8] ;  /* 0x0003b800010e7983 */ /* 0x000ee20000300a00 */
[----:B0-----:R-:W-:Y:S03]  /*42ed0*/  HMMA.16816.F32 R8, R16, R4, R20 ;  /* 0x000000041008723c */ /* 0x001fe60000001814 */
[----:B------:R-:W0:-:S15]  /*42ee0*/  LDSM.16.MT88.4 R20, [R3+UR5+0x80] ;  /* 0x000080050314783b */ /* 0x000e1e0008004200 */
[----:B------:R-:W-:Y:S01]  /*42ef0*/  NOP ;  /* 0x0000000000007918 */ /* 0x000fe20000000000 */
[----:B------:R-:W-:Y:S04]  /*42f00*/  STL.64 [R1+0x160], R8 ;  /* 0x0001600801007387 */ /* 0x000fe80000100a00 */
[----:B------:R-:W-:Y:S04]  /*42f10*/  STL.64 [R1+0x168], R10 ;  /* 0x0001680a01007387 */ /* 0x000fe80000100a00 */
[----:B---3--:R-:W-:Y:S04]  /*42f20*/  STL.64 [R1+0x5b28], R14 ;  /* 0x005b280e01007387 */ /* 0x008fe80000100a00 */
[----:B--2---:R1:W-:Y:S04]  /*42f30*/  STL.64 [R1+0x5b20], R12 ;  /* 0x005b200c01007387 */ /* 0x0043e80000100a00 */
[----:B-1----:R-:W2:Y:S04]  /*42f40*/  LDL R12, [R1+0x30] ;  /* 0x00003000010c7983 */ /* 0x002ea80000100800 */
[----:B------:R-:W2:Y:S04]  /*42f50*/  LDL R13, [R1+0x34] ;  /* 0x00003400010d7983 */ /* 0x000ea80000100800 */
[----:B------:R-:W3:Y:S04]  /*42f60*/  LDL.LU.64 R8, [R1+0x330] ;  /* 0x0003300001087983 */ /* 0x000ee80000300a00 */
[----:B------:R-:W4:Y:S04]  /*42f70*/  LDL.LU.64 R10, [R1+0x338] ;  /* 0x00033800010a7983 */ /* 0x000f280000300a00 */
[----:B----4-:R-:W-:Y:S04]  /*42f80*/  STL.64 [R1+0x5b38], R10 ;  /* 0x005b380a01007387 */ /* 0x010fe80000100a00 */
[----:B---3--:R1:W-:Y:S04]  /*42f90*/  STL.64 [R1+0x5b30], R8 ;  /* 0x005b300801007387 */ /* 0x0083e80000100a00 */
[----:B-1----:R-:W2:Y:S04]  /*42fa0*/  LDL.LU.64 R8, [R1+0x4a0] ;  /* 0x0004a00001087983 */ /* 0x002ea80000300a00 */
[----:B------:R-:W2:Y:S04]  /*42fb0*/  LDL.LU.64 R10, [R1+0x4a8] ;  /* 0x0004a800010a7983 */ /* 0x000ea80000300a00 */
[----:B------:R-:W-:Y:S04]  /*42fc0*/  STL.64 [R1+0x5a78], R4 ;  /* 0x005a780401007387 */ /* 0x000fe80000100a00 */
[----:B------:R-:W3:Y:S04]  /*42fd0*/  LDL.64 R24, [R1] ;  /* 0x0000000001187983 */ /* 0x000ee80000100a00 */
[----:B---3--:R1:W-:Y:S04]  /*42fe0*/  STL.64 [R1+0x5a80], R24 ;  /* 0x005a801801007387 */ /* 0x0083e80000100a00 */
[----:B-1----:R-:W3:Y:S04]  /*42ff0*/  LDL.64 R24, [R1+0x20] ;  /* 0x0000200001187983 */ /* 0x002ee80000100a00 */
[----:B---3--:R1:W-:Y:S04]  /*43000*/  STL.64 [R1+0x5aa8], R24 ;  /* 0x005aa81801007387 */ /* 0x0083e80000100a00 */
[----:B-1----:R-:W3:Y:S04]  /*43010*/  LDL R24, [R1+0xd0] ;  /* 0x0000d00001187983 */ /* 0x002ee80000100800 */
[----:B------:R-:W3:Y:S04]  /*43020*/  LDL R25, [R1+0xd4] ;  /* 0x0000d40001197983 */ /* 0x000ee80000100800 */
[----:B0-----:R-:W-:Y:S04]  /*43030*/  STL.64 [R1+0x59e8], R22 ;  /* 0x0059e81601007387 */ /* 0x001fe80000100a00 */
[----:B------:R0:W-:Y:S04]  /*43040*/  STL.64 [R1+0x59e0], R20 ;  /* 0x0059e01401007387 */ /* 0x0001e80000100a00 */
[----:B0-----:R-:W4:Y:S04]  /*43050*/  LDL R20, [R1+0x90] ;  /* 0x0000900001147983 */ /* 0x001f280000100800 */
[----:B------:R-:W4:Y:S01]  /*43060*/  LDL R21, [R1+0x94] ;  /* 0x0000940001157983 */ /* 0x000f220000100800 */
[C---:B--2---:R-:W-:Y:S03]  /*43070*/  HMMA.16816.F32 R12, R16.reuse, R12, R8 ;  /* 0x0000000c100c723c */ /* 0x044fe60000001808 */
[----:B----4-:R0:W-:Y:S04]  /*43080*/  STL.64 [R1+0x5ae8], R20 ;  /* 0x005ae81401007387 */ /* 0x0101e80000100a00 */
[----:B0-----:R-:W2:Y:S04]  /*43090*/  LDL R20, [R1+0xa0] ;  /* 0x0000a00001147983 */ /* 0x001ea80000100800 */
[----:B------:R-:W2:Y:S04]  /*430a0*/  LDL R21, [R1+0xa4] ;  /* 0x0000a40001157983 */ /* 0x000ea80000100800 */
[----:B--2---:R-:W-:Y:S04]  /*430b0*/  STL.64 [R1+0x5b00], R20 ;  /* 0x005b001401007387 */ /* 0x004fe80000100a00 */
[----:B------:R-:W2:Y:S04]  /*430c0*/  LDL.LU.64 R10, [R1+0x5b38] ;  /* 0x005b3800010a7983 */ /* 0x000ea80000300a00 */
[----:B------:R-:W2:Y:S04]  /*430d0*/  LDL.LU.64 R8, [R1+0x5b30] ;  /* 0x005b300001087983 */ /* 0x000ea80000300a00 */
[----:B------:R-:W-:Y:S04]  /*430e0*/  STL.64 [R1+0x150], R12 ;  /* 0x0001500c01007387 */ /* 0x000fe80000100a00 */
[----:B------:R0:W-:Y:S04]  /*430f0*/  STL.64 [R1+0x158], R14 ;  /* 0x0001580e01007387 */ /* 0x0001e80000100a00 */
[----:B0-----:R-:W3:Y:S04]  /*43100*/  LDL.LU.64 R14, [R1+0x5b28] ;  /* 0x005b2800010e7983 */ /* 0x001ee80000300a00 */
[----:B------:R-:W3:Y:S02]  /*43110*/  LDL.LU.64 R12, [R1+0x5b20] ;  /* 0x005b2000010c7983 */ /* 0x000ee40000300a00 */
[C---:B---3--:R-:W-:Y:S02]  /*43120*/  HMMA.16816.F32 R24, R16.reuse, R24, R12 ;  /* 0x000000181018723c */ /* 0x048fe4000000180c */
[----:B------:R-:W2:Y:S06]  /*43130*/  LDL.LU.64 R12, [R1+0x5b18] ;  /* 0x005b1800010c7983 */ /* 0x000eac0000300a00 */
[----:B--2---:R-:W-:Y:S01]  /*43140*/  HMMA.16816.F32 R12, R16, R12, R8 ;  /* 0x0000000c100c723c */ /* 0x004fe20000001808 */
[----:B------:R-:W2:Y:S10]  /*43150*/  LDL.LU.64 R8, [R1+0x2e0] ;  /* 0x0002e00001087983 */ /* 0x000eb40000300a00 */
[----:B------:R-:W-:Y:S04]  /*43160*/  STL.64 [R1+0x140], R24 ;  /* 0x0001401801007387 */ /* 0x000fe80000100a00 */
[----:B------:R-:W-:Y:S04]  /*43170*/  STL.64 [R1+0x148], R26 ;  /* 0x0001481a01007387 */ /* 0x000fe80000100a00 */
[----:B------:R-:W3:Y:S04]  /*43180*/  LDL.LU.64 R10, [R1+0x2e8] ;  /* 0x0002e800010a7983 */ /* 0x000ee80000300a00 */
[----:B------:R-:W-:Y:S04]  /*43190*/  STL.64 [R1+0x130], R12 ;  /* 0x0001300c01007387 */ /* 0x000fe80000100a00 */
[----:B------:R-:W-:Y:S04]  /*431a0*/  STL.64 [R1+0x138], R14 ;  /* 0x0001380e01007387 */ /* 0x000fe80000100a00 */
[----:B---3--:R-:W-:Y:S04]  /*431b0*/  STL.64 [R1+0x5ac8], R10 ;  /* 0x005ac80a01007387 */ /* 0x008fe80000100a00 */
[----:B--2---:R0:W-:Y:S02]  /*431c0*/  STL.64 [R1+0x5ac0], R8 ;  /* 0x005ac00801007387 */ /* 0x0041e40000100a00 */
[----:B0-----:R-:W-:-:S02]  /*431d0*/  IMAD.MOV.U32 R8, RZ, RZ, R7 ;  /* 0x000000ffff087224 */ /* 0x001fc400078e0007 */
[----:B------:R-:W-:-:S05]  /*431e0*/  IMAD.MOV.U32 R9, RZ, RZ, R6 ;  /* 0x000000ffff097224 */ /* 0x000fca00078e0006 */
[----:B------:R0:W-:Y:S04]  /*431f0*/  STL.64 [R1+0x5ae0], R8 ;  /* 0x005ae00801007387 */ /* 0x0001e80000100a00 */
[----:B0-----:R-:W2:Y:S04]  /*43200*/  LDL.LU.64 R8, [R1+0x300] ;  /* 0x0003000001087983 */ /* 0x001ea80000300a00 */
[----:B------:R-:W3:Y:S04]  /*43210*/  LDL.LU.64 R10, [R1+0x308] ;  /* 0x00030800010a7983 */ /* 0x000ee80000300a00 */
        /* <DEDUP_REMOVED lines=8> */
[----:B------:R-:W3:Y:S04]  /*432a0*/  LDL.LU.64 R12, [R1+0x2d0] ;  /* 0x0002d000010c7983 */ /* 0x000ee80000300a00 */
[----:B------:R-:W4:Y:S01]  /*432b0*/  LDL.LU.64 R14, [R1+0x2d8] ;  /* 0x0002d800010e7983 */ /* 0x000f220000300a00 */
        /* <DEDUP_REMOVED lines=8> */
[----:B------:R-:W3:Y:S04]  /*43340*/  LDL.LU.64 R4, [R1+0xcc0] ;  /* 0x000cc00001047983 */ /* 0x000ee80000300a00 */
[----:B------:R-:W3:Y:S01]  /*43350*/  LDL.LU.64 R6, [R1+0xcc8] ;  /* 0x000cc80001067983 */ /* 0x000ee20000300a00 */
[C---:B--2---:R-:W-:Y:S03]  /*43360*/  HMMA.16816.F32 R20, R16.reuse, R20, R8 ;  /* 0x000000141014723c */ /* 0x044fe60000001808 */
[----:B---3--:R-:W-:Y:S04]  /*43370*/  STL.64 [R1+0x5a90], R6 ;  /* 0x005a900601007387 */ /* 0x008fe80000100a00 */
[----:B------:R0:W-:Y:S04]  /*43380*/  STL.64 [R1+0x5a88], R4 ;  /* 0x005a880401007387 */ /* 0x0001e80000100a00 */
[----:B0-----:R-:W2:Y:S04]  /*43390*/  LDL.LU.64 R4, [R1+0xcd0] ;  /* 0x000cd00001047983 */ /* 0x001ea80000300a00 */
[----:B------:R-:W2:Y:S04]  /*433a0*/  LDL.LU.64 R6, [R1+0xcd8] ;  /* 0x000cd80001067983 */ /* 0x000ea80000300a00 */
[----:B------:R-:W3:Y:S04]  /*433b0*/  LDL.LU.64 R10, [R1+0x5b10] ;  /* 0x005b1000010a7983 */ /* 0x000ee80000300a00 */
[----:B------:R-:W3:Y:S04]  /*433c0*/  LDL.LU.64 R8, [R1+0x5b08] ;  /* 0x005b080001087983 */ /* 0x000ee80000300a00 */
[----:B------:R0:W-:Y:S04]  /*433d0*/  STL.64 [R1+0x120], R20 ;  /* 0x0001201401007387 */ /* 0x0001e80000100a00 */
[----:B------:R3:W-:Y:S04]  /*433e0*/  STL.64 [R1+0x128], R22 ;  /* 0x0001281601007387 */ /* 0x0007e80000100a00 */
[----:B0-----:R-:W3:Y:S02]  /*433f0*/  LDL.LU.64 R20, [R1+0x5b00] ;  /* 0x005b000001147983 */ /* 0x001ee40000300a00 */
[----:B---3--:R-:W-:Y:S02]  /*43400*/  HMMA.16816.F32 R20, R16, R20, R8 ;  /* 0x000000141014723c */ /* 0x008fe40000001808 */
[----:B------:R-:W3:Y:S04]  /*43410*/  LDL.LU.64 R10, [R1+0x5af8] ;  /* 0x005af800010a7983 */ /* 0x000ee80000300a00 */
[----:B------:R-:W3:-:S13]  /*43420*/  LDL.LU.64 R8, [R1+0x5af0] ;  /* 0x005af00001087983 */ /* 0x000eda0000300a00 */
[----:B------:R0:W-:Y:S04]  /*43430*/  STL.64 [R1+0x110], R20 ;  /* 0x0001101401007387 */ /* 0x0001e80000100a00 */
[----:B------:R-:W-:Y:S04]  /*43440*/  STL.64 [R1+0x118], R22 ;  /* 0x0001181601007387 */ /* 0x000fe80000100a00 */
[----:B0-----:R-:W3:Y:S02]  /*43450*/  LDL.LU.64 R20, [R1+0x5ae8] ;  /* 0x005ae80001147983 */ /* 0x001ee40000300a00 */
[----:B---3--:R-:W-:-:S15]  /*43460*/  HMMA.16816.F32 R8, R16, R20, R8 ;  /* 0x000000141008723c */ /* 0x008fde0000001808 */
[----:B------:R-:W-:-:S04]  /*43470*/  NOP ;  /* 0x0000000000007918 */ /* 0x000fc80000000000 */
[----:B------:R0:W-:Y:S04]  /*43480*/  STL.64 [R1+0x100], R8 ;  /* 0x0001000801007387 */ /* 0x0001e80000100a00 */
[----:B------:R1:W-:Y:S04]  /*43490*/  STL.64 [R1+0x108], R10 ;  /* 0x0001080a01007387 */ /* 0x0003e80000100a00 */
[----:B0-----:R-:W1:Y:S04]  /*434a0*/  LDL.LU.64 R8, [R1+0x5ae0] ;  /* 0x005ae00001087983 */ /* 0x001e680000300a00 */
[----:B------:R-:W-:Y:S01]  /*434b0*/  STL.64 [R1+0x5a30], R20 ;  /* 0x005a301401007387 */ /* 0x000fe20000100a00 */
[----:B-1----:R-:W-:Y:S03]  /*434c0*/  HMMA.16816.F32 R8, R16, R8, R12 ;  /* 0x000000081008723c */ /* 0x002fe6000000180c */
[----:B------:R-:W3:Y:S04]  /*434d0*/  LDL.LU.64 R14, [R1+0x5ad8] ;  /* 0x005ad800010e7983 */ /* 0x000ee80000300a00 */
[----:B------:R-:W3:-:S12]  /*434e0*/  LDL.LU.64 R12, [R1+0x5ad0] ;  /* 0x005ad000010c7983 */ /* 0x000ed80000300a00 */
[----:B------:R-:W-:Y:S04]  /*434f0*/  STL.64 [R1+0xf0], R8 ;  /* 0x0000f00801007387 */ /* 0x000fe80000100a00 */
[----:B------:R0:W-:Y:S04]  /*43500*/  STL.64 [R1+0xf8], R10 ;  /* 0x0000f80a01007387 */ /* 0x0001e80000100a00 */
[----:B0-----:R-:W2:Y:S04]  /*43510*/  LDL.LU.64 R10, [R1+0x5ac8] ;  /* 0x005ac800010a7983 */ /* 0x001ea80000300a00 */
[----:B------:R-:W2:Y:S01]  /*43520*/  LDL.LU.64 R8, [R1+0x5ac0] ;  /* 0x005ac00001087983 */ /* 0x000ea20000300a00 */
[----:B------:R-:W-:-:S02]  /*43530*/  IMAD.MOV.U32 R20, RZ, RZ, R2 ;  /* 0x000000ffff147224 */ /* 0x000fc400078e0002 */
[----:B------:R-:W-:-:S07]  /*43540*/  IMAD.MOV.U32 R21, RZ, RZ, R0 ;  /* 0x000000ffff157224 */ /* 0x000fce00078e0000 */
[----:B--2---:R-:W-:Y:S01]  /*43550*/  HMMA.16816.F32 R20, R16, R20, R8 ;  /* 0x000000141014723c */ /* 0x004fe20000001808 */
[----:B------:R-:W3:-:S15]  /*43560*/  LDL.LU.64 R8, [R1+0x5ab8] ;  /* 0x005ab80001087983 */ /* 0x000ede0000300a00 */
[----:B------:R-:W-:-:S03]  /*43570*/  NOP ;  /* 0x0000000000007918 */ /* 0x000fc60000000000 */
[----:B------:R0:W-:Y:S04]  /*43580*/  STL.64 [R1+0xe0], R20 ;  /* 0x0000e01401007387 */ /* 0x0001e80000100a00 */
[----:B------:R1:W-:Y:S04]  /*43590*/  STL.64 [R1+0xe8], R22 ;  /* 0x0000e81601007387 */ /* 0x0003e80000100a00 */
[----:B0-----:R-:W2:Y:S04]  /*435a0*/  LDL.LU.64 R20, [R1+0xcb0] ;  /* 0x000cb00001147983 */ /* 0x001ea80000300a00 */
[----:B-1----:R-:W2:Y:S01]  /*435b0*/  LDL.LU.64 R22, [R1+0xcb8] ;  /* 0x000cb80001167983 */ /* 0x002ea20000300a00 */
[----:B---3--:R-:W-:Y:S03]  /*435c0*/  HMMA.16816.F32 R8, R16, R8, R12 ;  /* 0x000000081008723c */ /* 0x008fe6000000180c */
[----:B------:R-:W4:-:S15]  /*435d0*/  LDL.LU.64 R12, [R1+0x5ab0] ;  /* 0x005ab000010c7983 */ /* 0x000f1e0000300a00 */
[----:B------:R-:W-:Y:S01]  /*435e0*/  NOP ;  /* 0x0000000000007918 */ /* 0x000fe20000000000 */
[----:B------:R0:W-:Y:S04]  /*435f0*/  STL.64 [R1+0x3b0], R8 ;  /* 0x0003b00801007387 */ /* 0x0001e80000100a00 */
[----:B------:R1:W-:Y:S04]  /*43600*/  STL.64 [R1+0x3b8], R10 ;  /* 0x0003b80a01007387 */ /* 0x0003e80000100a00 */
[----:B0-----:R-:W3:Y:S04]  /*43610*/  LDL.LU.64 R8, [R1+0xca0] ;  /* 0x000ca00001087983 */ /* 0x001ee80000300a00 */
[----:B-1----:R-:W3:Y:S01]  /*43620*/  LDL.LU.64 R10, [R1+0xca8] ;  /* 0x000ca800010a7983 */ /* 0x002ee20000300a00 */
[----:B----4-:R-:W-:Y:S03]  /*43630*/  HMMA.16816.F32 R16, R16, R12, R24 ;  /* 0x0000000c1010723c */ /* 0x010fe60000001818 */
[----:B------:R-:W4:Y:S04]  /*43640*/  LDL.LU.64 R24, [R1+0x5aa8] ;  /* 0x005aa80001187983 */ /* 0x000f280000300a00 */
[----:B------:R-:W4:Y:S04]  /*43650*/  LDL.LU.64 R14, [R1+0x5aa0] ;  /* 0x005aa000010e7983 */ /* 0x000f280000300a00 */
[----:B------:R-:W4:Y:S08]  /*43660*/  LDL.LU.64 R12, [R1+0x5a98] ;  /* 0x005a9800010c7983 */ /* 0x000f300000300a00 */
[----:B------:R0:W-:Y:S04]  /*43670*/  STL.64 [R1+0x50], R16 ;  /* 0x0000501001007387 */ /* 0x0001e80000100a00 */
[----:B------:R-:W-:Y:S04]  /*43680*/  STL.64 [R1+0x58], R18 ;  /* 0x0000581201007387 */ /* 0x000fe80000100a00 */
[----:B0-----:R-:W2:Y:S01]  /*43690*/  LDL.64 R16, [R1+0x10] ;  /* 0x0000100001107983 */ /* 0x001ea20000100a00 */
[----:B----4-:R-:W-:-:S15]  /*436a0*/  HMMA.16816.F32 R4, R12, R24, R4 ;  /* 0x000000180c04723c */ /* 0x010fde0000001804 */
[----:B------:R-:W-:-:S04]  /*436b0*/  NOP ;  /* 0x0000000000007918 */ /* 0x000fc80000000000 */
[----:B------:R-:W-:Y:S04]  /*436c0*/  STL.64 [R1+0x330], R4 ;  /* 0x0003300401007387 */ /* 0x000fe80000100a00 */
[----:B------:R0:W-:Y:S04]  /*436d0*/  STL.64 [R1+0x338], R6 ;  /* 0x0003380601007387 */ /* 0x0001e80000100a00 */
[----:B0-----:R-:W2:Y:S04]  /*436e0*/  LDL.LU.64 R6, [R1+0x5a90] ;  /* 0x005a900001067983 */ /* 0x001ea80000300a00 */
[----:B------:R-:W2:Y:S01]  /*436f0*/  LDL.LU.64 R4, [R1+0x5a88] ;  /* 0x005a880001047983 */ /* 0x000ea20000300a00 */
[----:B------:R-:W-:-:S02]  /*43700*/  IMAD.MOV.U32 R2, RZ, RZ, R24 ;  /* 0x000000ffff027224 */ /* 0x000fc400078e0018 */
[----:B------:R-:W-:Y:S02]  /*43710*/  IMAD.MOV.U32 R0, RZ, RZ, R25 ;  /* 0x000000ffff007224 */ /* 0x000fe400078e0019 */
[----:B------:R-:W4:Y:S01]  /*43720*/  LDL.LU.64 R24, [R1+0x5a80] ;  /* 0x005a800001187983 */ /* 0x000f220000300a00 */
[----:B--2---:R-:W-:-:S15]  /*43730*/  HMMA.16816.F32 R4, R12, R16, R4 ;  /* 0x000000100c04723c */ /* 0x004fde0000001804 */
[----:B------:R-:W-:-:S04]  /*43740*/  NOP ;  /* 0x0000000000007918 */ /* 0x000fc80000000000 */
[----:B------:R0:W-:Y:S04]  /*43750*/  STL.64 [R1+0x320], R4 ;  /* 0x0003200401007387 */ /* 0x0001e80000100a00 */
[----:B------:R1:W-:Y:S04]  /*43760*/  STL.64 [R1+0x328], R6 ;  /* 0x0003280601007387 */ /* 0x0003e80000100a00 */
[----:B0-----:R-:W2:Y:S01]  /*43770*/  LDL.LU.64 R4, [R1+0x5a78] ;  /* 0x005a780001047983 */ /* 0x001ea20000300a00 */
[----:B----4-:R-:W-:Y:S01]  /*43780*/  HMMA.16816.F32 R20, R12, R24, R20 ;  /* 0x000000180c14723c */ /* 0x010fe20000001814 */
[----:B-1----:R-:W-:-:S02]  /*43790*/  IMAD.MOV.U32 R7, RZ, RZ, R16 ;  /* 0x000000ffff077224 */ /* 0x002fc400078e0010 */
[----:B------:R-:W-:-:S05]  /*437a0*/  IMAD.MOV.U32 R6, RZ, RZ, R17 ;  /* 0x000000ffff067224 */ /* 0x000fca00078e0011 */
[----:B------:R-:W-:Y:S04]  /*437b0*/  STL.64 [R1+0x5a50], R6 ;  /* 0x005a500601007387 */ /* 0x000fe80000100a00 */
[----:B--2---:R0:W-:Y:S04]  /*437c0*/  STL.64 [R1+0x5a48], R4 ;  /* 0x005a480401007387 */ /* 0x0041e80000100a00 */
[----:B0-----:R-:W2:Y:S04]  /*437d0*/  LDL.LU.64 R4, [R1+0xc90] ;  /* 0x000c900001047983 */ /* 0x001ea80000300a00 */
[----:B------:R-:W2:Y:S04]  /*437e0*/  LDL.LU.64 R6, [R1+0xc98] ;  /* 0x000c980001067983 */ /* 0x000ea80000300a00 */
[----:B------:R-:W4:Y:S04]  /*437f0*/  LDL.LU.64 R16, [R1+0xc70] ;  /* 0x000c700001107983 */ /* 0x000f280000300a00 */
[----:B------:R-:W4:Y:S04]  /*43800*/  LDL.LU.64 R18, [R1+0xc78] ;  /* 0x000c780001127983 */ /* 0x000f280000300a00 */
[----:B------:R-:W-:Y:S04]  /*43810*/  STL.64 [R1+0x310], R20 ;  /* 0x0003101401007387 */ /* 0x000fe80000100a00 */
[----:B------:R0:W-:Y:S04]  /*43820*/  STL.64 [R1+0x318], R22 ;  /* 0x0003181601007387 */ /* 0x0001e80000100a00 */
[----:B------:R-:W2:Y:S01]  /*43830*/  LDL.LU.64 R26, [R1+0x5a70] ;  /* 0x005a7000011a7983 */ /* 0x000ea20000300a00 */
[----:B0-----:R-:W-:-:S02]  /*43840*/  IMAD.MOV.U32 R23, RZ, RZ, R24 ;  /* 0x000000ffff177224 */ /* 0x001fc400078e0018 */
[----:B------:R-:W-:Y:S02]  /*43850*/  IMAD.MOV.U32 R22, RZ, RZ, R25 ;  /* 0x000000ffff167224 */ /* 0x000fe400078e0019 */
[----:B------:R-:W3:Y:S02]  /*43860*/  LDL.LU.64 R24, [R1+0x5a68] ;  /* 0x005a680001187983 */ /* 0x000ee40000300a00 */
[----:B---3--:R-:W-:-:S15]  /*43870*/  HMMA.16816.F32 R8, R12, R24, R8 ;  /* 0x000000180c08723c */ /* 0x008fde0000001808 */
[----:B------:R-:W-:-:S04]  /*43880*/  NOP ;  /* 0x0000000000007918 */ /* 0x000fc80000000000 */
[----:B------:R-:W-:Y:S04]  /*43890*/  STL.64 [R1+0x300], R8 ;  /* 0x0003000801007387 */ /* 0x000fe80000100a00 */
[----:B------:R0:W-:Y:S04]  /*438a0*/  STL.64 [R1+0x308], R10 ;  /* 0x0003080a01007387 */ /* 0x0001e80000100a00 */
[----:B0-----:R-:W3:Y:S04]  /*438b0*/  LDL.LU.64 R10, [R1+0x5a60] ;  /* 0x005a6000010a7983 */ /* 0x001ee80000300a00 */
[----:B------:R-:W3:Y:S04]  /*438c0*/  LDL.LU.64 R8, [R1+0x5a58] ;  /* 0x005a580001087983 */ /* 0x000ee80000300a00 */
[----:B--2---:R-:W-:Y:S04]  /*438d0*/  STL.64 [R1+0x5998], R26 ;  /* 0x0059981a01007387 */ /* 0x004fe80000100a00 */
[----:B------:R0:W-:Y:S04]  /*438e0*/  STL.64 [R1+0x5990], R24 ;  /* 0x0059901801007387 */ /* 0x0001e80000100a00 */
[----:B0-----:R-:W2:Y:S01]  /*438f0*/  LDL.64 R24, [R1+0xd0] ;  /* 0x0000d00001187983 */ /* 0x001ea20000100a00 */
[C---:B---3--:R-:W-:Y:S03]  /*43900*/  HMMA.16816.F32 R4, R12.reuse, R8, R4 ;  /* 0x000000080c04723c */ /* 0x048fe60000001804 */
[----:B--2---:R0:W-:Y:S04]  /*43910*/  STL.64 [R1+0x5a40], R24 ;  /* 0x005a401801007387 */ /* 0x0041e80000100a00 */
[----:B0-----:R-:W2:Y:S04]  /*43920*/  LDL.LU.64 R24, [R1+0xc50] ;  /* 0x000c500001187983 */ /* 0x001ea80000300a00 */
[----:B------:R-:W2:Y:S08]  /*43930*/  LDL.LU.64 R26, [R1+0xc58] ;  /* 0x000c5800011a7983 */ /* 0x000eb00000300a00 */
[----:B------:R-:W-:Y:S04]  /*43940*/  STL.64 [R1+0x2f0], R4 ;  /* 0x0002f00401007387 */ /* 0x000fe80000100a00 */
[----:B------:R0:W-:Y:S04]  /*43950*/  STL.64 [R1+0x2f8], R6 ;  /* 0x0002f80601007387 */ /* 0x0001e80000100a00 */
[----:B0-----:R-:W3:Y:S04]  /*43960*/  LDL.LU.64 R6, [R1+0x5a50] ;  /* 0x005a500001067983 */ /* 0x001ee80000300a00 */
[----:B------:R-:W4:Y:S04]  /*43970*/  LDL.LU.64 R4, [R1+0x5a48] ;  /* 0x005a480001047983 */ /* 0x000f280000300a00 */
[----:B------:R-:W-:Y:S04]  /*43980*/  STL.64 [R1+0x5988], R10 ;  /* 0x0059880a01007387 */ /* 0x000fe80000100a00 */
[----:B------:R0:W-:Y:S04]  /*43990*/  STL.64 [R1+0x5980], R8 ;  /* 0x0059800801007387 */ /* 0x0001e80000100a00 */
[----:B------:R-:W2:Y:S04]  /*439a0*/  LDL.64 R20, [R1+0xb0] ;  /* 0x0000b00001147983 */ /* 0x000ea80000100a00 */
[----:B0-----:R-:W2:Y:S01]  /*439b0*/  LDL.64 R8, [R1+0x30] ;  /* 0x0000300001087983 */ /* 0x001ea20000100a00 */
[----:B----4-:R-:W-:Y:S03]  /*439c0*/  HMMA.16816.F32 R16, R12, R4, R16 ;  /* 0x000000040c10723c */ /* 0x010fe60000001810 */
[----:B------:R0:W-:-:S15]  /*439d0*/  STL.64 [R1+0x5a28], R4 ;  /* 0x005a280401007387 */ /* 0x0001de0000100a00 */
[----:B------:R-:W-:Y:S01]  /*439e0*/  NOP ;  /* 0x0000000000007918 */ /* 0x000fe20000000000 */
[----:B------:R-:W-:Y:S04]  /*439f0*/  STL.64 [R1+0x2e0], R16 ;  /* 0x0002e01001007387 */ /* 0x000fe80000100a00 */
[----:B------:R-:W-:Y:S04]  /*43a00*/  STL.64 [R1+0x2e8], R18 ;  /* 0x0002e81201007387 */ /* 0x000fe80000100a00 */
[----:B------:R-:W1:Y:S01]  /*43a10*/  LDSM.16.MT88.4 R16, [R3+UR5+0x100] ;  /* 0x000100050310783b */ /* 0x000e620008004200 */
[----:B--2---:R-:W-:Y:S03]  /*43a20*/  HMMA.16816.F32 R24, R12, R8, R24 ;  /* 0x000000080c18723c */ /* 0x004fe60000001818 */
[----:B0-----:R-:W2:Y:S04]  /*43a30*/  LDL.64 R4, [R1+0xc0] ;  /* 0x0000c00001047983 */ /* 0x001ea80000100a00 */
[----:B------:R-:W-:Y:S04]  /*43a40*/  STL [R1+0x5964], R3 ;  /* 0x0059640301007387 */ /* 0x000fe80000100800 */
[----:B-1----:R-:W-:Y:S04]  /*43a50*/  STL.64 [R1+0x58c0], R18 ;  /* 0x0058c01201007387 */ /* 0x002fe80000100a00 */
[----:B------:R0:W-:Y:S04]  /*43a60*/  STL.64 [R1+0x58b8], R16 ;  /* 0x0058b81001007387 */ /* 0x0001e80000100a00 */
[----:B0-----:R-:W4:Y:S04]  /*43a70*/  LDL.64 R16, [R1+0x40] ;  /* 0x0000400001107983 */ /* 0x001f280000100a00 */
[----:B------:R0:W-:Y:S04]  /*43a80*/  STL.64 [R1+0x2d0], R24 ;  /* 0x0002d01801007387 */ /* 0x0001e80000100a00 */
[----:B------:R-:W-:Y:S01]  /*43a90*/  STL.64 [R1+0x2d8], R26 ;  /* 0x0002d81a01007387 */ /* 0x000fe20000100a00 */
[----:B------:R-:W-:-:S02]  /*43aa0*/  IMAD.MOV.U32 R19, RZ, RZ, R8 ;  /* 0x000000ffff137224 */ /* 0x000fc400078e0008 */
[----:B------:R-:W-:Y:S01]  /*43ab0*/  IMAD.MOV.U32 R18, RZ, RZ, R9 ;  /* 0x000000ffff127224 */ /* 0x000fe200078e0009 */
[----:B0-----:R-:W2:Y:S04]  /*43ac0*/  LDL.LU.64 R24, [R1+0x5a40] ;  /* 0x005a400001187983 */ /* 0x001ea80000300a00 */
[----:B------:R-:W2:Y:S04]  /*43ad0*/  LDL.64 R8, [R1+0xa0] ;  /* 0x0000a00001087983 */ /* 0x000ea80000100a00 */
[----:B--2---:R0:W-:Y:S04]  /*43ae0*/  STL.64 [R1+0x5a38], R8 ;  /* 0x005a380801007387 */ /* 0x0041e80000100a00 */
[----:B0-----:R-:W2:Y:S04]  /*43af0*/  LDL.LU.64 R8, [R1+0xc30] ;  /* 0x000c300001087983 */ /* 0x001ea80000300a00 */
[----:B------:R-:W2:Y:S01]  /*43b00*/  LDL.LU.64 R10, [R1+0xc38] ;  /* 0x000c3800010a7983 */ /* 0x000ea20000300a00 */
[----:B------:R-:W-:-:S02]  /*43b10*/  IMAD.MOV.U32 R29, RZ, RZ, R24 ;  /* 0x000000ffff1d7224 */ /* 0x000fc400078e0018 */
[----:B------:R-:W-:Y:S01]  /*43b20*/  IMAD.MOV.U32 R28, RZ, RZ, R25 ;  /* 0x000000ffff1c7224 */ /* 0x000fe200078e0019 */
[----:B------:R-:W-:Y:S04]  /*43b30*/  STL [R1+0x596c], R18 ;  /* 0x00596c1201007387 */ /* 0x000fe80000100800 */
[----:B------:R-:W-:Y:S01]  /*43b40*/  STL [R1+0x5968], R19 ;  /* 0x0059681301007387 */ /* 0x000fe20000100800 */
[----:B--2---:R-:W-:Y:S01]  /*43b50*/  HMMA.16816.F32 R8, R12, R24, R8 ;  /* 0x000000180c08723c */ /* 0x004fe20000001808 */
[----:B------:R-:W-:Y:S02]  /*43b60*/  IMAD.MOV.U32 R24, RZ, RZ, R23 ;  /* 0x000000ffff187224 */ /* 0x000fe400078e0017 */
[----:B------:R-:W-:-:S15]  /*43b70*/  IMAD.MOV.U32 R25, RZ, RZ, R22 ;  /* 0x000000ffff197224 */ /* 0x000fde00078e0016 */
[----:B------:R-:W-:Y:S01]  /*43b80*/  NOP ;  /* 0x0000000000007918 */ /* 0x000fe20000000000 */
[----:B------:R0:W-:Y:S04]  /*43b90*/  STL.64 [R1+0x640], R8 ;  /* 0x0006400801007387 */ /* 0x0001e80000100a00 */
[----:B------:R1:W-:Y:S04]  /*43ba0*/  STL.64 [R1+0x648], R10 ;  /* 0x0006480a01007387 */ /* 0x0003e80000100a00 */
[----:B------:R3:W-:Y:S04]  /*43bb0*/  STL.64 [R1+0x59b0], R24 ;  /* 0x0059b01801007387 */ /* 0x0007e80000100a00 */
[----:B0-----:R-:W2:Y:S04]  /*43bc0*/  LDL.LU.64 R8, [R1+0xbf0] ;  /* 0x000bf00001087983 */ /* 0x001ea80000300a00 */
[----:B-1----:R-:W2:Y:S01]  /*43bd0*/  LDL.LU.64 R10, [R1+0xbf8] ;  /* 0x000bf800010a7983 */ /* 0x002ea20000300a00 */
[----:B---3--:R-:W-:-:S02]  /*43be0*/  IMAD.MOV.U32 R24, RZ, RZ, R7 ;  /* 0x000000ffff187224 */ /* 0x008fc400078e0007 */
[----:B------:R-:W-:-:S05]  /*43bf0*/  IMAD.MOV.U32 R25, RZ, RZ, R6 ;  /* 0x000000ffff197224 */ /* 0x000fca00078e0006 */
[----:B------:R0:W-:Y:S04]  /*43c00*/  STL.64 [R1+0x59c8], R24 ;  /* 0x0059c81801007387 */ /* 0x0001e80000100a00 */
[----:B0-----:R-:W3:Y:S04]  /*43c10*/  LDL.LU.64 R24, [R1+0xc10] ;  /* 0x000c100001187983 */ /* 0x001ee80000300a00 */
[----:B------:R-:W3:Y:S04]  /*43c20*/  LDL.LU.64 R26, [R1+0xc18] ;  /* 0x000c1800011a7983 */ /* 0x000ee80000300a00 */
[----:B------:R-:W-:Y:S04]  /*43c30*/  STL [R1+0x5974], R28 ;  /* 0x0059741c01007387 */ /* 0x000fe80000100800 */
[----:B------:R-:W-:Y:S01]  /*43c40*/  STL [R1+0x5970], R29 ;  /* 0x0059701d01007387 */ /* 0x000fe20000100800 */
[----:B------:R-:W-:Y:S01]  /*43c50*/  IMAD.MOV.U32 R3, RZ, RZ, R5 ;  /* 0x000000ffff037224 */ /* 0x000fe200078e0005 */
[----:B---3--:R-:W-:-:S15]  /*43c60*/  HMMA.16816.F32 R24, R12, R4, R24 ;  /* 0x000000040c18723c */ /* 0x008fde0000001818 */
[----:B------:R-:W-:-:S04]  /*43c70*/  NOP ;  /* 0x0000000000007918 */ /* 0x000fc80000000000 */
[----:B------:R0:W-:Y:S04]  /*43c80*/  STL.64 [R1+0x630], R24 ;  /* 0x0006301801007387 */ /* 0x0001e80000100a00 */
[----:B------:R-:W-:Y:S04]  /*43c90*/  STL.64 [R1+0x638], R26 ;  /* 0x0006381a01007387 */ /* 0x000fe80000100a00 */
[----:B------:R-:W3:Y:S04]  /*43ca0*/  LDL.LU.64 R4, [R1+0xb90] ;  /* 0x000b900001047983 */ /* 0x000ee80000300a00 */
[----:B------:R-:W3:Y:S01]  /*43cb0*/  LDL.LU.64 R6, [R1+0xb98] ;  /* 0x000b980001067983 */ /* 0x000ee20000300a00 */
[----:B0-----:R-:W-:-:S02]  /*43cc0*/  IMAD.MOV.U32 R24, RZ, RZ, R2 ;  /* 0x000000ffff187224 */ /* 0x001fc400078e0002 */
[----:B------:R-:W-:-:S05]  /*43cd0*/  IMAD.MOV.U32 R25, RZ, RZ, R0 ;  /* 0x000000ffff197224 */ /* 0x000fca00078e0000 */
[----:B------:R0:W-:Y:S04]  /*43ce0*/  STL.64 [R1+0x59f0], R24 ;  /* 0x0059f01801007387 */ /* 0x0001e80000100a00 */
[----:B0-----:R-:W3:Y:S01]  /*43cf0*/  LDL.64 R24, [R1+0x60] ;  /* 0x0000600001187983 */ /* 0x001ee20000100a00 */
[----:B--2---:R-:W-:Y:S03]  /*43d00*/  HMMA.16816.F32 R8, R12, R20, R8 ;  /* 0x000000140c08723c */ /* 0x004fe60000001808 */
[----:B---3--:R0:W-:Y:S04]  /*43d10*/  STL.64 [R1+0x5a08], R24 ;  /* 0x005a081801007387 */ /* 0x0081e80000100a00 */
[----:B0-----:R-:W2:Y:S01]  /*43d20*/  LDL.64 R24, [R1+0x70] ;  /* 0x0000700001187983 */ /* 0x001ea20000100a00 */
[----:B------:R-:W-:-:S02]  /*43d30*/  IMAD.MOV.U32 R18, RZ, RZ, R20 ;  /* 0x000000ffff127224 */ /* 0x000fc400078e0014 */
[----:B------:R-:W-:Y:S01]  /*43d40*/  IMAD.MOV.U32 R19, RZ, RZ, R21 ;  /* 0x000000ffff137224 */ /* 0x000fe200078e0015 */
[----:B--2---:R0:W-:Y:S04]  /*43d50*/  STL.64 [R1+0x5a20], R24 ;  /* 0x005a201801007387 */ /* 0x0041e80000100a00 */
[----:B0-----:R-:W2:Y:S04]  /*43d60*/  LDL.64 R24, [R1+0x80] ;  /* 0x0000800001187983 */ /* 0x001ea80000100a00 */
[----:B------:R-:W-:Y:S04]  /*43d70*/  STL [R1+0x5978], R3 ;  /* 0x0059780301007387 */ /* 0x000fe80000100800 */
[----:B------:R0:W-:Y:S04]  /*43d80*/  STL.64 [R1+0x620], R8 ;  /* 0x0006200801007387 */ /* 0x0001e80000100a00 */
[----:B------:R-:W-:Y:S04]  /*43d90*/  STL.64 [R1+0x628], R10 ;  /* 0x0006280a01007387 */ /* 0x000fe80000100a00 */
[----:B0-----:R-:W3:Y:S04]  /*43da0*/  LDL.LU.64 R8, [R1+0x5a38] ;  /* 0x005a380001087983 */ /* 0x001ee80000300a00 */
[----:B------:R-:W2:Y:S04]  /*43db0*/  LDL.LU.64 R20, [R1+0x5a30] ;  /* 0x005a300001147983 */ /* 0x000ea80000300a00 */
[----:B------:R-:W-:Y:S04]  /*43dc0*/  STL [R1+0x597c], R18 ;  /* 0x00597c1201007387 */ /* 0x000fe80000100800 */
[----:B------:R-:W-:Y:S04]  /*43dd0*/  STL [R1+0x5a18], R19 ;  /* 0x005a181301007387 */ /* 0x000fe80000100800 */
[----:B----4-:R0:W-:Y:S04]  /*43de0*/  STL.64 [R1+0x5a10], R16 ;  /* 0x005a101001007387 */ /* 0x0101e80000100a00 */
[----:B0-----:R-:W4:Y:S04]  /*43df0*/  LDL.LU.64 R16, [R1+0xbc0] ;  /* 0x000bc00001107983 */ /* 0x001f280000300a00 */
[----:B------:R-:W4:Y:S01]  /*43e00*/  LDL.LU.64 R18, [R1+0xbc8] ;  /* 0x000bc80001127983 */ /* 0x000f220000300a00 */
[----:B---3--:R-:W-:-:S02]  /*43e10*/  IMAD.MOV.U32 R2, RZ, RZ, R8 ;  /* 0x000000ffff027224 */ /* 0x008fc400078e0008 */
[----:B------:R-:W-:Y:S01]  /*43e20*/  IMAD.MOV.U32 R0, RZ, RZ, R9 ;  /* 0x000000ffff007224 */ /* 0x000fe200078e0009 */
[C---:B----4-:R-:W-:Y:S08]  /*43e30*/  HMMA.16816.F32 R16, R12.reuse, R8, R16 ;  /* 0x000000080c10723c */ /* 0x050ff00000001810 */
[C---:B--2---:R-:W-:Y:S11]  /*43e40*/  HMMA.16816.F32 R8, R12.reuse, R20, R4 ;  /* 0x000000140c08723c */ /* 0x044ff60000001804 */
[----:B------:R0:W-:Y:S04]  /*43e50*/  STL.64 [R1+0x610], R16 ;  /* 0x0006101001007387 */ /* 0x0001e80000100a00 */
[----:B------:R1:W-:Y:S04]  /*43e60*/  STL.64 [R1+0x618], R18 ;  /* 0x0006181201007387 */ /* 0x0003e80000100a00 */
[----:B------:R-:W2:Y:S04]  /*43e70*/  LDL.LU.64 R4, [R1+0xb60] ;  /* 0x000b600001047983 */ /* 0x000ea80000300a00 */
[----:B------:R-:W2:Y:S04]  /*43e80*/  LDL.LU.64 R6, [R1+0xb68] ;  /* 0x000b680001067983 */ /* 0x000ea80000300a00 */
[----:B------:R-:W-:Y:S04]  /*43e90*/  STL.64 [R1+0x600], R8 ;  /* 0x0006000801007387 */ /* 0x000fe80000100a00 */
[----:B------:R-:W-:Y:S04]  /*43ea0*/  STL.64 [R1+0x608], R10 ;  /* 0x0006080a01007387 */ /* 0x000fe80000100a00 */
[----:B0-----:R-:W3:Y:S04]  /*43eb0*/  LDL.LU.64 R16, [R1+0xb20] ;  /* 0x000b200001107983 */ /* 0x001ee80000300a00 */
[----:B-1----:R-:W3:Y:S04]  /*43ec0*/  LDL.LU.64 R18, [R1+0xb28] ;  /* 0x000b280001127983 */ /* 0x002ee80000300a00 */
[----:B------:R-:W4:Y:S04]  /*43ed0*/  LDL.LU.64 R20, [R1+0xa70] ;  /* 0x000a700001147983 */ /* 0x000f280000300a00 */
[----:B------:R-:W2:Y:S04]  /*43ee0*/  LDL.LU.64 R22, [R1+0xa78] ;  /* 0x000a780001167983 */ /* 0x000ea80000300a00 */
[----:B--2---:R-:W-:Y:S04]  /*43ef0*/  STL.64 [R1+0x5a00], R22 ;  /* 0x005a001601007387 */ /* 0x004fe80000100a00 */
[----:B----4-:R0:W-:Y:S04]  /*43f00*/  STL.64 [R1+0x59f8], R20 ;  /* 0x0059f81401007387 */ /* 0x0101e80000100a00 */
[----:B0-----:R-:W2:Y:S04]  /*43f10*/  LDL.LU.64 R20, [R1+0xad0] ;  /* 0x000ad00001147983 */ /* 0x001ea80000300a00 */
[----:B------:R-:W2:Y:S04]  /*43f20*/  LDL.LU.64 R22, [R1+0xad8] ;  /* 0x000ad80001167983 */ /* 0x000ea80000300a00 */
[----:B------:R-:W4:Y:S04]  /*43f30*/  LDL.LU.64 R8, [R1+0xc20] ;  /* 0x000c200001087983 */ /* 0x000f280000300a00 */
[----:B------:R-:W2:Y:S04]  /*43f40*/  LDL.LU.64 R10, [R1+0xc28] ;  /* 0x000c2800010a7983 */ /* 0x000ea80000300a00 */
[----:B--2---:R-:W-:Y:S04]  /*43f50*/  STL.64 [R1+0x59a8], R10 ;  /* 0x0059a80a01007387 */ /* 0x004fe80000100a00 */
[----:B----4-:R0:W-:Y:S04]  /*43f60*/  STL.64 [R1+0x59a0], R8 ;  /* 0x0059a00801007387 */ /* 0x0101e80000100a00 */
[----:B0-----:R-:W2:Y:S04]  /*43f70*/  LDL.LU.64 R8, [R1+0xc40] ;  /* 0x000c400001087983 */ /* 0x001ea80000300a00 */
[----:B------:R-:W4:Y:S01]  /*43f80*/  LDL.LU.64 R10, [R1+0xc48] ;  /* 0x000c4800010a7983 */ /* 0x000f220000300a00 */
[----:B------:R-:W-:Y:S03]  /*43f90*/  HMMA.16816.F32 R4, R12, R24, R4 ;  /* 0x000000180c04723c */ /* 0x000fe60000001804 */
[----:B----4-:R-:W-:Y:S04]  /*43fa0*/  STL.64 [R1+0x59c0], R10 ;  /* 0x0059c00a01007387 */ /* 0x010fe80000100a00 */
[----:B--2---:R0:W-:Y:S04]  /*43fb0*/  STL.64 [R1+0x59b8], R8 ;  /* 0x0059b80801007387 */ /* 0x0041e80000100a00 */
[----:B0-----:R-:W2:Y:S04]  /*43fc0*/  LDL.LU.64 R8, [R1+0xc60] ;  /* 0x000c600001087983 */ /* 0x001ea80000300a00 */
[----:B------:R-:W4:Y:S04]  /*43fd0*/  LDL.LU.64 R10, [R1+0xc68] ;  /* 0x000c6800010a7983 */ /* 0x000f280000300a00 */
[----:B----4-:R-:W-:Y:S04]  /*43fe0*/  STL.64 [R1+0x59d8], R10 ;  /* 0x0059d80a01007387 */ /* 0x010fe80000100a00 */
[----:B--2---:R0:W-:Y:S04]  /*43ff0*/  STL.64 [R1+0x59d0], R8 ;  /* 0x0059d00801007387 */ /* 0x0041e80000100a00 */
[----:B0-----:R-:W2:Y:S04]  /*44000*/  LDL.LU.64 R8, [R1+0xc80] ;  /* 0x000c800001087983 */ /* 0x001ea80000300a00 */
[----:B------:R-:W2:Y:S04]  /*44010*/  LDL.LU.64 R10, [R1+0xc88] ;  /* 0x000c8800010a7983 */ /* 0x000ea80000300a00 */
[----:B------:R0:W-:Y:S04]  /*44020*/  STL.64 [R1+0x5f0], R4 ;  /* 0x0005f00401007387 */ /* 0x0001e80000100a00 */
[----:B------:R1:W-:Y:S04]  /*44030*/  STL.64 [R1+0x5f8], R6 ;  /* 0x0005f80601007387 */ /* 0x0003e80000100a00 */
[----:B0-----:R-:W4:Y:S01]  /*44040*/  LDL.LU.64 R4, [R1+0x5a28] ;  /* 0x005a280001047983 */ /* 0x001f220000300a00 */
[----:B-1----:R-:W-:Y:S01]  /*44050*/  MOV R7, R24 ;  /* 0x0000001800077202 */ /* 0x002fe20000000f00 */
[----:B------:R-:W-:-:S02]  /*44060*/  IMAD.MOV.U32 R6, RZ, RZ, R25 ;  /* 0x000000ffff067224 */ /* 0x000fc400078e0019 */
[----:B------:R-:W3:Y:S02]  /*44070*/  LDL.LU.64 R24, [R1+0x5a20] ;  /* 0x005a200001187983 */ /* 0x000ee40000300a00 */
[----:B---3--:R-:W-:Y:S01]  /*44080*/  HMMA.16816.F32 R16, R12, R24, R16 ;  /* 0x000000180c10723c */ /* 0x008fe20000001810 */
[----:B------:R-:W-:-:S15]  /*44090*/  IMAD.MOV.U32 R3, RZ, RZ, R25 ;  /* 0x000000ffff037224 */ /* 0x000fde00078e0019 */
[----:B------:R-:W-:-:S03]  /*440a0*/  NOP ;  /* 0x0000000000007918 */ /* 0x000fc60000000000 */
[----:B------:R-:W-:Y:S04]  /*440b0*/  STL.64 [R1+0x5e0], R16 ;  /* 0x0005e01001007387 */ /* 0x000fe80000100a00 */
[----:B------:R0:W-:Y:S04]  /*440c0*/  STL.64 [R1+0x5e8], R18 ;  /* 0x0005e81201007387 */ /* 0x0001e80000100a00 */
[----:B0-----:R-:W3:Y:S04]  /*440d0*/  LDL.LU R19, [R1+0x5a18] ;  /* 0x005a180001137983 */ /* 0x001ee80000300800 */
[----:B------:R-:W2:Y:S01]  /*440e0*/  LDL.LU.64 R16, [R1+0x5a10] ;  /* 0x005a100001107983 */ /* 0x000ea20000300a00 */
[----:B------:R-:W-:-:S03]  /*440f0*/  IMAD.MOV.U32 R18, RZ, RZ, R24 ;  /* 0x000000ffff127224 */ /* 0x000fc600078e0018 */
[----:B------:R-:W2:Y:S02]  /*44100*/  LDL.LU.64 R24, [R1+0x5a08] ;  /* 0x005a080001187983 */ /* 0x000ea40000300a00 */
[----:B--2---:R-:W-:-:S15]  /*44110*/  HMMA.16816.F32 R20, R12, R24, R20 ;  /* 0x000000180c14723c */ /* 0x004fde0000001814 */
[----:B------:R-:W-:-:S04]  /*44120*/  NOP ;  /* 0x0000000000007918 */ /* 0x000fc80000000000 */
[----:B------:R-:W-:Y:S04]  /*44130*/  STL.64 [R1+0x5d0], R20 ;  /* 0x0005d01401007387 */ /* 0x000fe80000100a00 */
[----:B------:R0:W-:Y:S04]  /*44140*/  STL.64 [R1+0x5d8], R22 ;  /* 0x0005d81601007387 */ /* 0x0001e80000100a00 */
[----:B0-----:R-:W2:Y:S04]  /*44150*/  LDL.LU.64 R22, [R1+0x5a00] ;  /* 0x005a000001167983 */ /* 0x001ea80000300a00 */
[----:B------:R-:W2:Y:S01]  /*44160*/  LDL.LU.64 R20, [R1+0x59f8] ;  /* 0x0059f80001147983 */ /* 0x000ea20000300a00 */
[----:B------:R-:W-:-:S02]  /*44170*/  IMAD.MOV.U32 R28, RZ, RZ, R24 ;  /* 0x000000ffff1c7224 */ /* 0x000fc400078e0018 */
[----:B------:R-:W-:Y:S02]  /*44180*/  IMAD.MOV.U32 R29, RZ, RZ, R25 ;  /* 0x000000ffff1d7224 */ /* 0x000fe400078e0019 */
[----:B------:R-:W3:Y:S01]  /*44190*/  LDL.LU.64 R24, [R1+0x59f0] ;  /* 0x0059f00001187983 */ /* 0x000ee20000300a00 */
[----:B--2---:R-:W-:Y:S03]  /*441a0*/  HMMA.16816.F32 R12, R12, R16, R20 ;  /* 0x000000100c0c723c */ /* 0x004fe60000001814 */
[----:B------:R-:W3:Y:S04]  /*441b0*/  LDL.LU.64 R22, [R1+0x59e8] ;  /* 0x0059e80001167983 */ /* 0x000ee80000300a00 */
[----:B------:R-:W3:-:S12]  /*441c0*/  LDL.LU.64 R20, [R1+0x59e0] ;  /* 0x0059e00001147983 */ /* 0x000ed80000300a00 */
[----:B------:R0:W-:Y:S04]  /*441d0*/  STL.64 [R1+0x2c0], R12 ;  /* 0x0002c00c01007387 */ /* 0x0001e80000100a00 */
[----:B------:R1:W-:Y:S04]  /*441e0*/  STL.64 [R1+0x2c8], R14 ;  /* 0x0002c80e01007387 */ /* 0x0003e80000100a00 */
[----:B0-----:R-:W4:Y:S04]  /*441f0*/  LDL.LU.64 R12, [R1+0xbd0] ;  /* 0x000bd000010c7983 */ /* 0x001f280000300a00 */
[----:B-1----:R-:W4:Y:S04]  /*44200*/  LDL.LU.64 R14, [R1+0xbd8] ;  /* 0x000bd800010e7983 */ /* 0x002f280000300a00 */
[----:B------:R-:W-:Y:S01]  /*44210*/  STL.64 [R1+0x58d0], R16 ;  /* 0x0058d01001007387 */ /* 0x000fe20000100a00 */
[----:B---3--:R-:W-:Y:S03]  /*44220*/  HMMA.16816.F32 R24, R20, R24, R8 ;  /* 0x000000181418723c */ /* 0x008fe60000001808 */
[----:B------:R-:W2:Y:S04]  /*44230*/  LDL.LU.64 R10, [R1+0x59d8] ;  /* 0x0059d800010a7983 */ /* 0x000ea80000300a00 */
[----:B------:R-:W2:-:S12]  /*44240*/  LDL.LU.64 R8, [R1+0x59d0] ;  /* 0x0059d00001087983 */ /* 0x000e980000300a00 */
[----:B------:R0:W-:Y:S04]  /*44250*/  STL.64 [R1+0x530], R24 ;  /* 0x0005301801007387 */ /* 0x0001e80000100a00 */
[----:B------:R2:W-:Y:S04]  /*44260*/  STL.64 [R1+0x538], R26 ;  /* 0x0005381a01007387 */ /* 0x0005e80000100a00 */
[----:B0-----:R-:W2:Y:S02]  /*44270*/  LDL.LU.64 R24, [R1+0x59c8] ;  /* 0x0059c80001187983 */ /* 0x001ea40000300a00 */
[----:B--2---:R-:W-:Y:S02]  /*44280*/  HMMA.16816.F32 R24, R20, R24, R8 ;  /* 0x000000181418723c */ /* 0x004fe40000001808 */
[----:B------:R-:W2:Y:S04]  /*44290*/  LDL.LU.64 R10, [R1+0x59c0] ;  /* 0x0059c000010a7983 */ /* 0x000ea80000300a00 */
[----:B------:R-:W2:-:S13]  /*442a0*/  LDL.LU.64 R8, [R1+0x59b8] ;  /* 0x0059b80001087983 */ /* 0x000e9a0000300a00 */
[----:B------:R0:W-:Y:S04]  /*442b0*/  STL.64 [R1+0x520], R24 ;  /* 0x0005201801007387 */ /* 0x0001e80000100a00 */
[----:B------:R2:W-:Y:S04]  /*442c0*/  STL.64 [R1+0x528], R26 ;  /* 0x0005281a01007387 */ /* 0x0005e80000100a00 */
[----:B0-----:R-:W2:Y:S02]  /*442d0*/  LDL.LU.64 R24, [R1+0x59b0] ;  /* 0x0059b00001187983 */ /* 0x001ea40000300a00 */
[----:B--2---:R-:W-:Y:S02]  /*442e0*/  HMMA.16816.F32 R24, R20, R24, R8 ;  /* 0x000000181418723c */ /* 0x004fe40000001808 */
[----:B------:R-:W2:Y:S04]  /*442f0*/  LDL.LU.64 R10, [R1+0x59a8] ;  /* 0x0059a800010a7983 */ /* 0x000ea80000300a00 */
[----:B------:R-:W2:-:S13]  /*44300*/  LDL.LU.64 R8, [R1+0x59a0] ;  /* 0x0059a00001087983 */ /* 0x000e9a0000300a00 */
        /* <DEDUP_REMOVED lines=9> */
[----:B------:R-:W2:Y:S04]  /*443a0*/  LDL.LU.64 R8, [R1+0x5980] ;  /* 0x0059800001087983 */ /* 0x000ea80000300a00 */
[----:B---3--:R-:W-:Y:S04]  /*443b0*/  STL.64 [R1+0x5888], R26 ;  /* 0x0058881a01007387 */ /* 0x008fe80000100a00 */
[----:B------:R0:W-:Y:S04]  /*443c0*/  STL.64 [R1+0x5880], R24 ;  /* 0x0058801801007387 */ /* 0x0001e80000100a00 */
[----:B0-----:R-:W2:Y:S04]  /*443d0*/  LDL.LU.64 R24, [R1+0xc00] ;  /* 0x000c000001187983 */ /* 0x001ea80000300a00 */
[----:B------:R-:W2:Y:S02]  /*443e0*/  LDL.LU.64 R26, [R1+0xc08] ;  /* 0x000c0800011a7983 */ /* 0x000ea40000300a00 */
[----:B--2---:R-:W-:-:S15]  /*443f0*/  HMMA.16816.F32 R24, R20, R8, R24 ;  /* 0x000000081418723c */ /* 0x004fde0000001818 */
[----:B------:R-:W-:-:S04]  /*44400*/  NOP ;  /* 0x0000000000007918 */ /* 0x000fc80000000000 */
[----:B------:R0:W-:Y:S04]  /*44410*/  STL.64 [R1+0x4f0], R24 ;  /* 0x0004f01801007387 */ /* 0x0001e80000100a00 */
[----:B------:R-:W-:Y:S04]  /*44420*/  STL.64 [R1+0x4f8], R26 ;  /* 0x0004f81a01007387 */ /* 0x000fe80000100a00 */
[----:B0-----:R-:W2:Y:S01]  /*44430*/  LDL.LU.64 R24, [R1] ;  /* 0x0000000001187983 */ /* 0x001ea20000300a00 */
[----:B------:R-:W-:Y:S02]  /*44440*/  IMAD.MOV.U32 R16, RZ, RZ, R28 ;  /* 0x000000ffff107224 */ /* 0x000fe400078e001c */
[----:B------:R-:W-:Y:S01]  /*44450*/  IMAD.MOV.U32 R17, RZ, RZ, R29 ;  /* 0x000000ffff117224 */ /* 0x000fe200078e001d */
[----:B--2---:R-:W-:Y:S04]  /*44460*/  STL.64 [R1+0x58a0], R24 ;  /* 0x0058a01801007387 */ /* 0x004fe80000100a00 */
[----:B------:R-:W-:Y:S04]  /*44470*/  STL.64 [R1+0x5878], R10 ;  /* 0x0058780a01007387 */ /* 0x000fe80000100a00 */
[----:B------:R0:W-:Y:S02]  /*44480*/  STL.64 [R1+0x5870], R8 ;  /* 0x0058700801007387 */ /* 0x0001e40000100a00 */
[----:B0-----:R-:W-:-:S02]  /*44490*/  IMAD.MOV.U32 R8, RZ, RZ, R18 ;  /* 0x000000ffff087224 */ /* 0x001fc400078e0012 */
[----:B------:R-:W-:Y:S01]  /*444a0*/  IMAD.MOV.U32 R9, RZ, RZ, R3 ;  /* 0x000000ffff097224 */ /* 0x000fe200078e0003 */
[----:B------:R-:W2:Y:S04]  /*444b0*/  LDL.LU R18, [R1+0x597c] ;  /* 0x00597c0001127983 */ /* 0x000ea80000300800 */
[----:B------:R-:W3:Y:S04]  /*444c0*/  LDL.LU R3, [R1+0x5978] ;  /* 0x0059780001037983 */ /* 0x000ee80000300800 */
[----:B------:R4:W-:Y:S04]  /*444d0*/  STL.64 [R1+0x58e8], R8 ;  /* 0x0058e80801007387 */ /* 0x0009e80000100a00 */
[----:B------:R-:W2:Y:S01]  /*444e0*/  LDL.LU R28, [R1+0x5974] ;  /* 0x00597400011c7983 */ /* 0x000ea20000300800 */
[----:B----4-:R-:W-:-:S15]  /*444f0*/  HMMA.16816.F32 R8, R20, R4, R12 ;  /* 0x000000041408723c */ /* 0x010fde000000180c */
[----:B------:R-:W-:-:S04]  /*44500*/  NOP ;  /* 0x0000000000007918 */ /* 0x000fc80000000000 */
[----:B------:R-:W-:Y:S04]  /*44510*/  STL.64 [R1+0x4e0], R8 ;  /* 0x0004e00801007387 */ /* 0x000fe80000100a00 */
[----:B------:R-:W-:Y:S04]  /*44520*/  STL.64 [R1+0x4e8], R10 ;  /* 0x0004e80a01007387 */ /* 0x000fe80000100a00 */
[----:B------:R-:W4:Y:S04]  /*44530*/  LDL.LU R29, [R1+0x5970] ;  /* 0x00597000011d7983 */ /* 0x000f280000300800 */
[----:B------:R-:W-:Y:S04]  /*44540*/  STL.64 [R1+0x58f0], R16 ;  /* 0x0058f01001007387 */ /* 0x000fe80000100a00 */
[----:B------:R0:W-:Y:S04]  /*44550*/  STL.64 [R1+0x58a8], R4 ;  /* 0x0058a80401007387 */ /* 0x0001e80000100a00 */
[----:B0-----:R-:W2:Y:S04]  /*44560*/  LDL.LU.64 R4, [R1+0x20] ;  /* 0x0000200001047983 */ /* 0x001ea80000300a00 */
[----:B--2---:R0:W-:Y:S02]  /*44570*/  STL.64 [R1+0x58c8], R4 ;  /* 0x0058c80401007387 */ /* 0x0041e40000100a00 */
[----:B0-----:R-:W-:-:S02]  /*44580*/  IMAD.MOV.U32 R4, RZ, RZ, R18 ;  /* 0x000000ffff047224 */ /* 0x001fc400078e0012 */
[----:B------:R-:W-:Y:S01]  /*44590*/  IMAD.MOV.U32 R5, RZ, RZ, R19 ;  /* 0x000000ffff057224 */ /* 0x000fe200078e0013 */
[----:B------:R-:W2:Y:S04]  /*445a0*/  LDL.LU R18, [R1+0x596c] ;  /* 0x00596c0001127983 */ /* 0x000ea80000300800 */
[----:B------:R-:W2:Y:S04]  /*445b0*/  LDL.LU R19, [R1+0x5968] ;  /* 0x0059680001137983 */ /* 0x000ea80000300800 */
[----:B------:R0:W-:Y:S04]  /*445c0*/  STL.64 [R1+0x5918], R4 ;  /* 0x0059180401007387 */ /* 0x0001e80000100a00 */
[----:B0-----:R-:W2:Y:S01]  /*445d0*/  LDL R4, [R1+0xc0] ;  /* 0x0000c00001047983 */ /* 0x001ea20000100800 */
[----:B---3--:R-:W-:-:S03]  /*445e0*/  IMAD.MOV.U32 R5, RZ, RZ, R3 ;  /* 0x000000ffff057224 */ /* 0x008fc600078e0003 */
[----:B------:R-:W3:Y:S04]  /*445f0*/  LDL.LU R3, [R1+0x5964] ;  /* 0x0059640001037983 */ /* 0x000ee80000300800 */
[----:B--2---:R4:W-:Y:S04]  /*44600*/  STL.64 [R1+0x5930], R4 ;  /* 0x0059300401007387 */ /* 0x0049e80000100a00 */
[----:B---3--:R-:W0:Y:S01]  /*44610*/  LDSM.16.MT88.4 R12, [R3+UR5+0x180] ;  /* 0x00018005030c783b */ /* 0x008e220008004200 */
[----:B----4-:R-:W-:Y:S02]  /*44620*/  IMAD.MOV.U32 R4, RZ, RZ, R29 ;  /* 0x000000ffff047224 */ /* 0x010fe400078e001d */
[----:B------:R-:W-:Y:S01]  /*44630*/  IMAD.MOV.U32 R5, RZ, RZ, R28 ;  /* 0x000000ffff057224 */ /* 0x000fe200078e001c */
[----:B------:R-:W2:Y:S04]  /*44640*/  LDL.LU R29, [R1+0x5960] ;  /* 0x00596000011d7983 */ /* 0x000ea80000300800 */
[----:B------:R-:W-:Y:S04]  /*44650*/  STL.64 [R1+0x5948], R4 ;  /* 0x0059480401007387 */ /* 0x000fe80000100a00 */
[----:B------:R-:W3:Y:S04]  /*44660*/  LDL.LU.64 R24, [R1+0x10] ;  /* 0x0000100001187983 */ /* 0x000ee80000300a00 */
[----:B---3--:R1:W-:Y:S02]  /*44670*/  STL.64 [R1+0x58b0], R24 ;  /* 0x0058b01801007387 */ /* 0x0083e40000100a00 */
[----:B-1----:R-:W-:-:S02]  /*44680*/  IMAD.MOV.U32 R24, RZ, RZ, R7 ;  /* 0x000000ffff187224 */ /* 0x002fc400078e0007 */
[----:B------:R-:W-:-:S05]  /*44690*/  IMAD.MOV.U32 R25, RZ, RZ, R6 ;  /* 0x000000ffff197224 */ /* 0x000fca00078e0006 */
[----:B------:R1:W-:Y:S02]  /*446a0*/  STL.64 [R1+0x58f8], R24 ;  /* 0x0058f81801007387 */ /* 0x0003e40000100a00 */
[----:B-1----:R-:W-:Y:S02]  /*446b0*/  IMAD.MOV.U32 R24, RZ, RZ, R2 ;  /* 0x000000ffff187224 */ /* 0x002fe400078e0002 */
[----:B------:R-:W-:-:S05]  /*446c0*/  IMAD.MOV.U32 R25, RZ, RZ, R0 ;  /* 0x000000ffff197224 */ /* 0x000fca00078e0000 */
[----:B------:R1:W-:Y:S04]  /*446d0*/  STL.64 [R1+0x5910], R24 ;  /* 0x0059101801007387 */ /* 0x0003e80000100a00 */
[----:B-1----:R-:W3:Y:S04]  /*446e0*/  LDL.LU.64 R24, [R1+0xb00] ;  /* 0x000b000001187983 */ /* 0x002ee80000300a00 */
[----:B------:R-:W4:Y:S04]  /*446f0*/  LDL.LU.64 R26, [R1+0xb08] ;  /* 0x000b0800011a7983 */ /* 0x000f280000300a00 */
[----:B----4-:R-:W-:Y:S04]  /*44700*/  STL.64 [R1+0x5928], R26 ;  /* 0x0059281a01007387 */ /* 0x010fe80000100a00 */
[----:B---3--:R1:W-:Y:S04]  /*44710*/  STL.64 [R1+0x5920], R24 ;  /* 0x0059201801007387 */ /* 0x0083e80000100a00 */
[----:B-1----:R-:W3:Y:S04]  /*44720*/  LDL.LU.64 R24, [R1+0xb40] ;  /* 0x000b400001187983 */ /* 0x002ee80000300a00 */
[----:B------:R-:W4:Y:S04]  /*44730*/  LDL.LU.64 R26, [R1+0xb48] ;  /* 0x000b4800011a7983 */ /* 0x000f280000300a00 */
[----:B----4-:R-:W-:Y:S04]  /*44740*/  STL.64 [R1+0x5940], R26 ;  /* 0x0059401a01007387 */ /* 0x010fe80000100a00 */
[----:B---3--:R1:W-:Y:S04]  /*44750*/  STL.64 [R1+0x5938], R24 ;  /* 0x0059381801007387 */ /* 0x0083e80000100a00 */
[----:B-1----:R-:W3:Y:S04]  /*44760*/  LDL.LU.64 R24, [R1+0xb70] ;  /* 0x000b700001187983 */ /* 0x002ee80000300a00 */
[----:B------:R-:W4:Y:S01]  /*44770*/  LDL.LU.64 R26, [R1+0xb78] ;  /* 0x000b7800011a7983 */ /* 0x000f220000300a00 */
[----:B------:R-:W-:-:S02]  /*44780*/  IMAD.MOV.U32 R4, RZ, RZ, R19 ;  /* 0x000000ffff047224 */ /* 0x000fc400078e0013 */
[----:B------:R-:W-:Y:S01]  /*44790*/  IMAD.MOV.U32 R5, RZ, RZ, R18 ;  /* 0x000000ffff057224 */ /* 0x000fe200078e0012 */
[----:B----4-:R-:W-:Y:S04]  /*447a0*/  STL.64 [R1+0x5958], R26 ;  /* 0x0059581a01007387 */ /* 0x010fe80000100a00 */
[----:B---3--:R1:W-:Y:S04]  /*447b0*/  STL.64 [R1+0x5950], R24 ;  /* 0x0059501801007387 */ /* 0x0083e80000100a00 */
[----:B-1----:R-:W3:Y:S04]  /*447c0*/  LDL.LU.64 R24, [R1+0xba0] ;  /* 0x000ba00001187983 */ /* 0x002ee80000300a00 */
[----:B------:R-:W3:Y:S04]  /*447d0*/  LDL.LU.64 R26, [R1+0xba8] ;  /* 0x000ba800011a7983 */ /* 0x000ee80000300a00 */
[----:B------:R-:W4:Y:S04]  /*447e0*/  LDL.LU.64 R16, [R1+0xa60] ;  /* 0x000a600001107983 */ /* 0x000f280000300a00 */
[----:B------:R-:W2:Y:S01]  /*447f0*/  LDL.LU.64 R18, [R1+0xa68] ;  /* 0x000a680001127983 */ /* 0x000ea20000300a00 */
[C---:B---3--:R-:W-:Y:S03]  /*44800*/  HMMA.16816.F32 R4, R20.reuse, R4, R24 ;  /* 0x000000041404723c */ /* 0x048fe60000001818 */
[----:B--2---:R-:W-:Y:S04]  /*44810*/  STL.64 [R1+0x5908], R18 ;  /* 0x0059081201007387 */ /* 0x004fe80000100a00 */
[----:B----4-:R1:W-:Y:S04]  /*44820*/  STL.64 [R1+0x5900], R16 ;  /* 0x0059001001007387 */ /* 0x0103e80000100a00 */
[----:B-1----:R-:W2:Y:S04]  /*44830*/  LDL.LU.64 R16, [R1+0xab0] ;  /* 0x000ab00001107983 */ /* 0x002ea80000300a00 */
[----:B------:R-:W2:Y:S04]  /*44840*/  LDL.LU.64 R18, [R1+0xab8] ;  /* 0x000ab80001127983 */ /* 0x000ea80000300a00 */
[----:B------:R-:W3:Y:S04]  /*44850*/  LDL.LU.64 R8, [R1+0xa20] ;  /* 0x000a200001087983 */ /* 0x000ee80000300a00 */
[----:B------:R-:W3:Y:S04]  /*44860*/  LDL.LU.64 R10, [R1+0xa28] ;  /* 0x000a2800010a7983 */ /* 0x000ee80000300a00 */
[----:B0-----:R-:W-:Y:S04]  /*44870*/  STL.64 [R1+0x57e8], R14 ;  /* 0x0057e80e01007387 */ /* 0x001fe80000100a00 */
[----:B------:R0:W-:Y:S04]  /*44880*/  STL.64 [R1+0x57e0], R12 ;  /* 0x0057e00c01007387 */ /* 0x0001e80000100a00 */
[----:B0-----:R-:W4:Y:S04]  /*44890*/  LDL.LU.64 R12, [R1+0x90] ;  /* 0x00009000010c7983 */ /* 0x001f280000300a00 */
[----:B------:R-:W-:Y:S04]  /*448a0*/  STL [R1+0x54e8], R3 ;  /* 0x0054e80301007387 */ /* 0x000fe80000100800 */
[----:B------:R-:W2:Y:S04]  /*448b0*/  LDL.LU.64 R26, [R1+0x5958] ;  /* 0x00595800011a7983 */ /* 0x000ea80000300a00 */
[----:B------:R-:W2:Y:S04]  /*448c0*/  LDL.LU.64 R24, [R1+0x5950] ;  /* 0x0059500001187983 */ /* 0x000ea80000300a00 */
        /* <DEDUP_REMOVED lines=16> */
[----:B------:R-:W2:-:S15]  /*449d0*/  LDL.LU.64 R24, [R1+0x5910] ;  /* 0x0059100001187983 */ /* 0x000e9e0000300a00 */
[----:B------:R-:W-:Y:S02]  /*449e0*/  NOP ;  /* 0x0000000000007918 */ /* 0x000fe40000000000 */
[----:B------:R0:W-:Y:S04]  /*449f0*/  STL.64 [R1+0x4a0], R4 ;  /* 0x0004a00401007387 */ /* 0x0001e80000100a00 */
[----:B------:R1:W-:Y:S04]  /*44a00*/  STL.64 [R1+0x4a8], R6 ;  /* 0x0004a80601007387 */ /* 0x0003e80000100a00 */
[----:B0-----:R-:W3:Y:S04]  /*44a10*/  LDL.LU.64 R4, [R1+0x7d0] ;  /* 0x0007d00001047983 */ /* 0x001ee80000300a00 */
[----:B-1----:R-:W3:Y:S01]  /*44a20*/  LDL.LU.64 R6, [R1+0x7d8] ;  /* 0x0007d80001067983 */ /* 0x002ee20000300a00 */
[C---:B--2---:R-:W-:Y:S03]  /*44a30*/  HMMA.16816.F32 R24, R20.reuse, R24, R16 ;  /* 0x000000181418723c */ /* 0x044fe60000001810 */
[----:B---3--:R-:W-:Y:S04]  /*44a40*/  STL.64 [R1+0x58e0], R6 ;  /* 0x0058e00601007387 */ /* 0x008fe80000100a00 */
[----:B------:R0:W-:Y:S04]  /*44a50*/  STL.64 [R1+0x58d8], R4 ;  /* 0x0058d80401007387 */ /* 0x0001e80000100a00 */
[----:B0-----:R-:W2:Y:S04]  /*44a60*/  LDL.LU.64 R4, [R1+0x990] ;  /* 0x0009900001047983 */ /* 0x001ea80000300a00 */
[----:B------:R-:W2:Y:S04]  /*44a70*/  LDL.LU.64 R6, [R1+0x998] ;  /* 0x0009980001067983 */ /* 0x000ea80000300a00 */
[----:B------:R-:W4:Y:S04]  /*44a80*/  LDL.LU.64 R18, [R1+0x5908] ;  /* 0x0059080001127983 */ /* 0x000f280000300a00 */
[----:B------:R-:W4:Y:S04]  /*44a90*/  LDL.LU.64 R16, [R1+0x5900] ;  /* 0x0059000001107983 */ /* 0x000f280000300a00 */
[----:B------:R0:W-:Y:S04]  /*44aa0*/  STL.64 [R1+0x490], R24 ;  /* 0x0004901801007387 */ /* 0x0001e80000100a00 */
[----:B------:R1:W-:Y:S04]  /*44ab0*/  STL.64 [R1+0x498], R26 ;  /* 0x0004981a01007387 */ /* 0x0003e80000100a00 */
[----:B0-----:R-:W1:Y:S01]  /*44ac0*/  LDL.LU.64 R24, [R1+0x58f8] ;  /* 0x0058f80001187983 */ /* 0x001e620000300a00 */
[C---:B----4-:R-:W-:Y:S08]  /*44ad0*/  HMMA.16816.F32 R16, R20.reuse, R12, R16 ;  /* 0x0000000c1410723c */ /* 0x050ff00000001810 */
[C---:B-1----:R-:W-:Y:S11]  /*44ae0*/  HMMA.16816.F32 R24, R20.reuse, R24, R8 ;  /* 0x000000181418723c */ /* 0x042ff60000001808 */
[----:B------:R0:W-:Y:S04]  /*44af0*/  STL.64 [R1+0x480], R16 ;  /* 0x0004801001007387 */ /* 0x0001e80000100a00 */
[----:B------:R-:W-:Y:S04]  /*44b00*/  STL.64 [R1+0x488], R18 ;  /* 0x0004881201007387 */ /* 0x000fe80000100a00 */
[----:B0-----:R-:W2:Y:S04]  /*44b10*/  LDL.LU.64 R16, [R1+0x58f0] ;  /* 0x0058f00001107983 */ /* 0x001ea80000300a00 */
[----:B------:R0:W-:Y:S04]  /*44b20*/  STL.64 [R1+0x5838], R12 ;  /* 0x0058380c01007387 */ /* 0x0001e80000100a00 */
[----:B0-----:R-:W3:Y:S04]  /*44b30*/  LDL.LU.64 R12, [R1+0x9e0] ;  /* 0x0009e000010c7983 */ /* 0x001ee80000300a00 */
[----:B------:R-:W3:Y:S04]  /*44b40*/  LDL.LU.64 R14, [R1+0x9e8] ;  /* 0x0009e800010e7983 */ /* 0x000ee80000300a00 */
[----:B------:R-:W3:Y:S04]  /*44b50*/  LDL.LU.64 R8, [R1+0x58e8] ;  /* 0x0058e80001087983 */ /* 0x000ee80000300a00 */
[----:B------:R0:W-:Y:S04]  /*44b60*/  STL.64 [R1+0x470], R24 ;  /* 0x0004701801007387 */ /* 0x0001e80000100a00 */
[----:B------:R1:W-:Y:S04]  /*44b70*/  STL.64 [R1+0x478], R26 ;  /* 0x0004781a01007387 */ /* 0x0003e80000100a00 */
[----:B0-----:R-:W4:Y:S04]  /*44b80*/  LDL.LU.64 R24, [R1+0xbe0] ;  /* 0x000be00001187983 */ /* 0x001f280000300a00 */
[----:B-1----:R-:W4:Y:S01]  /*44b90*/  LDL.LU.64 R26, [R1+0xbe8] ;  /* 0x000be800011a7983 */ /* 0x002f220000300a00 */
[----:B---3--:R-:W-:Y:S03]  /*44ba0*/  HMMA.16816.F32 R8, R20, R8, R12 ;  /* 0x000000081408723c */ /* 0x008fe6000000180c */
[----:B------:R-:W3:Y:S04]  /*44bb0*/  LDL.LU.64 R12, [R1+0xbb0] ;  /* 0x000bb000010c7983 */ /* 0x000ee80000300a00 */
[----:B------:R-:W3:-:S12]  /*44bc0*/  LDL.LU.64 R14, [R1+0xbb8] ;  /* 0x000bb800010e7983 */ /* 0x000ed80000300a00 */
        /* <DEDUP_REMOVED lines=15> */
[----:B------:R-:W4:Y:S04]  /*44cc0*/  LDL.LU.64 R4, [R1+0x58c8] ;  /* 0x0058c80001047983 */ /* 0x000f280000300a00 */
[----:B-1----:R-:W4:Y:S01]  /*44cd0*/  LDL.LU.64 R18, [R1+0x58c0] ;  /* 0x0058c00001127983 */ /* 0x002f220000300a00 */
[----:B------:R-:W-:-:S12]  /*44ce0*/  IMAD.MOV.U32 R3, RZ, RZ, R17 ;  /* 0x000000ffff037224 */ /* 0x000fd800078e0011 */
[----:B------:R0:W-:Y:S04]  /*44cf0*/  STL.64 [R1+0x240], R20 ;  /* 0x0002401401007387 */ /* 0x0001e80000100a00 */
[----:B------:R-:W-:Y:S04]  /*44d00*/  STL.64 [R1+0x248], R22 ;  /* 0x0002481601007387 */ /* 0x000fe80000100a00 */
[----:B------:R-:W4:Y:S04]  /*44d10*/  LDL.LU.64 R16, [R1+0x58b8] ;  /* 0x0058b80001107983 */ /* 0x000f280000300a00 */
[----:B0-----:R-:W3:Y:S01]  /*44d20*/  LDL.LU.64 R20, [R1+0x30] ;  /* 0x0000300001147983 */ /* 0x001ee20000300a00 */
[----:B----4-:R-:W-:Y:S03]  /*44d30*/  HMMA.16816.F32 R24, R16, R4, R24 ;  /* 0x000000041018723c */ /* 0x010fe60000001818 */
[----:B---3--:R0:W-:Y:S04]  /*44d40*/  STL.64 [R1+0x5868], R20 ;  /* 0x0058681401007387 */ /* 0x0081e80000100a00 */
[----:B0-----:R-:W3:Y:S04]  /*44d50*/  LDL.LU.64 R20, [R1+0xb10] ;  /* 0x000b100001147983 */ /* 0x001ee80000300a00 */
[----:B------:R-:W3:Y:S08]  /*44d60*/  LDL.LU.64 R22, [R1+0xb18] ;  /* 0x000b180001167983 */ /* 0x000ef00000300a00 */
[----:B------:R0:W-:Y:S04]  /*44d70*/  STL.64 [R1+0x1c0], R24 ;  /* 0x0001c01801007387 */ /* 0x0001e80000100a00 */
[----:B------:R-:W-:Y:S04]  /*44d80*/  STL.64 [R1+0x1c8], R26 ;  /* 0x0001c81a01007387 */ /* 0x000fe80000100a00 */
[----:B0-----:R-:W4:Y:S01]  /*44d90*/  LDL.LU.64 R24, [R1+0x58b0] ;  /* 0x0058b00001187983 */ /* 0x001f220000300a00 */
[----:B------:R-:W-:-:S02]  /*44da0*/  IMAD.MOV.U32 R2, RZ, RZ, R4 ;  /* 0x000000ffff027224 */ /* 0x000fc400078e0004 */
[----:B------:R-:W-:Y:S02]  /*44db0*/  IMAD.MOV.U32 R0, RZ, RZ, R5 ;  /* 0x000000ffff007224 */ /* 0x000fe400078e0005 */
[----:B------:R-:W2:Y:S01]  /*44dc0*/  LDL.LU.64 R4, [R1+0x58a8] ;  /* 0x0058a80001047983 */ /* 0x000ea20000300a00 */
[----:B----4-:R-:W-:Y:S01]  /*44dd0*/  HMMA.16816.F32 R12, R16, R24, R12 ;  /* 0x00000018100c723c */ /* 0x010fe2000000180c */
[----:B------:R-:W-:-:S15]  /*44de0*/  IMAD.MOV.U32 R6, RZ, RZ, R25 ;  /* 0x000000ffff067224 */ /* 0x000fde00078e0019 */
[----:B------:R-:W-:-:S03]  /*44df0*/  NOP ;  /* 0x0000000000007918 */ /* 0x000fc60000000000 */
[----:B------:R-:W-:Y:S04]  /*44e00*/  STL.64 [R1+0x6e0], R12 ;  /* 0x0006e00c01007387 */ /* 0x000fe80000100a00 */
[----:B------:R0:W-:Y:S02]  /*44e10*/  STL.64 [R1+0x6e8], R14 ;  /* 0x0006e80e01007387 */ /* 0x0001e40000100a00 */
[----:B0-----:R-:W-:Y:S02]  /*44e20*/  IMAD.MOV.U32 R14, RZ, RZ, R24 ;  /* 0x000000ffff0e7224 */ /* 0x001fe400078e0018 */
[----:B------:R-:W2:Y:S02]  /*44e30*/  LDL.LU.64 R24, [R1+0x58a0] ;  /* 0x0058a00001187983 */ /* 0x000ea40000300a00 */
        /* <DEDUP_REMOVED lines=8> */
[----:B------:R-:W4:Y:S04]  /*44ec0*/  LDL.LU.64 R26, [R1+0x5888] ;  /* 0x00588800011a7983 */ /* 0x000f280000300a00 */
[----:B------:R-:W2:Y:S02]  /*44ed0*/  LDL.LU.64 R24, [R1+0x5880] ;  /* 0x0058800001187983 */ /* 0x000ea40000300a00 */
[----:B--2---:R-:W-:-:S15]  /*44ee0*/  HMMA.16816.F32 R8, R16, R24, R8 ;  /* 0x000000181008723c */ /* 0x004fde0000001808 */
[----:B------:R-:W-:-:S04]  /*44ef0*/  NOP ;  /* 0x0000000000007918 */ /* 0x000fc80000000000 */
[----:B------:R-:W-:Y:S04]  /*44f00*/  STL.64 [R1+0x700], R8 ;  /* 0x0007000801007387 */ /* 0x000fe80000100a00 */
[----:B------:R0:W-:Y:S04]  /*44f10*/  STL.64 [R1+0x708], R10 ;  /* 0x0007080a01007387 */ /* 0x0001e80000100a00 */
[----:B0-----:R-:W2:Y:S04]  /*44f20*/  LDL.LU.64 R10, [R1+0x5878] ;  /* 0x00587800010a7983 */ /* 0x001ea80000300a00 */
[----:B------:R-:W3:Y:S04]  /*44f30*/  LDL.LU.64 R8, [R1+0x5870] ;  /* 0x0058700001087983 */ /* 0x000ee80000300a00 */
[----:B----4-:R-:W-:Y:S04]  /*44f40*/  STL.64 [R1+0x5798], R26 ;  /* 0x0057981a01007387 */ /* 0x010fe80000100a00 */
[----:B------:R0:W-:Y:S04]  /*44f50*/  STL.64 [R1+0x5790], R24 ;  /* 0x0057901801007387 */ /* 0x0001e80000100a00 */
[----:B0-----:R-:W4:Y:S04]  /*44f60*/  LDL.LU.64 R24, [R1+0xa80] ;  /* 0x000a800001187983 */ /* 0x001f280000300a00 */
[----:B------:R-:W4:Y:S01]  /*44f70*/  LDL.LU.64 R26, [R1+0xa88] ;  /* 0x000a8800011a7983 */ /* 0x000f220000300a00 */
[----:B---3--:R-:W-:-:S15]  /*44f80*/  HMMA.16816.F32 R20, R16, R8, R20 ;  /* 0x000000081014723c */ /* 0x008fde0000001814 */
[----:B------:R-:W-:-:S04]  /*44f90*/  NOP ;  /* 0x0000000000007918 */ /* 0x000fc80000000000 */
[----:B------:R0:W-:Y:S04]  /*44fa0*/  STL.64 [R1+0x710], R20 ;  /* 0x0007101401007387 */ /* 0x0001e80000100a00 */
[----:B------:R-:W-:Y:S04]  /*44fb0*/  STL.64 [R1+0x718], R22 ;  /* 0x0007181601007387 */ /* 0x000fe80000100a00 */
[----:B0-----:R-:W4:Y:S04]  /*44fc0*/  LDL.LU.64 R20, [R1+0x5868] ;  /* 0x0058680001147983 */ /* 0x001f280000300a00 */
[----:B------:R-:W3:Y:S04]  /*44fd0*/  LDL.LU.64 R12, [R1+0xb0] ;  /* 0x0000b000010c7983 */ /* 0x000ee80000300a00 */
[----:B------:R-:W-:Y:S04]  /*44fe0*/  STL [R1+0x5848], R14 ;  /* 0x0058480e01007387 */ /* 0x000fe80000100800 */
[----:B---3--:R0:W-:Y:S04]  /*44ff0*/  STL.64 [R1+0x5840], R12 ;  /* 0x0058400c01007387 */ /* 0x0081e80000100a00 */
[----:B0-----:R-:W3:Y:S04]  /*45000*/  LDL.LU.64 R12, [R1+0xc0] ;  /* 0x0000c000010c7983 */ /* 0x001ee80000300a00 */
[----:B------:R-:W-:Y:S04]  /*45010*/  STL [R1+0x5858], R15 ;  /* 0x0058580f01007387 */ /* 0x000fe80000100800 */
[----:B---3--:R0:W-:Y:S04]  /*45020*/  STL.64 [R1+0x5850], R12 ;  /* 0x0058500c01007387 */ /* 0x0081e80000100a00 */
[----:B0-----:R-:W3:Y:S04]  /*45030*/  LDL.LU.64 R12, [R1+0xd0] ;  /* 0x0000d000010c7983 */ /* 0x001ee80000300a00 */
[----:B--2---:R-:W-:Y:S04]  /*45040*/  STL.64 [R1+0x5788], R10 ;  /* 0x0057880a01007387 */ /* 0x004fe80000100a00 */
[----:B------:R0:W-:Y:S04]  /*45050*/  STL.64 [R1+0x5780], R8 ;  /* 0x0057800801007387 */ /* 0x0001e80000100a00 */
[----:B0-----:R-:W2:Y:S04]  /*45060*/  LDL.LU.64 R8, [R1+0xac0] ;  /* 0x000ac00001087983 */ /* 0x001ea80000300a00 */
[----:B------:R-:W2:Y:S04]  /*45070*/  LDL.LU.64 R10, [R1+0xac8] ;  /* 0x000ac800010a7983 */ /* 0x000ea80000300a00 */
[----:B------:R-:W-:Y:S04]  /*45080*/  STL [R1+0x5778], R4 ;  /* 0x0057780401007387 */ /* 0x000fe80000100800 */
[----:B------:R-:W-:Y:S01]  /*45090*/  STL [R1+0x5774], R5 ;  /* 0x0057740501007387 */ /* 0x000fe20000100800 */
[----:B--2---:R-:W-:-:S15]  /*450a0*/  HMMA.16816.F32 R8, R16, R4, R8 ;  /* 0x000000041008723c */ /* 0x004fde0000001808 */
[----:B------:R-:W-:-:S04]  /*450b0*/  NOP ;  /* 0x0000000000007918 */ /* 0x000fc80000000000 */
[----:B------:R-:W-:Y:S04]  /*450c0*/  STL.64 [R1+0x720], R8 ;  /* 0x0007200801007387 */ /* 0x000fe80000100a00 */
[----:B------:R-:W-:Y:S04]  /*450d0*/  STL.64 [R1+0x728], R10 ;  /* 0x0007280a01007387 */ /* 0x000fe80000100a00 */
[----:B------:R4:W-:Y:S02]  /*450e0*/  STL [R1+0x584c], R6 ;  /* 0x00584c0601007387 */ /* 0x0009e40000100800 */
[----:B----4-:R-:W-:Y:S01]  /*450f0*/  HMMA.16816.F32 R4, R16, R20, R24 ;  /* 0x000000141004723c */ /* 0x010fe20000001818 */
[----:B------:R-:W-:-:S02]  /*45100*/  IMAD.MOV.U32 R27, RZ, RZ, R20 ;  /* 0x000000ffff1b7224 */ /* 0x000fc400078e0014 */
[----:B------:R-:W-:Y:S02]  /*45110*/  IMAD.MOV.U32 R26, RZ, RZ, R21 ;  /* 0x000000ffff1a7224 */ /* 0x000fe400078e0015 */
[----:B------:R-:W0:-:S14]  /*45120*/  LDSM.16.MT88.4 R20, [R29+UR5+0x2000] ;  /* 0x002000051d14783b */ /* 0x000e1c0008004200 */
[----:B------:R-:W-:Y:S04]  /*45130*/  STL.64 [R1+0x740], R4 ;  /* 0x0007400401007387 */ /* 0x000fe80000100a00 */
[----:B------:R-:W-:Y:S04]  /*45140*/  STL.64 [R1+0x748], R6 ;  /* 0x0007480601007387 */ /* 0x000fe80000100a00 */
[----:B------:R1:W-:Y:S04]  /*45150*/  STL.64 [R1+0x5860], R26 ;  /* 0x0058601a01007387 */ /* 0x0003e80000100a00 */
[----:B------:R-:W2:Y:S04]  /*45160*/  LDL.LU.64 R24, [R1+0xa40] ;  /* 0x000a400001187983 */ /* 0x000ea80000300a00 */
[----:B-1----:R-:W2:Y:S04]  /*45170*/  LDL.LU.64 R26, [R1+0xa48] ;  /* 0x000a4800011a7983 */ /* 0x002ea80000300a00 */
[----:B------:R-:W4:Y:S04]  /*45180*/  LDL.LU.64 R4, [R1+0xa00] ;  /* 0x000a000001047983 */ /* 0x000f280000300a00 */
[----:B------:R-:W4:Y:S04]  /*45190*/  LDL.LU.64 R6, [R1+0xa08] ;  /* 0x000a080001067983 */ /* 0x000f280000300a00 */
[----:B------:R-:W-:Y:S04]  /*451a0*/  STL [R1+0x575c], R29 ;  /* 0x00575c1d01007387 */ /* 0x000fe80000100800 */
[----:B0-----:R-:W-:Y:S04]  /*451b0*/  STL.64 [R1+0x5678], R22 ;  /* 0x0056781601007387 */ /* 0x001fe80000100a00 */
[----:B------:R0:W-:Y:S04]  /*451c0*/  STL.64 [R1+0x5670], R20 ;  /* 0x0056701401007387 */ /* 0x0001e80000100a00 */
[----:B0-----:R-:W4:Y:S04]  /*451d0*/  LDL.LU R20, [R1+0x40] ;  /* 0x0000400001147983 */ /* 0x001f280000300800 */
[----:B------:R-:W4:Y:S04]  /*451e0*/  LDL.LU.64 R8, [R1+0x9b0] ;  /* 0x0009b00001087983 */ /* 0x000f280000300a00 */
[----:B------:R-:W4:Y:S01]  /*451f0*/  LDL.LU.64 R10, [R1+0x9b8] ;  /* 0x0009b800010a7983 */ /* 0x000f220000300a00 */
[----:B------:R-:W-:-:S02]  /*45200*/  IMAD.MOV.U32 R21, RZ, RZ, R3 ;  /* 0x000000ffff157224 */ /* 0x000fc400078e0003 */
[----:B---3--:R-:W-:Y:S02]  /*45210*/  IMAD.MOV.U32 R22, RZ, RZ, R12 ;  /* 0x000000ffff167224 */ /* 0x008fe400078e000c */
[----:B------:R-:W-:Y:S01]  /*45220*/  IMAD.MOV.U32 R3, RZ, RZ, R13 ;  /* 0x000000ffff037224 */ /* 0x000fe200078e000d */
[----:B--2---:R-:W-:-:S15]  /*45230*/  HMMA.16816.F32 R24, R16, R12, R24 ;  /* 0x0000000c1018723c */ /* 0x004fde0000001818 */
[----:B------:R-:W-:-:S04]  /*45240*/  NOP ;  /* 0x0000000000007918 */ /* 0x000fc80000000000 */
[----:B------:R-:W-:Y:S04]  /*45250*/  STL.64 [R1+0x7d0], R24 ;  /* 0x0007d01801007387 */ /* 0x000fe80000100a00 */
[----:B------:R0:W-:Y:S04]  /*45260*/  STL.64 [R1+0x7d8], R26 ;  /* 0x0007d81a01007387 */ /* 0x0001e80000100a00 */
[----:B0-----:R-:W2:Y:S04]  /*45270*/  LDL.LU.64 R26, [R1+0x5860] ;  /* 0x00586000011a7983 */ /* 0x001ea80000300a00 */
[----:B------:R-:W3:Y:S04]  /*45280*/  LDL.LU R15, [R1+0x5858] ;  /* 0x00585800010f7983 */ /* 0x000ee80000300800 */
[----:B------:R-:W4:Y:S01]  /*45290*/  LDL.LU.64 R12, [R1+0x5850] ;  /* 0x00585000010c7983 */ /* 0x000f220000300a00 */
[----:B------:R-:W-:Y:S01]  /*452a0*/  IMAD.MOV.U32 R24, RZ, RZ, R28 ;  /* 0x000000ffff187224 */ /* 0x000fe200078e001c */
[----:B----4-:R-:W-:Y:S01]  /*452b0*/  HMMA.16816.F32 R4, R16, R12, R4 ;  /* 0x0000000c1004723c */ /* 0x010fe20000001804 */
[----:B---3--:R-:W-:-:S05]  /*452c0*/  IMAD.MOV.U32 R25, RZ, RZ, R15 ;  /* 0x000000ffff197224 */ /* 0x008fca00078e000f */
[----:B------:R-:W-:Y:S04]  /*452d0*/  STL.64 [R1+0x57b0], R24 ;  /* 0x0057b01801007387 */ /* 0x000fe80000100a00 */
[----:B------:R-:W-:Y:S04]  /*452e0*/  STL [R1+0x5764], R3 ;  /* 0x0057640301007387 */ /* 0x000fe80000100800 */
[----:B------:R-:W-:Y:S01]  /*452f0*/  STL [R1+0x5760], R22 ;  /* 0x0057601601007387 */ /* 0x000fe20000100800 */
[----:B------:R-:W-:-:S04]  /*45300*/  IMAD.MOV.U32 R23, RZ, RZ, R13 ;  /* 0x000000ffff177224 */ /* 0x000fc800078e000d */
[----:B------:R-:W-:Y:S04]  /*45310*/  STL.64 [R1+0x7c0], R4 ;  /* 0x0007c00401007387 */ /* 0x000fe80000100a00 */
[----:B------:R0:W-:Y:S04]  /*45320*/  STL.64 [R1+0x7c8], R6 ;  /* 0x0007c80601007387 */ /* 0x0001e80000100a00 */
[----:B0-----:R-:W3:Y:S01]  /*45330*/  LDL.LU R6, [R1+0x584c] ;  /* 0x00584c0001067983 */ /* 0x001ee20000300800 */
[----:B------:R-:W-:-:S03]  /*45340*/  IMAD.MOV.U32 R7, RZ, RZ, R12 ;  /* 0x000000ffff077224 */ /* 0x000fc600078e000c */
[----:B------:R-:W4:Y:S04]  /*45350*/  LDL.LU R14, [R1+0x5848] ;  /* 0x00584800010e7983 */ /* 0x000f280000300800 */
[----:B------:R-:W2:Y:S02]  /*45360*/  LDL.LU.64 R12, [R1+0x5840] ;  /* 0x00584000010c7983 */ /* 0x000ea40000300a00 */
[----:B--2---:R-:W-:Y:S01]  /*45370*/  HMMA.16816.F32 R8, R16, R12, R8 ;  /* 0x0000000c1008723c */ /* 0x004fe20000001808 */
[----:B----4-:R-:W-:Y:S02]  /*45380*/  IMAD.MOV.U32 R24, RZ, RZ, R14 ;  /* 0x000000ffff187224 */ /* 0x010fe400078e000e */
[----:B---3--:R-:W-:Y:S02]  /*45390*/  IMAD.MOV.U32 R25, RZ, RZ, R6 ;  /* 0x000000ffff197224 */ /* 0x008fe400078e0006 */
[----:B------:R-:W-:-:S03]  /*453a0*/  IMAD.MOV.U32 R28, RZ, RZ, R12 ;  /* 0x000000ffff1c7224 */ /* 0x000fc600078e000c */
[----:B------:R0:W-:Y:S04]  /*453b0*/  STL.64 [R1+0x57c8], R24 ;  /* 0x0057c81801007387 */ /* 0x0001e80000100a00 */
[----:B------:R-:W-:Y:S04]  /*453c0*/  STL [R1+0x576c], R23 ;  /* 0x00576c1701007387 */ /* 0x000fe80000100800 */
[----:B------:R-:W-:Y:S01]  /*453d0*/  STL [R1+0x5768], R7 ;  /* 0x0057680701007387 */ /* 0x000fe20000100800 */
[----:B------:R-:W-:-:S03]  /*453e0*/  IMAD.MOV.U32 R6, RZ, RZ, R13 ;  /* 0x000000ffff067224 */ /* 0x000fc600078e000d */
[----:B------:R1:W-:Y:S04]  /*453f0*/  STL.64 [R1+0x7b0], R8 ;  /* 0x0007b00801007387 */ /* 0x0003e80000100a00 */
[----:B------:R2:W-:Y:S04]  /*45400*/  STL.64 [R1+0x7b8], R10 ;  /* 0x0007b80a01007387 */ /* 0x0005e80000100a00 */
[----:B------:R-:W3:Y:S04]  /*45410*/  LDL.LU.64 R12, [R1+0x960] ;  /* 0x00096000010c7983 */ /* 0x000ee80000300a00 */
[----:B------:R-:W3:Y:S01]  /*45420*/  LDL.LU.64 R14, [R1+0x968] ;  /* 0x00096800010e7983 */ /* 0x000ee20000300a00 */
[----:B0-----:R-:W-:-:S02]  /*45430*/  IMAD.MOV.U32 R24, RZ, RZ, R2 ;  /* 0x000000ffff187224 */ /* 0x001fc400078e0002 */
[----:B------:R-:W-:Y:S01]  /*45440*/  IMAD.MOV.U32 R25, RZ, RZ, R0 ;  /* 0x000000ffff197224 */ /* 0x000fe200078e0000 */
[----:B-1----:R-:W4:Y:S04]  /*45450*/  LDL.LU.64 R8, [R1+0x800] ;  /* 0x0008000001087983 */ /* 0x002f280000300a00 */
[----:B--2---:R-:W4:Y:S04]  /*45460*/  LDL.LU.64 R10, [R1+0x808] ;  /* 0x00080800010a7983 */ /* 0x004f280000300a00 */
[----:B------:R-:W-:Y:S04]  /*45470*/  STL [R1+0x5830], R6 ;  /* 0x0058300601007387 */ /* 0x000fe80000100800 */
[----:B------:R-:W3:Y:S04]  /*45480*/  LDL.LU.64 R4, [R1+0xa0] ;  /* 0x0000a00001047983 */ /* 0x000ee80000300a00 */
[----:B------:R-:W-:Y:S04]  /*45490*/  STL.64 [R1+0x57f8], R26 ;  /* 0x0057f81a01007387 */ /* 0x000fe80000100a00 */
[----:B------:R0:W-:Y:S04]  /*454a0*/  STL.64 [R1+0x57f0], R24 ;  /* 0x0057f01801007387 */ /* 0x0001e80000100a00 */
[----:B0-----:R-:W2:Y:S04]  /*454b0*/  LDL.LU.64 R24, [R1+0x60] ;  /* 0x0000600001187983 */ /* 0x001ea80000300a00 */
[----:B--2---:R0:W-:Y:S04]  /*454c0*/  STL.64 [R1+0x5810], R24 ;  /* 0x0058101801007387 */ /* 0x0041e80000100a00 */
[----:B0-----:R-:W2:Y:S01]  /*454d0*/  LDL.LU.64 R24, [R1+0x70] ;  /* 0x0000700001187983 */ /* 0x001ea20000300a00 */
[----:B---3--:R-:W-:Y:S03]  /*454e0*/  HMMA.16816.F32 R12, R16, R4, R12 ;  /* 0x00000004100c723c */ /* 0x008fe6000000180c */
[----:B--2---:R0:W-:Y:S04]  /*454f0*/  STL.64 [R1+0x5828], R24 ;  /* 0x0058281801007387 */ /* 0x0041e80000100a00 */
[----:B0-----:R-:W2:Y:S04]  /*45500*/  LDL.LU.64 R24, [R1+0x80] ;  /* 0x0000800001187983 */ /* 0x001ea80000300a00 */
[----:B------:R-:W-:Y:S08]  /*45510*/  STL [R1+0x5770], R28 ;  /* 0x0057701c01007387 */ /* 0x000ff00000100800 */
[----:B------:R0:W-:Y:S04]  /*45520*/  STL.64 [R1+0x7a0], R12 ;  /* 0x0007a00c01007387 */ /* 0x0001e80000100a00 */
[----:B------:R-:W-:Y:S04]  /*45530*/  STL.64 [R1+0x7a8], R14 ;  /* 0x0007a80e01007387 */ /* 0x000fe80000100a00 */
[----:B0-----:R-:W4:Y:S01]  /*45540*/  LDL.LU.64 R12, [R1+0x5838] ;  /* 0x00583800010c7983 */ /* 0x001f220000300a00 */
[----:B------:R-:W-:-:S02]  /*45550*/  IMAD.MOV.U32 R2, RZ, RZ, R4 ;  /* 0x000000ffff027224 */ /* 0x000fc400078e0004 */
[----:B------:R-:W-:Y:S02]  /*45560*/  IMAD.MOV.U32 R0, RZ, RZ, R5 ;  /* 0x000000ffff007224 */ /* 0x000fe400078e0005 */
[----:B----4-:R-:W-:Y:S01]  /*45570*/  HMMA.16816.F32 R4, R16, R12, R8 ;  /* 0x0000000c1004723c */ /* 0x010fe20000001808 */
[----:B------:R-:W-:Y:S02]  /*45580*/  IMAD.MOV.U32 R22, RZ, RZ, R12 ;  /* 0x000000ffff167224 */ /* 0x000fe400078e000c */
[----:B------:R-:W-:-:S15]  /*45590*/  IMAD.MOV.U32 R29, RZ, RZ, R13 ;  /* 0x000000ffff1d7224 */ /* 0x000fde00078e000d */
[----:B------:R-:W-:Y:S01]  /*455a0*/  NOP ;  /* 0x0000000000007918 */ /* 0x000fe20000000000 */
[----:B------:R0:W-:Y:S04]  /*455b0*/  STL.64 [R1+0x790], R4 ;  /* 0x0007900401007387 */ /* 0x0001e80000100a00 */
[----:B------:R1:W-:Y:S04]  /*455c0*/  STL.64 [R1+0x798], R6 ;  /* 0x0007980601007387 */ /* 0x0003e80000100a00 */
[----:B0-----:R-:W2:Y:S04]  /*455d0*/  LDL.LU.64 R4, [R1+0x7f0] ;  /* 0x0007f00001047983 */ /* 0x001ea80000300a00 */
[----:B-1----:R-:W2:Y:S04]  /*455e0*/  LDL.LU.64 R6, [R1+0x7f8] ;  /* 0x0007f80001067983 */ /* 0x002ea80000300a00 */
[----:B------:R-:W-:Y:S04]  /*455f0*/  STL [R1+0x5820], R22 ;  /* 0x0058201601007387 */ /* 0x000fe80000100800 */
[----:B------:R0:W-:Y:S04]  /*45600*/  STL.64 [R1+0x5818], R20 ;  /* 0x0058181401007387 */ /* 0x0001e80000100a00 */
[----:B0-----:R-:W3:Y:S04]  /*45610*/  LDL.LU.64 R20, [R1+0x7e0] ;  /* 0x0007e00001147983 */ /* 0x001ee80000300a00 */
[----:B------:R-:W3:Y:S04]  /*45620*/  LDL.LU.64 R22, [R1+0x7e8] ;  /* 0x0007e80001167983 */ /* 0x000ee80000300a00 */
        /* <DEDUP_REMOVED lines=16> */
[----:B------:R-:W4:Y:S01]  /*45730*/  LDL.LU.64 R10, [R1+0xa98] ;  /* 0x000a9800010a7983 */ /* 0x000f220000300a00 */
[----:B------:R-:W-:-:S03]  /*45740*/  IMAD.MOV.U32 R3, RZ, RZ, R25 ;  /* 0x000000ffff037224 */ /* 0x000fc600078e0019 */
[----:B----4-:R-:W-:Y:S04]  /*45750*/  STL.64 [R1+0x57d8], R10 ;  /* 0x0057d80a01007387 */ /* 0x010fe80000100a00 */
[----:B--2---:R0:W-:Y:S04]  /*45760*/  STL.64 [R1+0x57d0], R8 ;  /* 0x0057d00801007387 */ /* 0x0041e80000100a00 */
[----:B0-----:R-:W2:Y:S04]  /*45770*/  LDL.LU.64 R8, [R1+0xaf0] ;  /* 0x000af00001087983 */ /* 0x001ea80000300a00 */
[----:B------:R-:W2:Y:S04]  /*45780*/  LDL.LU.64 R10, [R1+0xaf8] ;  /* 0x000af800010a7983 */ /* 0x000ea80000300a00 */
[----:B------:R-:W-:Y:S04]  /*45790*/  STL.64 [R1+0x780], R4 ;  /* 0x0007800401007387 */ /* 0x000fe80000100a00 */
[----:B------:R0:W-:Y:S04]  /*457a0*/  STL.64 [R1+0x788], R6 ;  /* 0x0007880601007387 */ /* 0x0001e80000100a00 */
[----:B0-----:R-:W4:Y:S01]  /*457b0*/  LDL.LU R6, [R1+0x5830] ;  /* 0x0058300001067983 */ /* 0x001f220000300800 */
[----:B------:R-:W-:-:S03]  /*457c0*/  IMAD.MOV.U32 R7, RZ, RZ, R24 ;  /* 0x000000ffff077224 */ /* 0x000fc600078e0018 */
        /* <DEDUP_REMOVED lines=16> */
[----:B------:R-:W-:Y:S01]  /*458d0*/  IMAD.MOV.U32 R4, RZ, RZ, R24 ;  /* 0x000000ffff047224 */ /* 0x000fe200078e0018 */
[----:B------:R-:W-:-:S02]  /*458e0*/  MOV R5, R25 ;  /* 0x0000001900057202 */ /* 0x000fc40000000f00 */
[----:B------:R-:W3:Y:S04]  /*458f0*/  LDL.LU.64 R26, [R1+0x57f8] ;  /* 0x0057f800011a7983 */ /* 0x000ee80000300a00 */
[----:B------:R-:W3:Y:S01]  /*45900*/  LDL.LU.64 R24, [R1+0x57f0] ;  /* 0x0057f00001187983 */ /* 0x000ee20000300a00 */
[----:B--2---:R-:W-:Y:S03]  /*45910*/  HMMA.16816.F32 R16, R16, R20, R12 ;  /* 0x000000141010723c */ /* 0x004fe6000000180c */
[----:B------:R-:W2:Y:S04]  /*45920*/  LDL.LU.64 R14, [R1+0x57e8] ;  /* 0x0057e800010e7983 */ /* 0x000ea80000300a00 */
[----:B------:R-:W2:-:S12]  /*45930*/  LDL.LU.64 R12, [R1+0x57e0] ;  /* 0x0057e000010c7983 */ /* 0x000e980000300a00 */
[----:B------:R3:W-:Y:S02]  /*45940*/  STL.64 [R1+0x730], R16 ;  /* 0x0007301001007387 */ /* 0x0007e40000100a00 */
[----:B---3--:R-:W-:Y:S02]  /*45950*/  IMAD.MOV.U32 R16, RZ, RZ, R27 ;  /* 0x000000ffff107224 */ /* 0x008fe400078e001b */
[----:B------:R-:W-:Y:S01]  /*45960*/  IMAD.MOV.U32 R17, RZ, RZ, R26 ;  /* 0x000000ffff117224 */ /* 0x000fe200078e001a */
[----:B------:R-:W-:Y:S04]  /*45970*/  STL.64 [R1+0x738], R18 ;  /* 0x0007381201007387 */ /* 0x000fe80000100a00 */
[----:B------:R-:W-:Y:S01]  /*45980*/  STL.64 [R1+0x5688], R20 ;  /* 0x0056881401007387 */ /* 0x000fe20000100a00 */
[----:B--2---:R-:W-:Y:S03]  /*45990*/  HMMA.16816.F32 R24, R12, R24, R8 ;  /* 0x000000180c18723c */ /* 0x004fe60000001808 */
        /* <DEDUP_REMOVED lines=24> */
[----:B---3--:R0:W-:Y:S04]  /*45b20*/  STL.64 [R1+0x5658], R26 ;  /* 0x0056581a01007387 */ /* 0x0081e80000100a00 */
[----:B0-----:R-:W3:Y:S04]  /*45b30*/  LDL.64 R26, [R1+0x18] ;  /* 0x00001800011a7983 */ /* 0x001ee80000100a00 */
[----:B---3--:R0:W-:Y:S04]  /*45b40*/  STL.64 [R1+0x5668], R26 ;  /* 0x0056681a01007387 */ /* 0x0081e80000100a00 */
[----:B------:R-:W2:Y:S04]  /*45b50*/  LDL.LU.64 R24, [R1+0x970] ;  /* 0x0009700001187983 */ /* 0x000ea80000300a00 */
[----:B0-----:R-:W2:Y:S01]  /*45b60*/  LDL.LU.64 R26, [R1+0x978] ;  /* 0x00097800011a7983 */ /* 0x001ea20000300a00 */
[----:B------:R-:W-:-:S02]  /*45b70*/  IMAD.MOV.U32 R20, RZ, RZ, R4 ;  /* 0x000000ffff147224 */ /* 0x000fc400078e0004 */
[----:B------:R-:W-:Y:S01]  /*45b80*/  IMAD.MOV.U32 R21, RZ, RZ, R5 ;  /* 0x000000ffff157224 */ /* 0x000fe200078e0005 */
[----:B------:R-:W3:Y:S01]  /*45b90*/  LDL.LU R4, [R1+0x5778] ;  /* 0x0057780001047983 */ /* 0x000ee20000300800 */
[----:B--2---:R-:W-:-:S15]  /*45ba0*/  HMMA.16816.F32 R24, R12, R8, R24 ;  /* 0x000000080c18723c */ /* 0x004fde0000001818 */
[----:B------:R-:W-:-:S04]  /*45bb0*/  NOP ;  /* 0x0000000000007918 */ /* 0x000fc80000000000 */
[----:B------:R-:W-:Y:S04]  /*45bc0*/  STL.64 [R1+0x810], R24 ;  /* 0x0008101801007387 */ /* 0x000fe80000100a00 */
[----:B------:R0:W-:Y:S04]  /*45bd0*/  STL.64 [R1+0x818], R26 ;  /* 0x0008181a01007387 */ /* 0x0001e80000100a00 */
[----:B------:R-:W3:Y:S04]  /*45be0*/  LDL.LU R5, [R1+0x5774] ;  /* 0x0057740001057983 */ /* 0x000ee80000300800 */
[----:B------:R-:W-:Y:S04]  /*45bf0*/  STL.64 [R1+0x56a0], R20 ;  /* 0x0056a01401007387 */ /* 0x000fe80000100a00 */
[----:B0-----:R-:W2:Y:S04]  /*45c00*/  LDL.64 R26, [R1+0x28] ;  /* 0x00002800011a7983 */ /* 0x001ea80000100a00 */
[----:B--2---:R0:W-:Y:S04]  /*45c10*/  STL.64 [R1+0x5680], R26 ;  /* 0x0056801a01007387 */ /* 0x0041e80000100a00 */
[----:B------:R-:W2:Y:S04]  /*45c20*/  LDL.LU.64 R24, [R1+0x920] ;  /* 0x0009200001187983 */ /* 0x000ea80000300a00 */
[----:B0-----:R-:W2:Y:S04]  /*45c30*/  LDL.LU.64 R26, [R1+0x928] ;  /* 0x00092800011a7983 */ /* 0x001ea80000300a00 */
[----:B------:R0:W-:Y:S04]  /*45c40*/  STL.64 [R1+0x5660], R10 ;  /* 0x0056600a01007387 */ /* 0x0001e80000100a00 */
[----:B------:R-:W2:Y:S04]  /*45c50*/  LDL.LU R8, [R1+0x390] ;  /* 0x0003900001087983 */ /* 0x000ea80000300800 */
[----:B------:R-:W2:Y:S04]  /*45c60*/  LDL.LU R9, [R1+0x394] ;  /* 0x0003940001097983 */ /* 0x000ea80000300800 */
[----:B0-----:R-:W2:Y:S04]  /*45c70*/  LDL.LU R10, [R1+0x398] ;  /* 0x00039800010a7983 */ /* 0x001ea80000300800 */
[----:B------:R-:W2:Y:S01]  /*45c80*/  LDL.LU R11, [R1+0x39c] ;  /* 0x00039c00010b7983 */ /* 0x000ea20000300800 */
[----:B------:R-:W-:-:S02]  /*45c90*/  IMAD.MOV.U32 R20, RZ, RZ, R28 ;  /* 0x000000ffff147224 */ /* 0x000fc400078e001c */
[----:B------:R-:W-:Y:S01]  /*45ca0*/  IMAD.MOV.U32 R21, RZ, RZ, R23 ;  /* 0x000000ffff157224 */ /* 0x000fe200078e0017 */
[----:B------:R-:W3:Y:S04]  /*45cb0*/  LDL.LU R28, [R1+0x5770] ;  /* 0x00577000011c7983 */ /* 0x000ee80000300800 */
[----:B------:R-:W3:Y:S04]  /*45cc0*/  LDL.LU R23, [R1+0x576c] ;  /* 0x00576c0001177983 */ /* 0x000ee80000300800 */
[----:B------:R0:W-:Y:S02]  /*45cd0*/  STL.64 [R1+0x56b8], R20 ;  /* 0x0056b81401007387 */ /* 0x0001e40000100a00 */
[----:B0-----:R-:W-:-:S02]  /*45ce0*/  IMAD.MOV.U32 R20, RZ, RZ, R7 ;  /* 0x000000ffff147224 */ /* 0x001fc400078e0007 */
[----:B--2---:R-:W-:Y:S04]  /*45cf0*/  STL.64 [R1+0x5698], R10 ;  /* 0x0056980a01007387 */ /* 0x004fe80000100a00 */
[----:B------:R0:W-:Y:S04]  /*45d00*/  STL.64 [R1+0x5690], R8 ;  /* 0x0056900801007387 */ /* 0x0001e80000100a00 */
[----:B0-----:R-:W3:Y:S04]  /*45d10*/  LDL.LU.64 R8, [R1+0x940] ;  /* 0x0009400001087983 */ /* 0x001ee80000300a00 */
[----:B------:R-:W3:Y:S04]  /*45d20*/  LDL.LU.64 R10, [R1+0x948] ;  /* 0x00094800010a7983 */ /* 0x000ee80000300a00 */
[----:B------:R-:W2:Y:S01]  /*45d30*/  LDL.LU R7, [R1+0x5768] ;  /* 0x0057680001077983 */ /* 0x000ea20000300800 */
[----:B------:R-:W-:Y:S01]  /*45d40*/  IMAD.MOV.U32 R21, RZ, RZ, R3 ;  /* 0x000000ffff157224 */ /* 0x000fe200078e0003 */
[----:B---3--:R-:W-:-:S15]  /*45d50*/  HMMA.16816.F32 R8, R12, R4, R8 ;  /* 0x000000040c08723c */ /* 0x008fde0000001808 */
[----:B------:R-:W-:-:S04]  /*45d60*/  NOP ;  /* 0x0000000000007918 */ /* 0x000fc80000000000 */
[----:B------:R-:W-:Y:S04]  /*45d70*/  STL.64 [R1+0x820], R8 ;  /* 0x0008200801007387 */ /* 0x000fe80000100a00 */
[----:B------:R0:W-:Y:S04]  /*45d80*/  STL.64 [R1+0x828], R10 ;  /* 0x0008280a01007387 */ /* 0x0001e80000100a00 */
[----:B------:R-:W3:Y:S01]  /*45d90*/  LDL.LU R3, [R1+0x5764] ;  /* 0x0057640001037983 */ /* 0x000ee20000300800 */
[----:B0-----:R-:W-:Y:S03]  /*45da0*/  HMMA.16816.F32 R8, R12, R16, R24 ;  /* 0x000000100c08723c */ /* 0x001fe60000001818 */
[----:B------:R0:W-:Y:S02]  /*45db0*/  STL.64 [R1+0x56d0], R20 ;  /* 0x0056d01401007387 */ /* 0x0001e40000100a00 */
[----:B0-----:R-:W-:-:S02]  /*45dc0*/  IMAD.MOV.U32 R20, RZ, RZ, R22 ;  /* 0x000000ffff147224 */ /* 0x001fc400078e0016 */
[----:B------:R-:W-:-:S12]  /*45dd0*/  IMAD.MOV.U32 R21, RZ, RZ, R29 ;  /* 0x000000ffff157224 */ /* 0x000fd800078e001d */
[----:B------:R-:W-:Y:S04]  /*45de0*/  STL.64 [R1+0x830], R8 ;  /* 0x0008300801007387 */ /* 0x000fe80000100a00 */
[----:B------:R-:W3:Y:S04]  /*45df0*/  LDL.LU R22, [R1+0x5760] ;  /* 0x0057600001167983 */ /* 0x000ee80000300800 */
[----:B------:R-:W3:Y:S04]  /*45e00*/  LDL.LU R29, [R1+0x575c] ;  /* 0x00575c00011d7983 */ /* 0x000ee80000300800 */
[----:B------:R0:W-:Y:S02]  /*45e10*/  STL.64 [R1+0x56e8], R20 ;  /* 0x0056e81401007387 */ /* 0x0001e40000100a00 */
[----:B0-----:R-:W-:-:S02]  /*45e20*/  IMAD.MOV.U32 R20, RZ, RZ, R2 ;  /* 0x000000ffff147224 */ /* 0x001fc400078e0002 */
[----:B------:R-:W-:Y:S01]  /*45e30*/  IMAD.MOV.U32 R21, RZ, RZ, R0 ;  /* 0x000000ffff157224 */ /* 0x000fe200078e0000 */
[----:B------:R-:W3:Y:S04]  /*45e40*/  LDL.LU R2, [R1+0x5758] ;  /* 0x0057580001027983 */ /* 0x000ee80000300800 */
[----:B------:R-:W3:Y:S04]  /*45e50*/  LDL.LU R0, [R1+0x5754] ;  /* 0x0057540001007983 */ /* 0x000ee80000300800 */
[----:B------:R0:W-:Y:S02]  /*45e60*/  STL.64 [R1+0x5700], R20 ;  /* 0x0057001401007387 */ /* 0x0001e40000100a00 */
[----:B0-----:R-:W-:-:S02]  /*45e70*/  IMAD.MOV.U32 R20, RZ, RZ, R28 ;  /* 0x000000ffff147224 */ /* 0x001fc400078e001c */
[----:B----4-:R-:W-:Y:S01]  /*45e80*/  IMAD.MOV.U32 R21, RZ, RZ, R6 ;  /* 0x000000ffff157224 */ /* 0x010fe200078e0006 */
[----:B------:R-:W4:Y:S04]  /*45e90*/  LDL.LU R28, [R1+0x5750] ;  /* 0x00575000011c7983 */ /* 0x000f280000300800 */
[----:B------:R-:W4:Y:S04]  /*45ea0*/  LDL.LU R6, [R1+0x574c] ;  /* 0x00574c0001067983 */ /* 0x000f280000300800 */
[----:B------:R2:W-:Y:S01]  /*45eb0*/  STL.64 [R1+0x5718], R20 ;  /* 0x0057181401007387 */ /* 0x0005e20000100a00 */
[----:B------:R-:W-:-:S02]  /*45ec0*/  IMAD.MOV.U32 R5, RZ, RZ, R10 ;  /* 0x000000ffff057224 */ /* 0x000fc400078e000a */
[----:B------:R-:W-:Y:S02]  /*45ed0*/  IMAD.MOV.U32 R4, RZ, RZ, R11 ;  /* 0x000000ffff047224 */ /* 0x000fe400078e000b */
[----:B--2---:R-:W-:Y:S02]  /*45ee0*/  IMAD.MOV.U32 R20, RZ, RZ, R7 ;  /* 0x000000ffff147224 */ /* 0x004fe400078e0007 */
[----:B------:R-:W-:Y:S01]  /*45ef0*/  IMAD.MOV.U32 R21, RZ, RZ, R23 ;  /* 0x000000ffff157224 */ /* 0x000fe200078e0017 */
[----:B------:R-:W4:Y:S04]  /*45f00*/  LDL.LU R7, [R1+0x5748] ;  /* 0x0057480001077983 */ /* 0x000f280000300800 */
[----:B------:R-:W-:Y:S04]  /*45f10*/  STL.64 [R1+0x5730], R20 ;  /* 0x0057301401007387 */ /* 0x000fe80000100a00 */
[----:B------:R-:W2:Y:S04]  /*45f20*/  LDL.LU.64 R8, [R1+0x8c0] ;  /* 0x0008c00001087983 */ /* 0x000ea80000300a00 */
[----:B------:R-:W2:Y:S04]  /*45f30*/  LDL.LU.64 R10, [R1+0x8c8] ;  /* 0x0008c800010a7983 */ /* 0x000ea80000300a00 */
[----:B---3--:R-:W0:Y:S04]  /*45f40*/  LDSM.16.MT88.4 R16, [R29+UR5+0x2080] ;  /* 0x002080051d10783b */ /* 0x008e280008004200 */
[----:B--2---:R-:W-:Y:S04]  /*45f50*/  STL.64 [R1+0x56b0], R10 ;  /* 0x0056b00a01007387 */ /* 0x004fe80000100a00 */
[----:B------:R1:W-:Y:S04]  /*45f60*/  STL.64 [R1+0x56a8], R8 ;  /* 0x0056a80801007387 */ /* 0x0003e80000100a00 */
[----:B-1----:R-:W2:Y:S04]  /*45f70*/  LDL.LU.64 R8, [R1+0x8a0] ;  /* 0x0008a00001087983 */ /* 0x002ea80000300a00 */
[----:B------:R-:W3:Y:S04]  /*45f80*/  LDL.LU.64 R10, [R1+0x8a8] ;  /* 0x0008a800010a7983 */ /* 0x000ee80000300a00 */
[----:B---3--:R-:W-:Y:S04]  /*45f90*/  STL.64 [R1+0x56c8], R10 ;  /* 0x0056c80a01007387 */ /* 0x008fe80000100a00 */
[----:B--2---:R1:W-:Y:S04]  /*45fa0*/  STL.64 [R1+0x56c0], R8 ;  /* 0x0056c00801007387 */ /* 0x0043e80000100a00 */
        /* <DEDUP_REMOVED lines=17> */
[----:B------:R-:W3:Y:S01]  /*460c0*/  LDL.LU.64 R10, [R1+0x8e8] ;  /* 0x0008e800010a7983 */ /* 0x000ee20000300a00 */
[----:B------:R-:W-:-:S02]  /*460d0*/  IMAD.MOV.U32 R20, RZ, RZ, R22 ;  /* 0x000000ffff147224 */ /* 0x000fc400078e0016 */
[----:B------:R-:W-:Y:S01]  /*460e0*/  IMAD.MOV.U32 R21, RZ, RZ, R3 ;  /* 0x000000ffff157224 */ /* 0x000fe200078e0003 */
[----:B---3--:R-:W-:Y:S04]  /*460f0*/  STL.64 [R1+0x5740], R10 ;  /* 0x0057400a01007387 */ /* 0x008fe80000100a00 */
[----:B--2---:R1:W-:Y:S04]  /*46100*/  STL.64 [R1+0x5738], R8 ;  /* 0x0057380801007387 */ /* 0x0043e80000100a00 */
[----:B-1----:R-:W2:Y:S04]  /*46110*/  LDL.LU.64 R8, [R1+0x900] ;  /* 0x0009000001087983 */ /* 0x002ea80000300a00 */
[----:B------:R-:W2:Y:S04]  /*46120*/  LDL.LU.64 R10, [R1+0x908] ;  /* 0x00090800010a7983 */ /* 0x000ea80000300a00 */
[----:B------:R-:W3:Y:S04]  /*46130*/  LDL.LU.64 R24, [R1+0x8b0] ;  /* 0x0008b00001187983 */ /* 0x000ee80000300a00 */
[----:B------:R-:W3:Y:S04]  /*46140*/  LDL.LU.64 R26, [R1+0x8b8] ;  /* 0x0008b800011a7983 */ /* 0x000ee80000300a00 */
[----:B------:R1:W-:Y:S04]  /*46150*/  STL [R1+0x54f0], R4 ;  /* 0x0054f00401007387 */ /* 0x0003e80000100800 */
[----:B------:R0:W-:Y:S04]  /*46160*/  STL [R1+0x54ec], R5 ;  /* 0x0054ec0501007387 */ /* 0x0001e80000100800 */
[----:B----4-:R4:W-:Y:S04]  /*46170*/  STL.64 [R1+0x5640], R6 ;  /* 0x0056400601007387 */ /* 0x0109e80000100a00 */
[----:B-1----:R-:W3:Y:S04]  /*46180*/  LDL.LU R4, [R1+0x370] ;  /* 0x0003700001047983 */ /* 0x002ee80000300800 */
[----:B0-----:R-:W3:Y:S04]  /*46190*/  LDL.LU R5, [R1+0x374] ;  /* 0x0003740001057983 */ /* 0x001ee80000300800 */
[----:B----4-:R-:W4:Y:S04]  /*461a0*/  LDL.LU R6, [R1+0x378] ;  /* 0x0003780001067983 */ /* 0x010f280000300800 */
[----:B------:R-:W4:Y:S04]  /*461b0*/  LDL.LU R7, [R1+0x37c] ;  /* 0x00037c0001077983 */ /* 0x000f280000300800 */
[----:B------:R-:W-:Y:S04]  /*461c0*/  STL.64 [R1+0x5580], R18 ;  /* 0x0055801201007387 */ /* 0x000fe80000100a00 */
[----:B------:R0:W-:Y:S04]  /*461d0*/  STL.64 [R1+0x5578], R16 ;  /* 0x0055781001007387 */ /* 0x0001e80000100a00 */
[----:B0-----:R-:W3:Y:S04]  /*461e0*/  LDL.LU R16, [R1+0x3a0] ;  /* 0x0003a00001107983 */ /* 0x001ee80000300800 */
[----:B------:R-:W3:Y:S04]  /*461f0*/  LDL.LU R17, [R1+0x3a4] ;  /* 0x0003a40001117983 */ /* 0x000ee80000300800 */
[----:B------:R-:W3:Y:S04]  /*46200*/  LDL.LU R18, [R1+0x3a8] ;  /* 0x0003a80001127983 */ /* 0x000ee80000300800 */
[----:B------:R-:W3:Y:S01]  /*46210*/  LDL.LU R19, [R1+0x3ac] ;  /* 0x0003ac0001137983 */ /* 0x000ee20000300800 */
        /* <DEDUP_REMOVED lines=47> */
[----:B0-----:R-:W3:Y:S02]  /*46510*/  LDL.LU.64 R20, [R1+0x5688] ;  /* 0x0056880001147983 */ /* 0x001ee40000300a00 */
[----:B---3--:R-:W-:Y:S02]  /*46520*/  HMMA.16816.F32 R12, R12, R20, R24 ;  /* 0x000000140c0c723c */ /* 0x008fe40000001818 */
[----:B------:R-:W3:Y:S04]  /*46530*/  LDL.LU.64 R26, [R1+0x5680] ;  /* 0x00568000011a7983 */ /* 0x000ee80000300a00 */
[----:B-1----:R-:W3:Y:S04]  /*46540*/  LDL.LU.64 R22, [R1+0x5678] ;  /* 0x0056780001167983 */ /* 0x002ee80000300a00 */
[----:B------:R-:W3:Y:S09]  /*46550*/  LDL.LU.64 R20, [R1+0x5670] ;  /* 0x0056700001147983 */ /* 0x000ef20000300a00 */
[----:B------:R-:W-:Y:S04]  /*46560*/  STL.64 [R1+0x9b0], R12 ;  /* 0x0009b00c01007387 */ /* 0x000fe80000100a00 */
[----:B------:R0:W-:Y:S04]  /*46570*/  STL.64 [R1+0x9b8], R14 ;  /* 0x0009b80e01007387 */ /* 0x0001e80000100a00 */
[----:B0-----:R-:W2:Y:S04]  /*46580*/  LDL R14, [R1+0x8] ;  /* 0x00000800010e7983 */ /* 0x001ea80000100800 */
[----:B------:R-:W2:Y:S01]  /*46590*/  LDL R15, [R1+0xc] ;  /* 0x00000c00010f7983 */ /* 0x000ea20000100800 */
[----:B---3--:R-:W-:-:S15]  /*465a0*/  HMMA.16816.F32 R16, R20, R26, R16 ;  /* 0x0000001a1410723c */ /* 0x008fde0000001810 */
[----:B------:R-:W-:-:S04]  /*465b0*/  NOP ;  /* 0x0000000000007918 */ /* 0x000fc80000000000 */
[----:B------:R0:W-:Y:S04]  /*465c0*/  STL.64 [R1+0x9a0], R16 ;  /* 0x0009a01001007387 */ /* 0x0001e80000100a00 */
[----:B------:R1:W-:Y:S01]  /*465d0*/  STL.64 [R1+0x9a8], R18 ;  /* 0x0009a81201007387 */ /* 0x0003e20000100a00 */
[----:B0-----:R-:W-:Y:S02]  /*465e0*/  IMAD.MOV.U32 R17, RZ, RZ, R26 ;  /* 0x000000ffff117224 */ /* 0x001fe400078e001a */
[----:B------:R-:W-:Y:S02]  /*465f0*/  IMAD.MOV.U32 R16, RZ, RZ, R27 ;  /* 0x000000ffff107224 */ /* 0x000fe400078e001b */
[----:B------:R-:W2:Y:S02]  /*46600*/  LDL.LU.64 R26, [R1+0x5668] ;  /* 0x00566800011a7983 */ /* 0x000ea40000300a00 */
[----:B--2---:R-:W-:Y:S01]  /*46610*/  HMMA.16816.F32 R8, R20, R26, R8 ;  /* 0x0000001a1408723c */ /* 0x004fe20000001808 */
[----:B-1----:R-:W-:-:S02]  /*46620*/  IMAD.MOV.U32 R19, RZ, RZ, R26 ;  /* 0x000000ffff137224 */ /* 0x002fc400078e001a */
[----:B------:R-:W-:-:S15]  /*46630*/  IMAD.MOV.U32 R18, RZ, RZ, R27 ;  /* 0x000000ffff127224 */ /* 0x000fde00078e001b */
[----:B------:R-:W-:Y:S01]  /*46640*/  NOP ;  /* 0x0000000000007918 */ /* 0x000fe20000000000 */
[----:B------:R-:W-:Y:S04]  /*46650*/  STL.64 [R1+0x990], R8 ;  /* 0x0009900801007387 */ /* 0x000fe80000100a00 */
[----:B------:R0:W-:Y:S04]  /*46660*/  STL.64 [R1+0x998], R10 ;  /* 0x0009980a01007387 */ /* 0x0001e80000100a00 */
[----:B0-----:R-:W2:Y:S04]  /*46670*/  LDL.LU.64 R10, [R1+0x5660] ;  /* 0x00566000010a7983 */ /* 0x001ea80000300a00 */
[----:B------:R-:W4:Y:S04]  /*46680*/  LDL.LU.64 R26, [R1+0x5658] ;  /* 0x00565800011a7983 */ /* 0x000f280000300a00 */
[----:B------:R-:W-:Y:S04]  /*46690*/  STL.64 [R1+0x55e8], R18 ;  /* 0x0055e81201007387 */ /* 0x000fe80000100a00 */
[----:B------:R0:W-:Y:S04]  /*466a0*/  STL.64 [R1+0x55e0], R16 ;  /* 0x0055e01001007387 */ /* 0x0001e80000100a00 */
[----:B0-----:R-:W3:Y:S04]  /*466b0*/  LDL.LU R16, [R1+0x380] ;  /* 0x0003800001107983 */ /* 0x001ee80000300800 */
[----:B------:R-:W3:Y:S04]  /*466c0*/  LDL.LU R17, [R1+0x384] ;  /* 0x0003840001117983 */ /* 0x000ee80000300800 */
[----:B------:R-:W3:Y:S01]  /*466d0*/  LDL.LU R18, [R1+0x388] ;  /* 0x0003880001127983 */ /* 0x000ee20000300800 */
[----:B------:R-:W-:Y:S01]  /*466e0*/  IMAD.MOV.U32 R19, RZ, RZ, R28 ;  /* 0x000000ffff137224 */ /* 0x000fe200078e001c */
[C---:B----4-:R-:W-:Y:S08]  /*466f0*/  HMMA.16816.F32 R4, R20.reuse, R26, R4 ;  /* 0x0000001a1404723c */ /* 0x050ff00000001804 */
[----:B---3--:R-:W-:Y:S11]  /*46700*/  HMMA.16816.F32 R12, R20, R14, R16 ;  /* 0x0000000e140c723c */ /* 0x008ff60000001810 */
[----:B------:R0:W-:Y:S08]  /*46710*/  STL.64 [R1+0x970], R4 ;  /* 0x0009700401007387 */ /* 0x0001f00000100a00 */
[----:B------:R-:W-:Y:S04]  /*46720*/  STL.64 [R1+0x980], R12 ;  /* 0x0009800c01007387 */ /* 0x000fe80000100a00 */
[----:B------:R-:W-:Y:S04]  /*46730*/  STL.64 [R1+0x988], R14 ;  /* 0x0009880e01007387 */ /* 0x000fe80000100a00 */
[----:B------:R1:W-:Y:S04]  /*46740*/  STL [R1+0x978], R6 ;  /* 0x0009780601007387 */ /* 0x0003e80000100800 */
[----:B------:R-:W3:Y:S04]  /*46750*/  LDL.LU R16, [R1+0x6a0] ;  /* 0x0006a00001107983 */ /* 0x000ee80000300800 */
[----:B------:R-:W3:Y:S01]  /*46760*/  LDL.LU R17, [R1+0x6a4] ;  /* 0x0006a40001117983 */ /* 0x000ee20000300800 */
[----:B--2---:R-:W-:-:S03]  /*46770*/  IMAD.MOV.U32 R18, RZ, RZ, R11 ;  /* 0x000000ffff127224 */ /* 0x004fc600078e000b */
[----:B------:R-:W2:Y:S01]  /*46780*/  LDL.LU R11, [R1+0x5654] ;  /* 0x00565400010b7983 */ /* 0x000ea20000300800 */
[----:B------:R-:W-:-:S03]  /*46790*/  IMAD.MOV.U32 R19, RZ, RZ, R10 ;  /* 0x000000ffff137224 */ /* 0x000fc600078e000a */
[----:B------:R-:W4:Y:S04]  /*467a0*/  LDL.LU R10, [R1+0x5650] ;  /* 0x00565000010a7983 */ /* 0x000f280000300800 */
[----:B0-----:R-:W2:Y:S04]  /*467b0*/  LDL.LU R4, [R1+0x360] ;  /* 0x0003600001047983 */ /* 0x001ea80000300800 */
[----:B------:R-:W2:Y:S01]  /*467c0*/  LDL.LU R5, [R1+0x364] ;  /* 0x0003640001057983 */ /* 0x000ea20000300800 */
[----:B------:R-:W-:-:S03]  /*467d0*/  IMAD.MOV.U32 R28, RZ, RZ, R7 ;  /* 0x000000ffff1c7224 */ /* 0x000fc600078e0007 */
[----:B-1----:R-:W2:Y:S04]  /*467e0*/  LDL.LU R6, [R1+0x368] ;  /* 0x0003680001067983 */ /* 0x002ea80000300800 */
[----:B------:R-:W2:Y:S04]  /*467f0*/  LDL.LU R7, [R1+0x36c] ;  /* 0x00036c0001077983 */ /* 0x000ea80000300800 */
[----:B------:R-:W2:Y:S04]  /*46800*/  LDL.LU R12, [R1+0x350] ;  /* 0x00035000010c7983 */ /* 0x000ea80000300800 */
[----:B------:R-:W2:Y:S04]  /*46810*/  LDL.LU R13, [R1+0x354] ;  /* 0x00035400010d7983 */ /* 0x000ea80000300800 */
[----:B------:R-:W2:Y:S04]  /*46820*/  LDL.LU R14, [R1+0x358] ;  /* 0x00035800010e7983 */ /* 0x000ea80000300800 */
[----:B------:R-:W2:Y:S04]  /*46830*/  LDL.LU R15, [R1+0x35c] ;  /* 0x00035c00010f7983 */ /* 0x000ea80000300800 */
[----:B------:R0:W-:Y:S04]  /*46840*/  STL.64 [R1+0x55f8], R18 ;  /* 0x0055f81201007387 */ /* 0x0001e80000100a00 */
[----:B---3--:R-:W-:Y:S04]  /*46850*/  STL.64 [R1+0x55f0], R16 ;  /* 0x0055f01001007387 */ /* 0x008fe80000100a00 */
[----:B0-----:R-:W3:Y:S04]  /*46860*/  LDL.64 R18, [R1+0xc8] ;  /* 0x0000c80001127983 */ /* 0x001ee80000100a00 */
[----:B---3--:R0:W-:Y:S04]  /*46870*/  STL.64 [R1+0x5608], R18 ;  /* 0x0056081201007387 */ /* 0x0081e80000100a00 */
[----:B0-----:R-:W3:Y:S04]  /*46880*/  LDL.64 R18, [R1+0xd8] ;  /* 0x0000d80001127983 */ /* 0x001ee80000100a00 */
[----:B---3--:R0:W-:Y:S04]  /*46890*/  STL.64 [R1+0x5620], R18 ;  /* 0x0056201201007387 */ /* 0x0081e80000100a00 */
[----:B0-----:R-:W3:Y:S04]  /*468a0*/  LDL.64 R18, [R1+0x38] ;  /* 0x0000380001127983 */ /* 0x001ee80000100a00 */
[----:B------:R0:W-:Y:S04]  /*468b0*/  STL.64 [R1+0x55b8], R26 ;  /* 0x0055b81a01007387 */ /* 0x0001e80000100a00 */
[----:B0-----:R-:W2:Y:S04]  /*468c0*/  LDL.64 R26, [R1+0xa8] ;  /* 0x0000a800011a7983 */ /* 0x001ea80000100a00 */
[----:B--2---:R0:W-:Y:S04]  /*468d0*/  STL.64 [R1+0x5600], R26 ;  /* 0x0056001a01007387 */ /* 0x0041e80000100a00 */
[----:B------:R-:W2:Y:S04]  /*468e0*/  LDL.LU R24, [R1+0x6b0] ;  /* 0x0006b00001187983 */ /* 0x000ea80000300800 */
[----:B------:R-:W2:Y:S04]  /*468f0*/  LDL.LU R25, [R1+0x6b4] ;  /* 0x0006b40001197983 */ /* 0x000ea80000300800 */
[----:B0-----:R-:W2:Y:S04]  /*46900*/  LDL.LU R26, [R1+0x6b8] ;  /* 0x0006b800011a7983 */ /* 0x001ea80000300800 */
[----:B------:R-:W2:Y:S04]  /*46910*/  LDL.LU R27, [R1+0x6bc] ;  /* 0x0006bc00011b7983 */ /* 0x000ea80000300800 */
[----:B--2---:R4:W-:Y:S04]  /*46920*/  STL.64 [R1+0x5618], R26 ;  /* 0x0056181a01007387 */ /* 0x0049e80000100a00 */
[----:B------:R0:W-:Y:S01]  /*46930*/  STL.64 [R1+0x5610], R24 ;  /* 0x0056101801007387 */ /* 0x0001e20000100a00 */
[----:B----4-:R-:W-:-:S03]  /*46940*/  IMAD.MOV.U32 R26, RZ, RZ, R10 ;  /* 0x000000ffff1a7224 */ /* 0x010fc600078e000a */
[----:B0-----:R-:W2:Y:S04]  /*46950*/  LDL.LU R24, [R1+0x6c0] ;  /* 0x0006c00001187983 */ /* 0x001ea80000300800 */
[----:B------:R-:W2:Y:S04]  /*46960*/  LDL.LU R25, [R1+0x6c4] ;  /* 0x0006c40001197983 */ /* 0x000ea80000300800 */
[----:B------:R-:W4:Y:S01]  /*46970*/  LDL.LU R10, [R1+0x564c] ;  /* 0x00564c00010a7983 */ /* 0x000f220000300800 */
[----:B------:R-:W-:-:S03]  /*46980*/  IMAD.MOV.U32 R27, RZ, RZ, R11 ;  /* 0x000000ffff1b7224 */ /* 0x000fc600078e000b */
[----:B------:R-:W4:Y:S04]  /*46990*/  LDL.LU R11, [R1+0x5648] ;  /* 0x00564800010b7983 */ /* 0x000f280000300800 */
[----:B------:R-:W-:Y:S01]  /*469a0*/  STL.64 [R1+0x5630], R26 ;  /* 0x0056301a01007387 */ /* 0x000fe20000100a00 */
[----:B----4-:R-:W-:Y:S03]  /*469b0*/  HMMA.16816.F32 R4, R20, R10, R4 ;  /* 0x0000000a1404723c */ /* 0x010fe60000001804 */
[----:B--2---:R0:W-:Y:S04]  /*469c0*/  STL.64 [R1+0x5628], R24 ;  /* 0x0056281801007387 */ /* 0x0041e80000100a00 */
[----:B0-----:R-:W2:Y:S04]  /*469d0*/  LDL.LU R24, [R1+0x6d0] ;  /* 0x0006d00001187983 */ /* 0x001ea80000300800 */
[----:B------:R-:W2:Y:S04]  /*469e0*/  LDL.LU R25, [R1+0x6d4] ;  /* 0x0006d40001197983 */ /* 0x000ea80000300800 */
[----:B------:R-:W2:Y:S04]  /*469f0*/  LDL.LU R26, [R1+0x6d8] ;  /* 0x0006d800011a7983 */ /* 0x000ea80000300800 */
[----:B------:R-:W2:Y:S04]  /*46a00*/  LDL.LU R27, [R1+0x6dc] ;  /* 0x0006dc00011b7983 */ /* 0x000ea80000300800 */
[----:B------:R-:W-:Y:S04]  /*46a10*/  STL [R1+0x4e00], R28 ;  /* 0x004e001c01007387 */ /* 0x000fe80000100800 */
[----:B------:R-:W-:Y:S04]  /*46a20*/  STL.64 [R1+0x960], R4 ;  /* 0x0009600401007387 */ /* 0x000fe80000100a00 */
[----:B------:R0:W-:Y:S04]  /*46a30*/  STL.64 [R1+0x968], R6 ;  /* 0x0009680601007387 */ /* 0x0001e80000100a00 */
[----:B0-----:R-:W4:Y:S04]  /*46a40*/  LDL.LU.64 R6, [R1+0x5640] ;  /* 0x0056400001067983 */ /* 0x001f280000300a00 */
[----:B------:R0:W-:Y:S01]  /*46a50*/  STL.64 [R1+0x5520], R10 ;  /* 0x0055200a01007387 */ /* 0x0001e20000100a00 */
[----:B------:R-:W-:-:S02]  /*46a60*/  IMAD.MOV.U32 R8, RZ, RZ, R0 ;  /* 0x000000ffff087224 */ /* 0x000fc400078e0000 */
[----:B------:R-:W-:Y:S01]  /*46a70*/  IMAD.MOV.U32 R9, RZ, RZ, R2 ;  /* 0x000000ffff097224 */ /* 0x000fe200078e0002 */
[----:B------:R-:W2:Y:S04]  /*46a80*/  LDL.LU R0, [R1+0x563c] ;  /* 0x00563c0001007983 */ /* 0x000ea80000300800 */
[----:B------:R-:W2:Y:S04]  /*46a90*/  LDL.LU R2, [R1+0x5638] ;  /* 0x0056380001027983 */ /* 0x000ea80000300800 */
[----:B0-----:R-:W2:Y:S04]  /*46aa0*/  LDL.LU R10, [R1+0x698] ;  /* 0x00069800010a7983 */ /* 0x001ea80000300800 */
[----:B------:R-:W2:Y:S01]  /*46ab0*/  LDL.LU R11, [R1+0x69c] ;  /* 0x00069c00010b7983 */ /* 0x000ea20000300800 */
[----:B---3--:R-:W-:-:S02]  /*46ac0*/  IMAD.MOV.U32 R4, RZ, RZ, R18 ;  /* 0x000000ffff047224 */ /* 0x008fc400078e0012 */
[----:B------:R-:W-:Y:S01]  /*46ad0*/  IMAD.MOV.U32 R5, RZ, RZ, R19 ;  /* 0x000000ffff057224 */ /* 0x000fe200078e0013 */
[----:B----4-:R-:W-:-:S15]  /*46ae0*/  HMMA.16816.F32 R12, R20, R6, R12 ;  /* 0x00000006140c723c */ /* 0x010fde000000180c */
[----:B------:R-:W-:-:S04]  /*46af0*/  NOP ;  /* 0x0000000000007918 */ /* 0x000fc80000000000 */
[----:B------:R-:W-:Y:S04]  /*46b00*/  STL.64 [R1+0x950], R12 ;  /* 0x0009500c01007387 */ /* 0x000fe80000100a00 */
[----:B------:R-:W-:Y:S04]  /*46b10*/  STL.64 [R1+0x958], R14 ;  /* 0x0009580e01007387 */ /* 0x000fe80000100a00 */
[----:B------:R-:W0:Y:S01]  /*46b20*/  LDSM.16.MT88.4 R12, [R29+UR5+0x2100] ;  /* 0x002100051d0c783b */ /* 0x000e220008004200 */
[----:B--2---:R-:W-:Y:S03]  /*46b30*/  HMMA.16816.F32 R24, R20, R18, R24 ;  /* 0x000000121418723c */ /* 0x004fe60000001818 */
[----:B0-----:R-:W-:Y:S04]  /*46b40*/  STL.64 [R1+0x5408], R14 ;  /* 0x0054080e01007387 */ /* 0x001fe80000100a00 */
[----:B------:R-:W-:-:S12]  /*46b50*/  STL.64 [R1+0x5400], R12 ;  /* 0x0054000c01007387 */ /* 0x000fd80000100a00 */
[----:B------:R-:W-:Y:S04]  /*46b60*/  STL.64 [R1+0xd80], R24 ;  /* 0x000d801801007387 */ /* 0x000fe80000100a00 */
[----:B------:R0:W-:Y:S04]  /*46b70*/  STL.64 [R1+0xd88], R26 ;  /* 0x000d881a01007387 */ /* 0x0001e80000100a00 */
[----:B0-----:R-:W2:Y:S04]  /*46b80*/  LDL.LU.64 R26, [R1+0x5630] ;  /* 0x00563000011a7983 */ /* 0x001ea80000300a00 */
[----:B------:R-:W2:Y:S04]  /*46b90*/  LDL.LU.64 R24, [R1+0x5628] ;  /* 0x0056280001187983 */ /* 0x000ea80000300a00 */
[----:B------:R-:W2:Y:S04]  /*46ba0*/  LDL.LU.64 R18, [R1+0x5620] ;  /* 0x0056200001127983 */ /* 0x000ea80000300a00 */
[----:B------:R-:W-:Y:S04]  /*46bb0*/  STL [R1+0x54f8], R5 ;  /* 0x0054f80501007387 */ /* 0x000fe80000100800 */
[----:B------:R-:W-:Y:S01]  /*46bc0*/  STL [R1+0x54f4], R4 ;  /* 0x0054f40401007387 */ /* 0x000fe20000100800 */
        /* <DEDUP_REMOVED lines=8> */
[----:B------:R-:W2:Y:S04]  /*46c50*/  LDL.LU.64 R18, [R1+0x5608] ;  /* 0x0056080001127983 */ /* 0x000ea80000300a00 */
[----:B------:R-:W-:Y:S04]  /*46c60*/  STL [R1+0x5500], R28 ;  /* 0x0055001c01007387 */ /* 0x000fe80000100800 */
[----:B------:R-:W-:Y:S01]  /*46c70*/  STL [R1+0x54fc], R3 ;  /* 0x0054fc0301007387 */ /* 0x000fe20000100800 */
[----:B------:R-:W-:-:S02]  /*46c80*/  IMAD.MOV.U32 R14, RZ, RZ, R2 ;  /* 0x000000ffff0e7224 */ /* 0x000fc400078e0002 */
[----:B------:R-:W-:Y:S01]  /*46c90*/  IMAD.MOV.U32 R15, RZ, RZ, R0 ;  /* 0x000000ffff0f7224 */ /* 0x000fe200078e0000 */
[----:B--2---:R-:W-:Y:S01]  /*46ca0*/  HMMA.16816.F32 R24, R20, R18, R24 ;  /* 0x000000121418723c */ /* 0x004fe20000001818 */
[----:B------:R-:W-:Y:S02]  /*46cb0*/  IMAD.MOV.U32 R12, RZ, RZ, R19 ;  /* 0x000000ffff0c7224 */ /* 0x000fe400078e0013 */
[----:B------:R-:W-:-:S15]  /*46cc0*/  IMAD.MOV.U32 R13, RZ, RZ, R18 ;  /* 0x000000ffff0d7224 */ /* 0x000fde00078e0012 */
[----:B------:R-:W-:Y:S01]  /*46cd0*/  NOP ;  /* 0x0000000000007918 */ /* 0x000fe20000000000 */
[----:B------:R-:W-:Y:S04]  /*46ce0*/  STL.64 [R1+0xd60], R24 ;  /* 0x000d601801007387 */ /* 0x000fe80000100a00 */
[----:B------:R0:W-:Y:S04]  /*46cf0*/  STL.64 [R1+0xd68], R26 ;  /* 0x000d681a01007387 */ /* 0x0001e80000100a00 */
[----:B0-----:R-:W2:Y:S04]  /*46d00*/  LDL.LU.64 R26, [R1+0x5600] ;  /* 0x00560000011a7983 */ /* 0x001ea80000300a00 */
[----:B------:R-:W3:Y:S04]  /*46d10*/  LDL.LU.64 R18, [R1+0x55f8] ;  /* 0x0055f80001127983 */ /* 0x000ee80000300a00 */
[----:B------:R-:W3:Y:S04]  /*46d20*/  LDL.LU.64 R16, [R1+0x55f0] ;  /* 0x0055f00001107983 */ /* 0x000ee80000300a00 */
[----:B------:R-:W-:Y:S04]  /*46d30*/  STL [R1+0x5508], R12 ;  /* 0x0055080c01007387 */ /* 0x000fe80000100800 */
[----:B------:R-:W-:Y:S04]  /*46d40*/  STL [R1+0x5504], R13 ;  /* 0x0055040d01007387 */ /* 0x000fe80000100800 */
[----:B------:R0:W-:Y:S04]  /*46d50*/  STL.64 [R1+0x55c0], R14 ;  /* 0x0055c00e01007387 */ /* 0x0001e80000100a00 */
[----:B0-----:R-:W3:Y:S01]  /*46d60*/  LDL.64 R14, [R1+0xb8] ;  /* 0x0000b800010e7983 */ /* 0x001ee20000100a00 */
[C---:B--2---:R-:W-:Y:S08]  /*46d70*/  HMMA.16816.F32 R8, R20.reuse, R26, R8 ;  /* 0x0000001a1408723c */ /* 0x044ff00000001808 */
[----:B---3--:R-:W-:Y:S01]  /*46d80*/  HMMA.16816.F32 R16, R20, R14, R16 ;  /* 0x0000000e1410723c */ /* 0x008fe20000001810 */
[----:B------:R-:W-:-:S02]  /*46d90*/  IMAD.MOV.U32 R4, RZ, RZ, R15 ;  /* 0x000000ffff047224 */ /* 0x000fc400078e000f */
[----:B------:R-:W-:-:S08]  /*46da0*/  IMAD.MOV.U32 R5, RZ, RZ, R14 ;  /* 0x000000ffff057224 */ /* 0x000fd000078e000e */
[----:B------:R-:W-:Y:S02]  /*46db0*/  IMAD.MOV.U32 R29, RZ, RZ, R9 ;  /* 0x000000ffff1d7224 */ /* 0x000fe400078e0009 */
[----:B------:R-:W-:Y:S02]  /*46dc0*/  IMAD.MOV.U32 R2, RZ, RZ, R10 ;  /* 0x000000ffff027224 */ /* 0x000fe400078e000a */
[----:B------:R-:W-:-:S04]  /*46dd0*/  IMAD.MOV.U32 R0, RZ, RZ, R11 ;  /* 0x000000ffff007224 */ /* 0x000fc800078e000b */
[----:B------:R-:W-:Y:S04]  /*46de0*/  STL.64 [R1+0xd50], R16 ;  /* 0x000d501001007387 */ /* 0x000fe80000100a00 */
[----:B------:R0:W-:Y:S04]  /*46df0*/  STL.64 [R1+0xd58], R18 ;  /* 0x000d581201007387 */ /* 0x0001e80000100a00 */
[----:B0-----:R-:W2:Y:S04]  /*46e00*/  LDL.LU.64 R18, [R1+0x55e8] ;  /* 0x0055e80001127983 */ /* 0x001ea80000300a00 */
[----:B------:R-:W3:Y:S04]  /*46e10*/  LDL.LU.64 R16, [R1+0x55e0] ;  /* 0x0055e00001107983 */ /* 0x000ee80000300a00 */
[----:B------:R-:W-:Y:S04]  /*46e20*/  STL [R1+0x5510], R4 ;  /* 0x0055100401007387 */ /* 0x000fe80000100800 */
[----:B------:R-:W-:Y:S04]  /*46e30*/  STL [R1+0x550c], R5 ;  /* 0x00550c0501007387 */ /* 0x000fe80000100800 */
[----:B------:R-:W-:Y:S04]  /*46e40*/  STL.64 [R1+0x55b0], R6 ;  /* 0x0055b00601007387 */ /* 0x000fe80000100a00 */
[----:B------:R0:W-:Y:S04]  /*46e50*/  STL [R1+0xd40], R8 ;  /* 0x000d400801007387 */ /* 0x0001e80000100800 */
[----:B0-----:R-:W4:Y:S04]  /*46e60*/  LDL.LU R8, [R1+0x280] ;  /* 0x0002800001087983 */ /* 0x001f280000300800 */
[----:B------:R-:W4:Y:S04]  /*46e70*/  LDL.LU R9, [R1+0x284] ;  /* 0x0002840001097983 */ /* 0x000f280000300800 */
[----:B------:R-:W2:Y:S04]  /*46e80*/  LDL.LU R10, [R1+0x288] ;  /* 0x00028800010a7983 */ /* 0x000ea80000300800 */
[----:B------:R-:W2:Y:S04]  /*46e90*/  LDL.LU R11, [R1+0x28c] ;  /* 0x00028c00010b7983 */ /* 0x000ea80000300800 */
[----:B--2---:R0:W-:Y:S04]  /*46ea0*/  STL.64 [R1+0x5530], R10 ;  /* 0x0055300a01007387 */ /* 0x0041e80000100a00 */
[----:B----4-:R-:W-:Y:S04]  /*46eb0*/  STL.64 [R1+0x5528], R8 ;  /* 0x0055280801007387 */ /* 0x010fe80000100a00 */
[----:B0-----:R-:W2:Y:S04]  /*46ec0*/  LDL.64 R10, [R1+0x8] ;  /* 0x00000800010a7983 */ /* 0x001ea80000100a00 */
[----:B--2---:R0:W-:Y:S04]  /*46ed0*/  STL.64 [R1+0x5548], R10 ;  /* 0x0055480a01007387 */ /* 0x0041e80000100a00 */
[----:B------:R-:W2:Y:S04]  /*46ee0*/  LDL.LU R12, [R1+0x670] ;  /* 0x00067000010c7983 */ /* 0x000ea80000300800 */
[----:B------:R-:W2:Y:S04]  /*46ef0*/  LDL.LU R13, [R1+0x674] ;  /* 0x00067400010d7983 */ /* 0x000ea80000300800 */
[----:B------:R-:W4:Y:S04]  /*46f00*/  LDL.LU R14, [R1+0x678] ;  /* 0x00067800010e7983 */ /* 0x000f280000300800 */
[----:B------:R-:W4:Y:S01]  /*46f10*/  LDL.LU R15, [R1+0x67c] ;  /* 0x00067c00010f7983 */ /* 0x000f220000300800 */
[----:B------:R-:W-:-:S02]  /*46f20*/  IMAD.MOV.U32 R28, RZ, RZ, R26 ;  /* 0x000000ffff1c7224 */ /* 0x000fc400078e001a */
[----:B------:R-:W-:Y:S01]  /*46f30*/  IMAD.MOV.U32 R3, RZ, RZ, R27 ;  /* 0x000000ffff037224 */ /* 0x000fe200078e001b */
[----:B----4-:R1:W-:Y:S04]  /*46f40*/  STL.64 [R1+0x55d0], R14 ;  /* 0x0055d00e01007387 */ /* 0x0103e80000100a00 */
[----:B--2---:R-:W-:Y:S04]  /*46f50*/  STL.64 [R1+0x55c8], R12 ;  /* 0x0055c80c01007387 */ /* 0x004fe80000100a00 */
[----:B------:R-:W2:Y:S01]  /*46f60*/  LDL.64 R26, [R1+0x88] ;  /* 0x00008800011a7983 */ /* 0x000ea20000100a00 */
[----:B0-----:R-:W-:-:S02]  /*46f70*/  IMAD.MOV.U32 R10, RZ, RZ, R19 ;  /* 0x000000ffff0a7224 */ /* 0x001fc400078e0013 */
[----:B------:R-:W-:Y:S01]  /*46f80*/  IMAD.MOV.U32 R11, RZ, RZ, R18 ;  /* 0x000000ffff0b7224 */ /* 0x000fe200078e0012 */
[----:B-1----:R-:W4:Y:S04]  /*46f90*/  LDL.64 R14, [R1+0x98] ;  /* 0x00009800010e7983 */ /* 0x002f280000100a00 */
[----:B--2---:R0:W-:Y:S04]  /*46fa0*/  STL.64 [R1+0x55d8], R26 ;  /* 0x0055d81a01007387 */ /* 0x0041e80000100a00 */
[----:B------:R-:W4:Y:S04]  /*46fb0*/  LDL.LU R24, [R1+0x680] ;  /* 0x0006800001187983 */ /* 0x000f280000300800 */
[----:B------:R-:W4:Y:S04]  /*46fc0*/  LDL.LU R25, [R1+0x684] ;  /* 0x0006840001197983 */ /* 0x000f280000300800 */
[----:B0-----:R-:W4:Y:S04]  /*46fd0*/  LDL.LU R26, [R1+0x688] ;  /* 0x00068800011a7983 */ /* 0x001f280000300800 */
[----:B------:R-:W4:Y:S04]  /*46fe0*/  LDL.LU R27, [R1+0x68c] ;  /* 0x00068c00011b7983 */ /* 0x000f280000300800 */
[----:B------:R-:W2:Y:S04]  /*46ff0*/  LDL.LU R4, [R1+0x660] ;  /* 0x0006600001047983 */ /* 0x000ea80000300800 */
[----:B------:R-:W2:Y:S04]  /*47000*/  LDL.LU R5, [R1+0x664] ;  /* 0x0006640001057983 */ /* 0x000ea80000300800 */
[----:B------:R-:W2:Y:S04]  /*47010*/  LDL.LU R6, [R1+0x668] ;  /* 0x0006680001067983 */ /* 0x000ea80000300800 */
[----:B------:R-:W2:Y:S04]  /*47020*/  LDL.LU R7, [R1+0x66c] ;  /* 0x00066c0001077983 */ /* 0x000ea80000300800 */
[----:B------:R3:W-:Y:S02]  /*47030*/  STL.64 [R1+0x5560], R10 ;  /* 0x0055600a01007387 */ /* 0x0007e40000100a00 */
[----:B---3--:R-:W-:-:S02]  /*47040*/  IMAD.MOV.U32 R10, RZ, RZ, R17 ;  /* 0x000000ffff0a7224 */ /* 0x008fc400078e0011 */
[----:B------:R-:W-:-:S05]  /*47050*/  IMAD.MOV.U32 R11, RZ, RZ, R16 ;  /* 0x000000ffff0b7224 */ /* 0x000fca00078e0010 */
[----:B------:R-:W-:Y:S04]  /*47060*/  STL.64 [R1+0x5588], R10 ;  /* 0x0055880a01007387 */ /* 0x000fe80000100a00 */
[----:B------:R-:W3:Y:S04]  /*47070*/  LDL.LU R16, [R1+0x340] ;  /* 0x0003400001107983 */ /* 0x000ee80000300800 */
[----:B------:R-:W3:Y:S04]  /*47080*/  LDL.LU R17, [R1+0x344] ;  /* 0x0003440001117983 */ /* 0x000ee80000300800 */
[----:B------:R-:W2:Y:S04]  /*47090*/  LDL.LU R18, [R1+0x348] ;  /* 0x0003480001127983 */ /* 0x000ea80000300800 */
[----:B------:R-:W2:Y:S04]  /*470a0*/  LDL.LU R19, [R1+0x34c] ;  /* 0x00034c0001137983 */ /* 0x000ea80000300800 */
[----:B--2---:R-:W-:Y:S04]  /*470b0*/  STL.64 [R1+0x5598], R18 ;  /* 0x0055981201007387 */ /* 0x004fe80000100a00 */
[----:B---3--:R0:W-:Y:S04]  /*470c0*/  STL.64 [R1+0x5590], R16 ;  /* 0x0055901001007387 */ /* 0x0081e80000100a00 */
[----:B0-----:R-:W2:Y:S04]  /*470d0*/  LDL.LU R16, [R1+0x650] ;  /* 0x0006500001107983 */ /* 0x001ea80000300800 */
[----:B------:R-:W2:Y:S04]  /*470e0*/  LDL.LU R17, [R1+0x654] ;  /* 0x0006540001117983 */ /* 0x000ea80000300800 */
[----:B------:R-:W3:Y:S04]  /*470f0*/  LDL.LU R18, [R1+0x658] ;  /* 0x0006580001127983 */ /* 0x000ee80000300800 */
[----:B------:R-:W3:Y:S01]  /*47100*/  LDL.LU R19, [R1+0x65c] ;  /* 0x00065c0001137983 */ /* 0x000ee20000300800 */
[----:B----4-:R-:W-:Y:S03]  /*47110*/  HMMA.16816.F32 R24, R20, R14, R24 ;  /* 0x0000000e1418723c */ /* 0x010fe60000001818 */
[----:B---3--:R0:W-:Y:S04]  /*47120*/  STL.64 [R1+0x55a8], R18 ;  /* 0x0055a81201007387 */ /* 0x0081e80000100a00 */
[----:B--2---:R-:W-:Y:S04]  /*47130*/  STL.64 [R1+0x55a0], R16 ;  /* 0x0055a01001007387 */ /* 0x004fe80000100a00 */
[----:B------:R-:W2:Y:S04]  /*47140*/  LDL.64 R10, [R1+0x68] ;  /* 0x00006800010a7983 */ /* 0x000ea80000100a00 */
[----:B0-----:R-:W3:Y:S04]  /*47150*/  LDL.64 R18, [R1+0x78] ;  /* 0x0000780001127983 */ /* 0x001ee80000100a00 */
[----:B------:R-:W-:Y:S04]  /*47160*/  STL [R1+0x5518], R3 ;  /* 0x0055180301007387 */ /* 0x000fe80000100800 */
[----:B------:R-:W-:Y:S04]  /*47170*/  STL [R1+0x5514], R28 ;  /* 0x0055141c01007387 */ /* 0x000fe80000100800 */
[----:B------:R-:W-:Y:S04]  /*47180*/  STL [R1+0x4ce0], R0 ;  /* 0x004ce00001007387 */ /* 0x000fe80000100800 */
[----:B------:R0:W-:Y:S04]  /*47190*/  STL [R1+0x4cdc], R2 ;  /* 0x004cdc0201007387 */ /* 0x0001e80000100800 */
[----:B------:R1:W-:Y:S04]  /*471a0*/  STL [R1+0x4cd8], R29 ;  /* 0x004cd81d01007387 */ /* 0x0003e80000100800 */
[----:B------:R-:W-:Y:S04]  /*471b0*/  STL.64 [R1+0xd30], R24 ;  /* 0x000d301801007387 */ /* 0x000fe80000100a00 */
[----:B------:R4:W-:Y:S01]  /*471c0*/  STL.64 [R1+0xd38], R26 ;  /* 0x000d381a01007387 */ /* 0x0009e20000100a00 */
[----:B0-----:R-:W-:Y:S01]  /*471d0*/  IMAD.MOV.U32 R2, RZ, RZ, R15 ;  /* 0x000000ffff027224 */ /* 0x001fe200078e000f */
[----:B-1----:R-:W-:-:S02]  /*471e0*/  MOV R29, R14 ;  /* 0x0000000e001d7202 */ /* 0x002fc40000000f00 */
[----:B----4-:R-:W4:Y:S04]  /*471f0*/  LDL.LU.64 R26, [R1+0x55d8] ;  /* 0x0055d800011a7983 */ /* 0x010f280000300a00 */
[----:B------:R-:W4:Y:S04]  /*47200*/  LDL.LU.64 R14, [R1+0x55d0] ;  /* 0x0055d000010e7983 */ /* 0x000f280000300a00 */
[----:B------:R-:W4:Y:S01]  /*47210*/  LDL.LU.64 R12, [R1+0x55c8] ;  /* 0x0055c800010c7983 */ /* 0x000f220000300a00 */
[C---:B---3--:R-:W-:Y:S08]  /*47220*/  HMMA.16816.F32 R4, R20.reuse, R18, R4 ;  /* 0x000000121404723c */ /* 0x048ff00000001804 */
[----:B----4-:R-:W-:-:S15]  /*47230*/  HMMA.16816.F32 R12, R20, R26, R12 ;  /* 0x0000001a140c723c */ /* 0x010fde000000180c */
[----:B------:R-:W-:-:S04]  /*47240*/  NOP ;  /* 0x0000000000007918 */ /* 0x000fc80000000000 */
[----:B------:R0:W-:Y:S04]  /*47250*/  STL.64 [R1+0xd20], R12 ;  /* 0x000d200c01007387 */ /* 0x0001e80000100a00 */
[----:B------:R1:W-:Y:S01]  /*47260*/  STL.64 [R1+0xd28], R14 ;  /* 0x000d280e01007387 */ /* 0x0003e20000100a00 */
[----:B0-----:R-:W-:-:S03]  /*47270*/  IMAD.MOV.U32 R12, RZ, RZ, R26 ;  /* 0x000000ffff0c7224 */ /* 0x001fc600078e001a */
[----:B-1----:R-:W3:Y:S01]  /*47280*/  LDL.LU.64 R14, [R1+0x55c0] ;  /* 0x0055c000010e7983 */ /* 0x002ee20000300a00 */
[----:B------:R-:W-:-:S03]  /*47290*/  IMAD.MOV.U32 R13, RZ, RZ, R27 ;  /* 0x000000ffff0d7224 */ /* 0x000fc600078e001b */
[----:B------:R-:W4:Y:S04]  /*472a0*/  LDL.LU.64 R26, [R1+0x55b8] ;  /* 0x0055b800011a7983 */ /* 0x000f280000300a00 */
[----:B------:R-:W-:Y:S04]  /*472b0*/  STL.64 [R1+0xd10], R4 ;  /* 0x000d100401007387 */ /* 0x000fe80000100a00 */
[----:B------:R0:W-:Y:S04]  /*472c0*/  STL.64 [R1+0xd18], R6 ;  /* 0x000d180601007387 */ /* 0x0001e80000100a00 */
[----:B0-----:R-:W2:Y:S01]  /*472d0*/  LDL.LU.64 R6, [R1+0x55b0] ;  /* 0x0055b00001067983 */ /* 0x001ea20000300a00 */
[----:B------:R-:W-:-:S02]  /*472e0*/  IMAD.MOV.U32 R4, RZ, RZ, R18 ;  /* 0x000000ffff047224 */ /* 0x000fc400078e0012 */
[----:B------:R-:W-:Y:S02]  /*472f0*/  IMAD.MOV.U32 R5, RZ, RZ, R19 ;  /* 0x000000ffff057224 */ /* 0x000fe400078e0013 */
[----:B------:R-:W3:Y:S04]  /*47300*/  LDL.LU.64 R18, [R1+0x55a8] ;  /* 0x0055a80001127983 */ /* 0x000ee80000300a00 */
[----:B------:R-:W3:Y:S04]  /*47310*/  LDL.LU.64 R16, [R1+0x55a0] ;  /* 0x0055a00001107983 */ /* 0x000ee80000300a00 */
[----:B--2---:R-:W-:Y:S04]  /*47320*/  STL.64 [R1+0x5540], R6 ;  /* 0x0055400601007387 */ /* 0x004fe80000100a00 */
[----:B------:R0:W-:Y:S04]  /*47330*/  STL.64 [R1+0x5538], R4 ;  /* 0x0055380401007387 */ /* 0x0001e80000100a00 */
[----:B0-----:R-:W2:Y:S04]  /*47340*/  LDL.LU R4, [R1+0x290] ;  /* 0x0002900001047983 */ /* 0x001ea80000300800 */
[----:B------:R-:W2:Y:S04]  /*47350*/  LDL.LU R5, [R1+0x294] ;  /* 0x0002940001057983 */ /* 0x000ea80000300800 */
[----:B------:R-:W2:Y:S04]  /*47360*/  LDL.LU R6, [R1+0x298] ;  /* 0x0002980001067983 */ /* 0x000ea80000300800 */
[----:B------:R-:W2:Y:S01]  /*47370*/  LDL.LU R7, [R1+0x29c] ;  /* 0x00029c0001077983 */ /* 0x000ea20000300800 */
[----:B---3--:R-:W-:Y:S03]  /*47380*/  HMMA.16816.F32 R16, R20, R10, R16 ;  /* 0x0000000a1410723c */ /* 0x008fe60000001810 */
[----:B--2---:R-:W-:Y:S04]  /*47390*/  STL.64 [R1+0x5558], R6 ;  /* 0x0055580601007387 */ /* 0x004fe80000100a00 */
[----:B------:R0:W-:Y:S04]  /*473a0*/  STL.64 [R1+0x5550], R4 ;  /* 0x0055500401007387 */ /* 0x0001e80000100a00 */
[----:B0-----:R-:W2:Y:S04]  /*473b0*/  LDL.LU R4, [R1+0x2a0] ;  /* 0x0002a00001047983 */ /* 0x001ea80000300800 */
[----:B------:R-:W2:Y:S04]  /*473c0*/  LDL.LU R5, [R1+0x2a4] ;  /* 0x0002a40001057983 */ /* 0x000ea80000300800 */
[----:B------:R-:W3:Y:S04]  /*473d0*/  LDL.LU R6, [R1+0x2a8] ;  /* 0x0002a80001067983 */ /* 0x000ee80000300800 */
[----:B------:R-:W3:Y:S04]  /*473e0*/  LDL.LU R7, [R1+0x2ac] ;  /* 0x0002ac0001077983 */ /* 0x000ee80000300800 */
[----:B---3--:R-:W-:Y:S04]  /*473f0*/  STL.64 [R1+0x5570], R6 ;  /* 0x0055700601007387 */ /* 0x008fe80000100a00 */
[----:B--2---:R0:W-:Y:S04]  /*47400*/  STL.64 [R1+0x5568], R4 ;  /* 0x0055680401007387 */ /* 0x0041e80000100a00 */
[----:B0-----:R-:W2:Y:S04]  /*47410*/  LDL.LU R4, [R1+0x2b0] ;  /* 0x0002b00001047983 */ /* 0x001ea80000300800 */
[----:B------:R-:W2:Y:S04]  /*47420*/  LDL.LU R5, [R1+0x2b4] ;  /* 0x0002b40001057983 */ /* 0x000ea80000300800 */
[----:B------:R-:W2:Y:S04]  /*47430*/  LDL.LU R6, [R1+0x2b8] ;  /* 0x0002b80001067983 */ /* 0x000ea80000300800 */
[----:B------:R-:W2:Y:S04]  /*47440*/  LDL.LU R7, [R1+0x2bc] ;  /* 0x0002bc0001077983 */ /* 0x000ea80000300800 */
[----:B------:R-:W-:Y:S04]  /*47450*/  STL.64 [R1+0xd00], R16 ;  /* 0x000d001001007387 */ /* 0x000fe80000100a00 */
[----:B------:R0:W-:Y:S04]  /*47460*/  STL.64 [R1+0xd08], R18 ;  /* 0x000d081201007387 */ /* 0x0001e80000100a00 */
[----:B0-----:R-:W3:Y:S04]  /*47470*/  LDL.LU.64 R18, [R1+0x5598] ;  /* 0x0055980001127983 */ /* 0x001ee80000300a00 */
[----:B------:R-:W3:Y:S01]  /*47480*/  LDL.LU.64 R16, [R1+0x5590] ;  /* 0x0055900001107983 */ /* 0x000ee20000300a00 */
[----:B------:R-:W-:-:S02]  /*47490*/  IMAD.MOV.U32 R3, RZ, RZ, R10 ;  /* 0x000000ffff037224 */ /* 0x000fc400078e000a */
[----:B------:R-:W-:Y:S02]  /*474a0*/  IMAD.MOV.U32 R28, RZ, RZ, R11 ;  /* 0x000000ffff1c7224 */ /* 0x000fe400078e000b */
[----:B------:R-:W2:Y:S01]  /*474b0*/  LDL.LU.64 R10, [R1+0x5588] ;  /* 0x00558800010a7983 */ /* 0x000ea20000300a00 */
[----:B---3--:R-:W-:Y:S03]  /*474c0*/  HMMA.16816.F32 R20, R20, R14, R16 ;  /* 0x0000000e1414723c */ /* 0x008fe60000001810 */
[----:B------:R-:W2:Y:S04]  /*474d0*/  LDL.LU.64 R18, [R1+0x5580] ;  /* 0x0055800001127983 */ /* 0x000ea80000300a00 */
[----:B------:R-:W2:-:S12]  /*474e0*/  LDL.LU.64 R16, [R1+0x5578] ;  /* 0x0055780001107983 */ /* 0x000e980000300a00 */
[----:B------:R0:W-:Y:S04]  /*474f0*/  STL.64 [R1+0x940], R20 ;  /* 0x0009401401007387 */ /* 0x0001e80000100a00 */
[----:B------:R1:W-:Y:S04]  /*47500*/  STL.64 [R1+0x948], R22 ;  /* 0x0009481601007387 */ /* 0x0003e80000100a00 */
[----:B0-----:R-:W3:Y:S04]  /*47510*/  LDL.LU R20, [R1+0x260] ;  /* 0x0002600001147983 */ /* 0x001ee80000300800 */
[----:B------:R-:W3:Y:S04]  /*47520*/  LDL.LU R21, [R1+0x264] ;  /* 0x0002640001157983 */ /* 0x000ee80000300800 */
[----:B-1----:R-:W3:Y:S04]  /*47530*/  LDL.LU R22, [R1+0x268] ;  /* 0x0002680001167983 */ /* 0x002ee80000300800 */
[----:B------:R-:W3:Y:S04]  /*47540*/  LDL.LU R23, [R1+0x26c] ;  /* 0x00026c0001177983 */ /* 0x000ee80000300800 */
[----:B------:R-:W-:Y:S01]  /*47550*/  STL.64 [R1+0x5418], R14 ;  /* 0x0054180e01007387 */ /* 0x000fe20000100a00 */
[----:B--2---:R-:W-:Y:S03]  /*47560*/  HMMA.16816.F32 R8, R16, R10, R4 ;  /* 0x0000000a1008723c */ /* 0x004fe60000001804 */
[----:B------:R-:W2:Y:S04]  /*47570*/  LDL.LU.64 R6, [R1+0x5570] ;  /* 0x0055700001067983 */ /* 0x000ea80000300a00 */
[----:B------:R-:W2:-:S12]  /*47580*/  LDL.LU.64 R4, [R1+0x5568] ;  /* 0x0055680001047983 */ /* 0x000e980000300a00 */
[----:B------:R-:W-:Y:S04]  /*47590*/  STL.64 [R1+0x690], R8 ;  /* 0x0006900801007387 */ /* 0x000fe80000100a00 */
[----:B------:R0:W-:Y:S04]  /*475a0*/  STL.64 [R1+0x698], R10 ;  /* 0x0006980a01007387 */ /* 0x0001e80000100a00 */
[----:B0-----:R-:W2:Y:S02]  /*475b0*/  LDL.LU.64 R10, [R1+0x5560] ;  /* 0x00556000010a7983 */ /* 0x001ea40000300a00 */
[----:B--2---:R-:W-:Y:S02]  /*475c0*/  HMMA.16816.F32 R8, R16, R10, R4 ;  /* 0x0000000a1008723c */ /* 0x004fe40000001804 */
[----:B------:R-:W2:Y:S04]  /*475d0*/  LDL.LU.64 R6, [R1+0x5558] ;  /* 0x0055580001067983 */ /* 0x000ea80000300a00 */
[----:B------:R-:W2:-:S13]  /*475e0*/  LDL.LU.64 R4, [R1+0x5550] ;  /* 0x0055500001047983 */ /* 0x000e9a0000300a00 */
[----:B------:R-:W-:Y:S04]  /*475f0*/  STL.64 [R1+0x2a0], R8 ;  /* 0x0002a00801007387 */ /* 0x000fe80000100a00 */
[----:B------:R0:W-:Y:S04]  /*47600*/  STL.64 [R1+0x2a8], R10 ;  /* 0x0002a80a01007387 */ /* 0x0001e80000100a00 */
[----:B0-----:R-:W2:Y:S01]  /*47610*/  LDL.LU.64 R10, [R1+0x5548] ;  /* 0x00554800010a7983 */ /* 0x001ea20000300a00 */
[----:B------:R-:W0:Y:S01]  /*47620*/  S2R R25, SR_TID.X ;  /* 0x0000000000197919 */ /* 0x000e220000002100 */
[----:B--2---:R-:W-:Y:S01]  /*47630*/  HMMA.16816.F32 R4, R16, R10, R4 ;  /* 0x0000000a1004723c */ /* 0x004fe20000001804 */
[----:B------:R-:W-:-:S02]  /*47640*/  IMAD.MOV.U32 R15, RZ, RZ, R10 ;  /* 0x000000ffff0f7224 */ /* 0x000fc400078e000a */
[----:B------:R-:W-:-:S15]  /*47650*/  IMAD.MOV.U32 R14, RZ, RZ, R11 ;  /* 0x000000ffff0e7224 */ /* 0x000fde00078e000b */
[----:B------:R-:W-:Y:S01]  /*47660*/  NOP ;  /* 0x0000000000007918 */ /* 0x000fe20000000000 */
[----:B------:R-:W-:Y:S04]  /*47670*/  STL.64 [R1+0x290], R4 ;  /* 0x0002900401007387 */ /* 0x000fe80000100a00 */
[----:B------:R1:W-:Y:S04]  /*47680*/  STL.64 [R1+0x298], R6 ;  /* 0x0002980601007387 */ /* 0x0003e80000100a00 */
[----:B-1----:R-:W3:Y:S04]  /*47690*/  LDL.LU.64 R6, [R1+0x5540] ;  /* 0x0055400001067983 */ /* 0x002ee80000300a00 */
[----:B------:R-:W2:Y:S04]  /*476a0*/  LDL.LU.64 R4, [R1+0x5538] ;  /* 0x0055380001047983 */ /* 0x000ea80000300a00 */
[----:B------:R-:W4:Y:S04]  /*476b0*/  LDL.LU.64 R10, [R1+0x5530] ;  /* 0x00553000010a7983 */ /* 0x000f280000300a00 */
[----:B------:R-:W4:Y:S01]  /*476c0*/  LDL.LU.64 R8, [R1+0x5528] ;  /* 0x0055280001087983 */ /* 0x000f220000300a00 */
[----:B0-----:R-:W-:-:S05]  /*476d0*/  IMAD.SHL.U32 R24, R25, 0x2, RZ ;  /* 0x0000000219187824 */ /* 0x001fca00078e00ff */
[----:B------:R-:W-:Y:S01]  /*476e0*/  LOP3.LUT R0, R24, 0x10, RZ, 0xc0, !PT ;  /* 0x0000001018007812 */ /* 0x000fe200078ec0ff */
[----:B------:R0:W-:Y:S02]  /*476f0*/  STL [R1+0x5070], R24 ;  /* 0x0050701801007387 */ /* 0x0001e40000100800 */
[----:B0-----:R-:W0:Y:S01]  /*47700*/  S2R R24, SR_TID.X ;  /* 0x0000000000187919 */ /* 0x001e220000002100 */
[----:B------:R-:W-:Y:S01]  /*47710*/  LOP3.LUT R0, R0, 0x20, R25, 0xf8, !PT ;  /* 0x0000002000007812 */ /* 0x000fe200078ef819 */
[----:B------:R1:W-:Y:S02]  /*47720*/  STL [R1+0x5074], R25 ;  /* 0x0050741901007387 */ /* 0x0003e40000100800 */
[----:B-1----:R-:W-:-:S05]  /*47730*/  LOP3.LUT R25, R25, 0x7, RZ, 0xc0, !PT ;  /* 0x0000000719197812 */ /* 0x002fca00078ec0ff */
[----:B------:R-:W-:-:S05]  /*47740*/  IMAD R25, R25, 0x210, RZ ;  /* 0x0000021019197824 */ /* 0x000fca00078e02ff */
[----:B------:R-:W-:Y:S01]  /*47750*/  LOP3.LUT R0, R25, R0, RZ, 0x3c, !PT ;  /* 0x0000000019007212 */ /* 0x000fe200078e3cff */
[----:B0-----:R-:W-:-:S05]  /*47760*/  IMAD.SHL.U32 R24, R24, 0x100, RZ ;  /* 0x0000010018187824 */ /* 0x001fca00078e00ff */
[----:B------:R-:W-:Y:S01]  /*47770*/  LOP3.LUT R0, R0, 0x1000, R24, 0xf8, !PT ;  /* 0x0000100000007812 */ /* 0x000fe200078ef818 */
[----:B----4-:R-:W-:-:S15]  /*47780*/  HMMA.16816.F32 R8, R16, R26, R8 ;  /* 0x0000001a1008723c */ /* 0x010fde0000001808 */
[----:B------:R-:W-:-:S04]  /*47790*/  NOP ;  /* 0x0000000000007918 */ /* 0x000fc80000000000 */
[----:B------:R-:W-:Y:S04]  /*477a0*/  STL.64 [R1+0x280], R8 ;  /* 0x0002800801007387 */ /* 0x000fe80000100a00 */
[----:B------:R0:W-:Y:S04]  /*477b0*/  STL.64 [R1+0x288], R10 ;  /* 0x0002880a01007387 */ /* 0x0001e80000100a00 */
[----:B0-----:R-:W4:Y:S04]  /*477c0*/  LDL.LU.64 R10, [R1+0x5520] ;  /* 0x00552000010a7983 */ /* 0x001f280000300a00 */
[----:B------:R0:W-:Y:S04]  /*477d0*/  STL.64 [R1+0x53c0], R26 ;  /* 0x0053c01a01007387 */ /* 0x0001e80000100a00 */
[----:B------:R-:W4:Y:S04]  /*477e0*/  LDL.LU R24, [R1+0x270] ;  /* 0x0002700001187983 */ /* 0x000f280000300800 */
[----:B------:R-:W4:Y:S04]  /*477f0*/  LDL.LU R25, [R1+0x274] ;  /* 0x0002740001197983 */ /* 0x000f280000300800 */
[----:B0-----:R-:W4:Y:S04]  /*47800*/  LDL.LU R26, [R1+0x278] ;  /* 0x00027800011a7983 */ /* 0x001f280000300800 */
[----:B------:R-:W4:Y:S01]  /*47810*/  LDL.LU R27, [R1+0x27c] ;  /* 0x00027c00011b7983 */ /* 0x000f220000300800 */
[C---:B---3--:R-:W-:Y:S08]  /*47820*/  HMMA.16816.F32 R20, R16.reuse, R6, R20 ;  /* 0x000000061014723c */ /* 0x048ff00000001814 */
[----:B----4-:R-:W-:Y:S01]  /*47830*/  HMMA.16816.F32 R24, R16, R10, R24 ;  /* 0x0000000a1018723c */ /* 0x010fe20000001818 */
[----:B------:R0:W-:-:S15]  /*47840*/  STL.64 [R1+0x53b8], R10 ;  /* 0x0053b80a01007387 */ /* 0x0001de0000100a00 */
[----:B------:R-:W-:-:S03]  /*47850*/  NOP ;  /* 0x0000000000007918 */ /* 0x000fc60000000000 */
[----:B------:R-:W-:Y:S04]  /*47860*/  STL.64 [R1+0x270], R24 ;  /* 0x0002701801007387 */ /* 0x000fe80000100a00 */
[----:B------:R1:W-:Y:S04]  /*47870*/  STL.64 [R1+0x278], R26 ;  /* 0x0002781a01007387 */ /* 0x0003e80000100a00 */
[----:B------:R-:W3:Y:S04]  /*47880*/  LDL.LU R8, [R1+0x200] ;  /* 0x0002000001087983 */ /* 0x000ee80000300800 */
[----:B------:R-:W-:Y:S04]  /*47890*/  STL.64 [R1+0x260], R20 ;  /* 0x0002601401007387 */ /* 0x000fe80000100a00 */
[----:B------:R-:W-:Y:S04]  /*478a0*/  STL.64 [R1+0x268], R22 ;  /* 0x0002681601007387 */ /* 0x000fe80000100a00 */
[----:B------:R-:W3:Y:S04]  /*478b0*/  LDL.LU R9, [R1+0x204] ;  /* 0x0002040001097983 */ /* 0x000ee80000300800 */
[----:B0-----:R-:W4:Y:S04]  /*478c0*/  LDL.LU R10, [R1+0x208] ;  /* 0x00020800010a7983 */ /* 0x001f280000300800 */
[----:B------:R-:W4:Y:S04]  /*478d0*/  LDL.LU R11, [R1+0x20c] ;  /* 0x00020c00010b7983 */ /* 0x000f280000300800 */
[----:B------:R-:W0:Y:S01]  /*478e0*/  LDSM.16.MT88.4 R20, [R0+UR5+0x2180] ;  /* 0x002180050014783b */ /* 0x000e220008004200 */
[----:B-1----:R-:W-:-:S02]  /*478f0*/  IMAD.MOV.U32 R26, RZ, RZ, R15 ;  /* 0x000000ffff1a7224 */ /* 0x002fc400078e000f */
[----:B------:R-:W-:Y:S01]  /*47900*/  IMAD.MOV.U32 R27, RZ, RZ, R14 ;  /* 0x000000ffff1b7224 */ /* 0x000fe200078e000e */
[----:B----4-:R-:W-:Y:S04]  /*47910*/  STL.64 [R1+0x53d0], R10 ;  /* 0x0053d00a01007387 */ /* 0x010fe80000100a00 */
[----:B---3--:R1:W-:Y:S04]  /*47920*/  STL.64 [R1+0x53c8], R8 ;  /* 0x0053c80801007387 */ /* 0x0083e80000100a00 */
[----:B------:R-:W-:Y:S04]  /*47930*/  STL.64 [R1+0x53d8], R26 ;  /* 0x0053d81a01007387 */ /* 0x000fe80000100a00 */
[----:B-1----:R-:W3:Y:S04]  /*47940*/  LDL.LU R8, [R1+0x210] ;  /* 0x0002100001087983 */ /* 0x002ee80000300800 */
[----:B------:R-:W3:Y:S04]  /*47950*/  LDL.LU R9, [R1+0x214] ;  /* 0x0002140001097983 */ /* 0x000ee80000300800 */
[----:B------:R-:W4:Y:S04]  /*47960*/  LDL.LU R10, [R1+0x218] ;  /* 0x00021800010a7983 */ /* 0x000f280000300800 */
[----:B------:R-:W4:Y:S01]  /*47970*/  LDL.LU R11, [R1+0x21c] ;  /* 0x00021c00010b7983 */ /* 0x000f220000300800 */
[----:B------:R-:W-:-:S03]  /*47980*/  IMAD.MOV.U32 R14, RZ, RZ, R3 ;  /* 0x000000ffff0e7224 */ /* 0x000fc600078e0003 */
[----:B----4-:R-:W-:Y:S04]  /*47990*/  STL.64 [R1+0x53e8], R10 ;  /* 0x0053e80a01007387 */ /* 0x010fe80000100a00 */
[----:B---3--:R1:W-:Y:S04]  /*479a0*/  STL.64 [R1+0x53e0], R8 ;  /* 0x0053e00801007387 */ /* 0x0083e80000100a00 */
[----:B-1----:R-:W3:Y:S04]  /*479b0*/  LDL.LU R8, [R1+0x220] ;  /* 0x0002200001087983 */ /* 0x002ee80000300800 */
[----:B------:R-:W3:Y:S04]  /*479c0*/  LDL.LU R9, [R1+0x224] ;  /* 0x0002240001097983 */ /* 0x000ee80000300800 */
[----:B------:R-:W4:Y:S04]  /*479d0*/  LDL.LU R10, [R1+0x228] ;  /* 0x00022800010a7983 */ /* 0x000f280000300800 */
[----:B------:R-:W4:Y:S01]  /*479e0*/  LDL.LU R11, [R1+0x22c] ;  /* 0x00022c00010b7983 */ /* 0x000f220000300800 */
[----:B------:R-:W-:-:S03]  /*479f0*/  IMAD.MOV.U32 R15, RZ, RZ, R28 ;  /* 0x000000ffff0f7224 */ /* 0x000fc600078e001c */
[----:B------:R-:W2:Y:S04]  /*47a00*/  LDL.LU R3, [R1+0x5518] ;  /* 0x0055180001037983 */ /* 0x000ea80000300800 */
[----:B------:R-:W2:Y:S04]  /*47a10*/  LDL.LU R28, [R1+0x5514] ;  /* 0x00551400011c7983 */ /* 0x000ea80000300800 */
[----:B------:R-:W-:Y:S04]  /*47a20*/  STL.64 [R1+0x5430], R14 ;  /* 0x0054300e01007387 */ /* 0x000fe80000100a00 */
[----:B----4-:R1:W-:Y:S04]  /*47a30*/  STL.64 [R1+0x53f8], R10 ;  /* 0x0053f80a01007387 */ /* 0x0103e80000100a00 */
[----:B---3--:R3:W-:Y:S04]  /*47a40*/  STL.64 [R1+0x53f0], R8 ;  /* 0x0053f00801007387 */ /* 0x0087e80000100a00 */
[----:B-1----:R-:W4:Y:S01]  /*47a50*/  LDL.64 R10, [R1+0x28] ;  /* 0x00002800010a7983 */ /* 0x002f220000100a00 */
[----:B--2---:R-:W-:-:S02]  /*47a60*/  IMAD.MOV.U32 R14, RZ, RZ, R4 ;  /* 0x000000ffff0e7224 */ /* 0x004fc400078e0004 */
[----:B------:R-:W-:Y:S01]  /*47a70*/  IMAD.MOV.U32 R15, RZ, RZ, R5 ;  /* 0x000000ffff0f7224 */ /* 0x000fe200078e0005 */
[----:B----4-:R1:W-:Y:S04]  /*47a80*/  STL.64 [R1+0x5410], R10 ;  /* 0x0054100a01007387 */ /* 0x0103e80000100a00 */
[----:B---3--:R-:W2:Y:S04]  /*47a90*/  LDL.LU R8, [R1+0x250] ;  /* 0x0002500001087983 */ /* 0x008ea80000300800 */
[----:B------:R-:W2:Y:S04]  /*47aa0*/  LDL.LU R9, [R1+0x254] ;  /* 0x0002540001097983 */ /* 0x000ea80000300800 */
[----:B-1----:R-:W3:Y:S04]  /*47ab0*/  LDL.LU R10, [R1+0x258] ;  /* 0x00025800010a7983 */ /* 0x002ee80000300800 */
[----:B------:R-:W3:Y:S04]  /*47ac0*/  LDL.LU R11, [R1+0x25c] ;  /* 0x00025c00010b7983 */ /* 0x000ee80000300800 */
[----:B------:R-:W4:Y:S04]  /*47ad0*/  LDL.LU R4, [R1+0x5510] ;  /* 0x0055100001047983 */ /* 0x000f280000300800 */
[----:B------:R-:W4:Y:S04]  /*47ae0*/  LDL.LU R5, [R1+0x550c] ;  /* 0x00550c0001057983 */ /* 0x000f280000300800 */
[----:B------:R1:W-:Y:S02]  /*47af0*/  STL.64 [R1+0x5448], R14 ;  /* 0x0054480e01007387 */ /* 0x0003e40000100a00 */
[----:B-1----:R-:W-:-:S02]  /*47b00*/  IMAD.MOV.U32 R14, RZ, RZ, R12 ;  /* 0x000000ffff0e7224 */ /* 0x002fc400078e000c */
[----:B------:R-:W-:Y:S01]  /*47b10*/  IMAD.MOV.U32 R15, RZ, RZ, R13 ;  /* 0x000000ffff0f7224 */ /* 0x000fe200078e000d */
[----:B------:R-:W4:Y:S04]  /*47b20*/  LDL.LU R12, [R1+0x5508] ;  /* 0x00550800010c7983 */ /* 0x000f280000300800 */
[----:B------:R-:W4:Y:S04]  /*47b30*/  LDL.LU R13, [R1+0x5504] ;  /* 0x00550400010d7983 */ /* 0x000f280000300800 */
[----:B------:R-:W-:Y:S04]  /*47b40*/  STL.64 [R1+0x5460], R14 ;  /* 0x0054600e01007387 */ /* 0x000fe80000100a00 */
[----:B---3--:R-:W-:Y:S04]  /*47b50*/  STL.64 [R1+0x5428], R10 ;  /* 0x0054280a01007387 */ /* 0x008fe80000100a00 */
[----:B--2---:R1:W-:Y:S04]  /*47b60*/  STL.64 [R1+0x5420], R8 ;  /* 0x0054200801007387 */ /* 0x0043e80000100a00 */
[----:B-1----:R-:W2:Y:S04]  /*47b70*/  LDL.LU R8, [R1+0x540] ;  /* 0x0005400001087983 */ /* 0x002ea80000300800 */
[----:B------:R-:W2:Y:S04]  /*47b80*/  LDL.LU R9, [R1+0x544] ;  /* 0x0005440001097983 */ /* 0x000ea80000300800 */
[----:B------:R-:W3:Y:S04]  /*47b90*/  LDL.LU R10, [R1+0x548] ;  /* 0x00054800010a7983 */ /* 0x000ee80000300800 */
[----:B------:R-:W3:Y:S01]  /*47ba0*/  LDL.LU R11, [R1+0x54c] ;  /* 0x00054c00010b7983 */ /* 0x000ee20000300800 */
[----:B------:R-:W-:-:S02]  /*47bb0*/  IMAD.MOV.U32 R14, RZ, RZ, R29 ;  /* 0x000000ffff0e7224 */ /* 0x000fc400078e001d */
[----:B------:R-:W-:-:S05]  /*47bc0*/  IMAD.MOV.U32 R15, RZ, RZ, R2 ;  /* 0x000000ffff0f7224 */ /* 0x000fca00078e0002 */
        /* <DEDUP_REMOVED lines=8> */
[----:B------:R-:W-:Y:S01]  /*47c50*/  IMAD.MOV.U32 R15, RZ, RZ, R3 ;  /* 0x000000ffff0f7224 */ /* 0x000fe200078e0003 */
[----:B------:R-:W2:Y:S04]  /*47c60*/  LDL.LU R28, [R1+0x5500] ;  /* 0x00550000011c7983 */ /* 0x000ea80000300800 */
        /* <DEDUP_REMOVED lines=8> */
[----:B----4-:R-:W-:-:S02]  /*47cf0*/  IMAD.MOV.U32 R14, RZ, RZ, R5 ;  /* 0x000000ffff0e7224 */ /* 0x010fc400078e0005 */
[----:B------:R-:W-:Y:S01]  /*47d00*/  IMAD.MOV.U32 R15, RZ, RZ, R4 ;  /* 0x000000ffff0f7224 */ /* 0x000fe200078e0004 */
[----:B------:R-:W4:Y:S04]  /*47d10*/  LDL.LU R5, [R1+0x54f8] ;  /* 0x0054f80001057983 */ /* 0x000f280000300800 */
[----:B------:R-:W4:Y:S04]  /*47d20*/  LDL.LU R4, [R1+0x54f4] ;  /* 0x0054f40001047983 */ /* 0x000f280000300800 */
[----:B------:R1:W-:Y:S02]  /*47d30*/  STL.64 [R1+0x54a8], R14 ;  /* 0x0054a80e01007387 */ /* 0x0003e40000100a00 */
[----:B-1----:R-:W-:-:S02]  /*47d40*/  IMAD.MOV.U32 R14, RZ, RZ, R13 ;  /* 0x000000ffff0e7224 */ /* 0x002fc400078e000d */
[----:B------:R-:W-:Y:S01]  /*47d50*/  IMAD.MOV.U32 R15, RZ, RZ, R12 ;  /* 0x000000ffff0f7224 */ /* 0x000fe200078e000c */
[----:B---3--:R-:W-:Y:S04]  /*47d60*/  STL.64 [R1+0x5470], R10 ;  /* 0x0054700a01007387 */ /* 0x008fe80000100a00 */
[----:B--2---:R1:W-:Y:S04]  /*47d70*/  STL.64 [R1+0x5468], R8 ;  /* 0x0054680801007387 */ /* 0x0043e80000100a00 */
[----:B-1----:R-:W2:Y:S04]  /*47d80*/  LDL.LU R8, [R1+0x570] ;  /* 0x0005700001087983 */ /* 0x002ea80000300800 */
[----:B------:R-:W2:Y:S04]  /*47d90*/  LDL.LU R9, [R1+0x574] ;  /* 0x0005740001097983 */ /* 0x000ea80000300800 */
[----:B------:R-:W3:Y:S04]  /*47da0*/  LDL.LU R10, [R1+0x578] ;  /* 0x00057800010a7983 */ /* 0x000ee80000300800 */
[----:B------:R-:W3:Y:S04]  /*47db0*/  LDL.LU R11, [R1+0x57c] ;  /* 0x00057c00010b7983 */ /* 0x000ee80000300800 */
[----:B------:R1:W-:Y:S04]  /*47dc0*/  STL.64 [R1+0x54c0], R14 ;  /* 0x0054c00e01007387 */ /* 0x0003e80000100a00 */
[----:B------:R-:W2:Y:S04]  /*47dd0*/  LDL.LU R12, [R1+0x5b0] ;  /* 0x0005b000010c7983 */ /* 0x000ea80000300800 */
[----:B------:R-:W2:Y:S04]  /*47de0*/  LDL.LU R13, [R1+0x5b4] ;  /* 0x0005b400010d7983 */ /* 0x000ea80000300800 */
[----:B-1----:R-:W2:Y:S04]  /*47df0*/  LDL.LU R14, [R1+0x5b8] ;  /* 0x0005b800010e7983 */ /* 0x002ea80000300800 */
[----:B------:R-:W2:Y:S04]  /*47e00*/  LDL.LU R15, [R1+0x5bc] ;  /* 0x0005bc00010f7983 */ /* 0x000ea80000300800 */
[----:B--2---:R4:W-:Y:S04]  /*47e10*/  STL.64 [R1+0x54d0], R14 ;  /* 0x0054d00e01007387 */ /* 0x0049e80000100a00 */
[----:B------:R-:W-:Y:S01]  /*47e20*/  STL.64 [R1+0x54c8], R12 ;  /* 0x0054c80c01007387 */ /* 0x000fe20000100a00 */
[----:B----4-:R-:W-:-:S02]  /*47e30*/  IMAD.MOV.U32 R14, RZ, RZ, R4 ;  /* 0x000000ffff0e7224 */ /* 0x010fc400078e0004 */
[----:B------:R-:W-:Y:S01]  /*47e40*/  IMAD.MOV.U32 R15, RZ, RZ, R5 ;  /* 0x000000ffff0f7224 */ /* 0x000fe200078e0005 */
[----:B------:R-:W2:Y:S04]  /*47e50*/  LDL.LU R4, [R1+0x54f0] ;  /* 0x0054f00001047983 */ /* 0x000ea80000300800 */
[----:B------:R-:W2:Y:S04]  /*47e60*/  LDL.LU R5, [R1+0x54ec] ;  /* 0x0054ec0001057983 */ /* 0x000ea80000300800 */
[----:B---3--:R-:W-:Y:S04]  /*47e70*/  STL.64 [R1+0x5488], R10 ;  /* 0x0054880a01007387 */ /* 0x008fe80000100a00 */
[----:B------:R1:W-:Y:S04]  /*47e80*/  STL.64 [R1+0x5480], R8 ;  /* 0x0054800801007387 */ /* 0x0003e80000100a00 */
[----:B-1----:R-:W3:Y:S04]  /*47e90*/  LDL.LU R8, [R1+0x580] ;  /* 0x0005800001087983 */ /* 0x002ee80000300800 */
[----:B------:R-:W3:Y:S04]  /*47ea0*/  LDL.LU R9, [R1+0x584] ;  /* 0x0005840001097983 */ /* 0x000ee80000300800 */
[----:B------:R-:W4:Y:S04]  /*47eb0*/  LDL.LU R10, [R1+0x588] ;  /* 0x00058800010a7983 */ /* 0x000f280000300800 */
[----:B------:R-:W4:Y:S04]  /*47ec0*/  LDL.LU R11, [R1+0x58c] ;  /* 0x00058c00010b7983 */ /* 0x000f280000300800 */
[----:B----4-:R-:W-:Y:S04]  /*47ed0*/  STL.64 [R1+0x54a0], R10 ;  /* 0x0054a00a01007387 */ /* 0x010fe80000100a00 */
[----:B---3--:R1:W-:Y:S04]  /*47ee0*/  STL.64 [R1+0x5498], R8 ;  /* 0x0054980801007387 */ /* 0x0083e80000100a00 */
        /* <DEDUP_REMOVED lines=14> */
[----:B------:R-:W3:Y:S04]  /*47fd0*/  LDL.LU R10, [R1+0x5c8] ;  /* 0x0005c800010a7983 */ /* 0x000ee80000300800 */
[----:B------:R-:W3:Y:S04]  /*47fe0*/  LDL.LU R11, [R1+0x5cc] ;  /* 0x0005cc00010b7983 */ /* 0x000ee80000300800 */
[----:B------:R-:W4:Y:S04]  /*47ff0*/  LDL.64 R26, [R1+0x18] ;  /* 0x00001800011a7983 */ /* 0x000f280000100a00 */
[----:B------:R1:W-:Y:S04]  /*48000*/  STL.64 [R1+0x53b0], R6 ;  /* 0x0053b00601007387 */ /* 0x0003e80000100a00 */
[----:B--2---:R-:W-:Y:S01]  /*48010*/  STL.64 [R1+0x53a8], R4 ;  /* 0x0053a80401007387 */ /* 0x004fe20000100a00 */
[----:B-1----:R-:W-:-:S03]  /*48020*/  IMAD.MOV.U32 R6, RZ, RZ, R3 ;  /* 0x000000ffff067224 */ /* 0x002fc600078e0003 */
[----:B------:R-:W2:Y:S04]  /*48030*/  LDL.LU R3, [R1+0x54e8] ;  /* 0x0054e80001037983 */ /* 0x000ea80000300800 */
[----:B0-----:R0:W-:Y:S04]  /*48040*/  STL [R1+0x52f8], R20 ;  /* 0x0052f81401007387 */ /* 0x0011e80000100800 */
[----:B------:R1:W-:Y:S04]  /*48050*/  STL [R1+0x52f4], R21 ;  /* 0x0052f41501007387 */ /* 0x0003e80000100800 */
[----:B------:R1:W-:Y:S04]  /*48060*/  STL [R1+0x52f0], R22 ;  /* 0x0052f01601007387 */ /* 0x0003e80000100800 */
[----:B------:R1:W-:Y:S04]  /*48070*/  STL [R1+0x52ec], R23 ;  /* 0x0052ec1701007387 */ /* 0x0003e80000100800 */
[----:B0-----:R-:W2:Y:S04]  /*48080*/  LDL.LU R20, [R1+0x230] ;  /* 0x0002300001147983 */ /* 0x001ea80000300800 */
[----:B-1----:R-:W2:Y:S04]  /*48090*/  LDL.LU R21, [R1+0x234] ;  /* 0x0002340001157983 */ /* 0x002ea80000300800 */
[----:B------:R-:W2:Y:S04]  /*480a0*/  LDL.LU R22, [R1+0x238] ;  /* 0x0002380001167983 */ /* 0x000ea80000300800 */
[----:B------:R-:W2:Y:S04]  /*480b0*/  LDL.LU R23, [R1+0x23c] ;  /* 0x00023c0001177983 */ /* 0x000ea80000300800 */
[----:B------:R-:W-:Y:S01]  /*480c0*/  STL [R1+0x5078], R0 ;  /* 0x0050780001007387 */ /* 0x000fe20000100800 */
[----:B---3--:R-:W-:Y:S03]  /*480d0*/  HMMA.16816.F32 R12, R16, R14, R8 ;  /* 0x0000000e100c723c */ /* 0x008fe60000001808 */
[----:B------:R-:W3:Y:S04]  /*480e0*/  LDL.LU.64 R10, [R1+0x54e0] ;  /* 0x0054e000010a7983 */ /* 0x000ee80000300a00 */
[----:B------:R-:W3:-:S12]  /*480f0*/  LDL.LU.64 R8, [R1+0x54d8] ;  /* 0x0054d80001087983 */ /* 0x000ed80000300a00 */
[----:B------:R-:W-:Y:S04]  /*48100*/  STL.64 [R1+0xc60], R12 ;  /* 0x000c600c01007387 */ /* 0x000fe80000100a00 */
[----:B------:R0:W-:Y:S04]  /*48110*/  STL.64 [R1+0xc68], R14 ;  /* 0x000c680e01007387 */ /* 0x0001e80000100a00 */
[----:B0-----:R-:W2:Y:S04]  /*48120*/  LDL.LU.64 R14, [R1+0x54d0] ;  /* 0x0054d000010e7983 */ /* 0x001ea80000300a00 */
[----:B------:R-:W2:Y:S01]  /*48130*/  LDL.LU.64 R12, [R1+0x54c8] ;  /* 0x0054c800010c7983 */ /* 0x000ea20000300a00 */
[----:B------:R-:W-:-:S07]  /*48140*/  IMAD.MOV.U32 R7, RZ, RZ, R28 ;  /* 0x000000ffff077224 */ /* 0x000fce00078e001c */
[----:B--2---:R-:W-:Y:S01]  /*48150*/  HMMA.16816.F32 R4, R16, R6, R12 ;  /* 0x000000061004723c */ /* 0x004fe2000000180c */
[----:B------:R-:W3:-:S15]  /*48160*/  LDL.LU.64 R14, [R1+0x54c0] ;  /* 0x0054c000010e7983 */ /* 0x000ede0000300a00 */
[----:B------:R-:W-:-:S03]  /*48170*/  NOP ;  /* 0x0000000000007918 */ /* 0x000fc60000000000 */
[----:B------:R0:W-:Y:S04]  /*48180*/  STL.64 [R1+0xc50], R4 ;  /* 0x000c500401007387 */ /* 0x0001e80000100a00 */
[----:B------:R1:W-:Y:S04]  /*48190*/  STL.64 [R1+0xc58], R6 ;  /* 0x000c580601007387 */ /* 0x0003e80000100a00 */
[----:B0-----:R-:W2:Y:S04]  /*481a0*/  LDL.LU R4, [R1+0x1f0] ;  /* 0x0001f00001047983 */ /* 0x001ea80000300800 */
[----:B------:R-:W2:Y:S04]  /*481b0*/  LDL.LU R5, [R1+0x1f4] ;  /* 0x0001f40001057983 */ /* 0x000ea80000300800 */
[----:B-1----:R-:W2:Y:S04]  /*481c0*/  LDL.LU R6, [R1+0x1f8] ;  /* 0x0001f80001067983 */ /* 0x002ea80000300800 */
[----:B------:R-:W2:Y:S01]  /*481d0*/  LDL.LU R7, [R1+0x1fc] ;  /* 0x0001fc0001077983 */ /* 0x000ea20000300800 */
[----:B---3--:R-:W-:Y:S03]  /*481e0*/  HMMA.16816.F32 R12, R16, R14, R8 ;  /* 0x0000000e100c723c */ /* 0x008fe60000001808 */
[----:B------:R-:W3:Y:S04]  /*481f0*/  LDL.LU.64 R10, [R1+0x54b8] ;  /* 0x0054b800010a7983 */ /* 0x000ee80000300a00 */
[----:B------:R-:W3:-:S12]  /*48200*/  LDL.LU.64 R8, [R1+0x54b0] ;  /* 0x0054b00001087983 */ /* 0x000ed80000300a00 */
[----:B------:R-:W-:Y:S04]  /*48210*/  STL.64 [R1+0xc40], R12 ;  /* 0x000c400c01007387 */ /* 0x000fe80000100a00 */
[----:B------:R0:W-:Y:S04]  /*48220*/  STL.64 [R1+0xc48], R14 ;  /* 0x000c480e01007387 */ /* 0x0001e80000100a00 */
[----:B0-----:R-:W3:Y:S02]  /*48230*/  LDL.LU.64 R14, [R1+0x54a8] ;  /* 0x0054a800010e7983 */ /* 0x001ee40000300a00 */
[----:B---3--:R-:W-:Y:S02]  /*48240*/  HMMA.16816.F32 R12, R16, R14, R8 ;  /* 0x0000000e100c723c */ /* 0x008fe40000001808 */
[----:B------:R-:W3:Y:S04]  /*48250*/  LDL.LU.64 R10, [R1+0x54a0] ;  /* 0x0054a000010a7983 */ /* 0x000ee80000300a00 */
[----:B------:R-:W3:-:S13]  /*48260*/  LDL.LU.64 R8, [R1+0x5498] ;  /* 0x0054980001087983 */ /* 0x000eda0000300a00 */
        /* <DEDUP_REMOVED lines=35> */
[----:B------:R-:W3:Y:S04]  /*484a0*/  LDL.LU.64 R14, [R1+0x5408] ;  /* 0x00540800010e7983 */ /* 0x000ee80000300a00 */
[----:B------:R-:W3:Y:S09]  /*484b0*/  LDL.LU.64 R12, [R1+0x5400] ;  /* 0x00540000010c7983 */ /* 0x000ef20000300a00 */
[----:B------:R0:W-:Y:S04]  /*484c0*/  STL.64 [R1+0x680], R16 ;  /* 0x0006801001007387 */ /* 0x0001e80000100a00 */
[----:B------:R1:W-:Y:S04]  /*484d0*/  STL.64 [R1+0x688], R18 ;  /* 0x0006881201007387 */ /* 0x0003e80000100a00 */
[----:B0-----:R-:W2:Y:S04]  /*484e0*/  LDL.LU R16, [R1+0x1e0] ;  /* 0x0001e00001107983 */ /* 0x001ea80000300800 */
[----:B------:R-:W2:Y:S04]  /*484f0*/  LDL.LU R17, [R1+0x1e4] ;  /* 0x0001e40001117983 */ /* 0x000ea80000300800 */
[----:B-1----:R-:W2:Y:S04]  /*48500*/  LDL.LU R18, [R1+0x1e8] ;  /* 0x0001e80001127983 */ /* 0x002ea80000300800 */
[----:B------:R-:W2:Y:S01]  /*48510*/  LDL.LU R19, [R1+0x1ec] ;  /* 0x0001ec0001137983 */ /* 0x000ea20000300800 */
[----:B---3--:R-:W-:-:S15]  /*48520*/  HMMA.16816.F32 R20, R12, R10, R20 ;  /* 0x0000000a0c14723c */ /* 0x008fde0000001814 */
[----:B------:R-:W-:-:S04]  /*48530*/  NOP ;  /* 0x0000000000007918 */ /* 0x000fc80000000000 */
[----:B------:R0:W-:Y:S04]  /*48540*/  STL.64 [R1+0x670], R20 ;  /* 0x0006701401007387 */ /* 0x0001e80000100a00 */
[----:B------:R1:W-:Y:S01]  /*48550*/  STL.64 [R1+0x678], R22 ;  /* 0x0006781601007387 */ /* 0x0003e20000100a00 */
[----:B0-----:R-:W-:Y:S02]  /*48560*/  IMAD.MOV.U32 R21, RZ, RZ, R10 ;  /* 0x000000ffff157224 */ /* 0x001fe400078e000a */
[----:B-1----:R-:W-:Y:S02]  /*48570*/  IMAD.MOV.U32 R22, RZ, RZ, R11 ;  /* 0x000000ffff167224 */ /* 0x002fe400078e000b */
[----:B------:R-:W3:Y:S04]  /*48580*/  LDL.LU.64 R10, [R1+0x53f8] ;  /* 0x0053f800010a7983 */ /* 0x000ee80000300a00 */
[----:B------:R-:W3:Y:S04]  /*48590*/  LDL.LU.64 R8, [R1+0x53f0] ;  /* 0x0053f00001087983 */ /* 0x000ee80000300a00 */
[----:B------:R0:W-:Y:S04]  /*485a0*/  STL [R1+0x532c], R22 ;  /* 0x00532c1601007387 */ /* 0x0001e80000100800 */
[----:B------:R-:W-:Y:S01]  /*485b0*/  STL [R1+0x5328], R21 ;  /* 0x0053281501007387 */ /* 0x000fe20000100800 */
[----:B----4-:R-:W-:-:S02]  /*485c0*/  IMAD.MOV.U32 R29, RZ, RZ, R26 ;  /* 0x000000ffff1d7224 */ /* 0x010fc400078e001a */
[----:B------:R-:W-:Y:S01]  /*485d0*/  IMAD.MOV.U32 R28, RZ, RZ, R27 ;  /* 0x000000ffff1c7224 */ /* 0x000fe200078e001b */
[----:B0-----:R-:W4:Y:S01]  /*485e0*/  LDL.64 R22, [R1+0x38] ;  /* 0x0000380001167983 */ /* 0x001f220000100a00 */
[----:B---3--:R-:W-:-:S15]  /*485f0*/  HMMA.16816.F32 R8, R12, R26, R8 ;  /* 0x0000001a0c08723c */ /* 0x008fde0000001808 */
[----:B------:R-:W-:-:S04]  /*48600*/  NOP ;  /* 0x0000000000007918 */ /* 0x000fc80000000000 */
[----:B------:R-:W-:Y:S04]  /*48610*/  STL.64 [R1+0x650], R8 ;  /* 0x0006500801007387 */ /* 0x000fe80000100a00 */
[----:B------:R0:W-:Y:S04]  /*48620*/  STL.64 [R1+0x658], R10 ;  /* 0x0006580a01007387 */ /* 0x0001e80000100a00 */
[----:B0-----:R-:W3:Y:S04]  /*48630*/  LDL.LU.64 R10, [R1+0x53e8] ;  /* 0x0053e800010a7983 */ /* 0x001ee80000300a00 */
[----:B------:R-:W3:Y:S04]  /*48640*/  LDL.LU.64 R8, [R1+0x53e0] ;  /* 0x0053e00001087983 */ /* 0x000ee80000300a00 */
        /* <DEDUP_REMOVED lines=8> */
[----:B0-----:R-:W3:Y:S02]  /*486d0*/  LDL.LU.64 R26, [R1+0x53c0] ;  /* 0x0053c000011a7983 */ /* 0x001ee40000300a00 */
[----:B---3--:R-:W-:-:S15]  /*486e0*/  HMMA.16816.F32 R8, R12, R26, R8 ;  /* 0x0000001a0c08723c */ /* 0x008fde0000001808 */
[----:B------:R-:W-:-:S04]  /*486f0*/  NOP ;  /* 0x0000000000007918 */ /* 0x000fc80000000000 */
[----:B------:R-:W-:Y:S04]  /*48700*/  STL.64 [R1+0x550], R8 ;  /* 0x0005500801007387 */ /* 0x000fe80000100a00 */
[----:B------:R0:W-:Y:S04]  /*48710*/  STL.64 [R1+0x558], R10 ;  /* 0x0005580a01007387 */ /* 0x0001e80000100a00 */
[----:B0-----:R-:W2:Y:S04]  /*48720*/  LDL.LU.64 R10, [R1+0x53b8] ;  /* 0x0053b800010a7983 */ /* 0x001ea80000300a00 */
[----:B------:R0:W-:Y:S04]  /*48730*/  STL.64 [R1+0x52b0], R26 ;  /* 0x0052b01a01007387 */ /* 0x0001e80000100a00 */
[----:B------:R-:W4:Y:S04]  /*48740*/  LDL.LU R24, [R1+0x440] ;  /* 0x0004400001187983 */ /* 0x000f280000300800 */
[----:B------:R-:W4:Y:S04]  /*48750*/  LDL.LU R25, [R1+0x444] ;  /* 0x0004440001197983 */ /* 0x000f280000300800 */
[----:B0-----:R-:W4:Y:S04]  /*48760*/  LDL.LU R26, [R1+0x448] ;  /* 0x00044800011a7983 */ /* 0x001f280000300800 */
[----:B------:R-:W4:Y:S01]  /*48770*/  LDL.LU R27, [R1+0x44c] ;  /* 0x00044c00011b7983 */ /* 0x000f220000300800 */
[----:B--2---:R-:W-:-:S15]  /*48780*/  HMMA.16816.F32 R4, R12, R10, R4 ;  /* 0x0000000a0c04723c */ /* 0x004fde0000001804 */
[----:B------:R-:W-:-:S04]  /*48790*/  NOP ;  /* 0x0000000000007918 */ /* 0x000fc80000000000 */
[----:B------:R-:W-:Y:S04]  /*487a0*/  STL.64 [R1+0x3a0], R4 ;  /* 0x0003a00401007387 */ /* 0x000fe80000100a00 */
[----:B------:R0:W-:Y:S04]  /*487b0*/  STL.64 [R1+0x3a8], R6 ;  /* 0x0003a80601007387 */ /* 0x0001e80000100a00 */
[----:B0-----:R-:W2:Y:S04]  /*487c0*/  LDL.LU.64 R6, [R1+0x53b0] ;  /* 0x0053b00001067983 */ /* 0x001ea80000300a00 */
[----:B------:R-:W3:Y:S04]  /*487d0*/  LDL.LU.64 R4, [R1+0x53a8] ;  /* 0x0053a80001047983 */ /* 0x000ee80000300a00 */
[----:B------:R2:W-:Y:S02]  /*487e0*/  STL.64 [R1+0x52a8], R10 ;  /* 0x0052a80a01007387 */ /* 0x0005e40000100a00 */
[C---:B--2---:R-:W-:Y:S02]  /*487f0*/  HMMA.16816.F32 R8, R12.reuse, R6, R16 ;  /* 0x000000060c08723c */ /* 0x044fe40000001810 */
[----:B------:R-:W0:Y:S04]  /*48800*/  LDSM.16.MT88.4 R16, [R3+UR5+0x2000] ;  /* 0x002000050310783b */ /* 0x000e280008004200 */
[----:B------:R-:W-:Y:S04]  /*48810*/  STL.64 [R1+0x52a0], R6 ;  /* 0x0052a00601007387 */ /* 0x000fe80000100a00 */
[----:B---3--:R-:W-:Y:S09]  /*48820*/  STL.64 [R1+0x5298], R4 ;  /* 0x0052980401007387 */ /* 0x008ff20000100a00 */
[----:B------:R-:W-:Y:S04]  /*48830*/  STL.64 [R1+0x370], R8 ;  /* 0x0003700801007387 */ /* 0x000fe80000100a00 */
[----:B------:R-:W-:Y:S04]  /*48840*/  STL.64 [R1+0x378], R10 ;  /* 0x0003780a01007387 */ /* 0x000fe80000100a00 */
[----:B------:R-:W-:Y:S04]  /*48850*/  STL [R1+0x52e8], R3 ;  /* 0x0052e80301007387 */ /* 0x000fe80000100800 */
[----:B0-----:R0:W-:Y:S04]  /*48860*/  STL.64 [R1+0x51c8], R18 ;  /* 0x0051c81201007387 */ /* 0x0011e80000100a00 */
[----:B------:R-:W-:Y:S04]  /*48870*/  STL.64 [R1+0x51c0], R16 ;  /* 0x0051c01001007387 */ /* 0x000fe80000100a00 */
[----:B0-----:R-:W2:Y:S01]  /*48880*/  LDL.64 R18, [R1+0x48] ;  /* 0x0000480001127983 */ /* 0x001ea20000100a00 */
[----:B----4-:R-:W-:Y:S03]  /*48890*/  HMMA.16816.F32 R4, R12, R22, R24 ;  /* 0x000000160c04723c */ /* 0x010fe60000001818 */
[----:B--2---:R0:W-:Y:S04]  /*488a0*/  STL.64 [R1+0x5310], R18 ;  /* 0x0053101201007387 */ /* 0x0041e80000100a00 */
[----:B0-----:R-:W2:Y:S04]  /*488b0*/  LDL.64 R18, [R1+0x68] ;  /* 0x0000680001127983 */ /* 0x001ea80000100a00 */
[----:B--2---:R0:W-:Y:S08]  /*488c0*/  STL.64 [R1+0x5330], R18 ;  /* 0x0053301201007387 */ /* 0x0041f00000100a00 */
[----:B------:R1:W-:Y:S04]  /*488d0*/  STL.64 [R1+0xb40], R4 ;  /* 0x000b400401007387 */ /* 0x0003e80000100a00 */
[----:B------:R2:W-:Y:S04]  /*488e0*/  STL.64 [R1+0xb48], R6 ;  /* 0x000b480601007387 */ /* 0x0005e80000100a00 */
[----:B------:R-:W3:Y:S04]  /*488f0*/  LDL.LU R16, [R1+0x3d0] ;  /* 0x0003d00001107983 */ /* 0x000ee80000300800 */
[----:B------:R-:W3:Y:S04]  /*48900*/  LDL.LU R17, [R1+0x3d4] ;  /* 0x0003d40001117983 */ /* 0x000ee80000300800 */
[----:B0-----:R-:W4:Y:S04]  /*48910*/  LDL.LU R18, [R1+0x3d8] ;  /* 0x0003d80001127983 */ /* 0x001f280000300800 */
[----:B------:R-:W4:Y:S04]  /*48920*/  LDL.LU R19, [R1+0x3dc] ;  /* 0x0003dc0001137983 */ /* 0x000f280000300800 */
[----:B-1----:R-:W3:Y:S04]  /*48930*/  LDL.LU R4, [R1+0x430] ;  /* 0x0004300001047983 */ /* 0x002ee80000300800 */
[----:B------:R-:W3:Y:S04]  /*48940*/  LDL.LU R5, [R1+0x434] ;  /* 0x0004340001057983 */ /* 0x000ee80000300800 */
[----:B--2---:R-:W2:Y:S04]  /*48950*/  LDL.LU R6, [R1+0x438] ;  /* 0x0004380001067983 */ /* 0x004ea80000300800 */
[----:B------:R-:W2:Y:S04]  /*48960*/  LDL.LU R7, [R1+0x43c] ;  /* 0x00043c0001077983 */ /* 0x000ea80000300800 */
[----:B----4-:R0:W-:Y:S04]  /*48970*/  STL.64 [R1+0x5340], R18 ;  /* 0x0053401201007387 */ /* 0x0101e80000100a00 */
[----:B---3--:R-:W-:Y:S04]  /*48980*/  STL.64 [R1+0x5338], R16 ;  /* 0x0053381001007387 */ /* 0x008fe80000100a00 */
[----:B0-----:R-:W3:Y:S04]  /*48990*/  LDL.64 R18, [R1+0x88] ;  /* 0x0000880001127983 */ /* 0x001ee80000100a00 */
[----:B---3--:R0:W-:Y:S04]  /*489a0*/  STL.64 [R1+0x5350], R18 ;  /* 0x0053501201007387 */ /* 0x0081e80000100a00 */
[----:B0-----:R-:W3:Y:S04]  /*489b0*/  LDL.64 R18, [R1+0x98] ;  /* 0x0000980001127983 */ /* 0x001ee80000100a00 */
[----:B---3--:R0:W-:Y:S04]  /*489c0*/  STL.64 [R1+0x5368], R18 ;  /* 0x0053681201007387 */ /* 0x0081e80000100a00 */
[----:B0-----:R-:W3:Y:S01]  /*489d0*/  LDL.64 R18, [R1+0xa8] ;  /* 0x0000a80001127983 */ /* 0x001ee20000100a00 */
[----:B------:R-:W-:-:S02]  /*489e0*/  IMAD.MOV.U32 R25, RZ, RZ, R22 ;  /* 0x000000ffff197224 */ /* 0x000fc400078e0016 */
[----:B------:R-:W-:Y:S01]  /*489f0*/  IMAD.MOV.U32 R24, RZ, RZ, R23 ;  /* 0x000000ffff187224 */ /* 0x000fe200078e0017 */
[----:B---3--:R-:W-:Y:S04]  /*48a00*/  STL.64 [R1+0x5380], R18 ;  /* 0x0053801201007387 */ /* 0x008fe80000100a00 */
[----:B------:R-:W3:Y:S04]  /*48a10*/  LDL.64 R22, [R1+0x78] ;  /* 0x0000780001167983 */ /* 0x000ee80000100a00 */
[----:B---3--:R0:W-:Y:S04]  /*48a20*/  STL.64 [R1+0x5348], R22 ;  /* 0x0053481601007387 */ /* 0x0081e80000100a00 */
[----:B------:R-:W3:Y:S04]  /*48a30*/  LDL.LU R20, [R1+0x3e0] ;  /* 0x0003e00001147983 */ /* 0x000ee80000300800 */
[----:B------:R-:W3:Y:S04]  /*48a40*/  LDL.LU R21, [R1+0x3e4] ;  /* 0x0003e40001157983 */ /* 0x000ee80000300800 */
[----:B0-----:R-:W4:Y:S04]  /*48a50*/  LDL.LU R22, [R1+0x3e8] ;  /* 0x0003e80001167983 */ /* 0x001f280000300800 */
[----:B------:R-:W4:Y:S04]  /*48a60*/  LDL.LU R23, [R1+0x3ec] ;  /* 0x0003ec0001177983 */ /* 0x000f280000300800 */
[----:B------:R-:W2:Y:S04]  /*48a70*/  LDL.LU R8, [R1+0x410] ;  /* 0x0004100001087983 */ /* 0x000ea80000300800 */
[----:B------:R-:W2:Y:S04]  /*48a80*/  LDL.LU R9, [R1+0x414] ;  /* 0x0004140001097983 */ /* 0x000ea80000300800 */
[----:B------:R-:W2:Y:S04]  /*48a90*/  LDL.LU R10, [R1+0x418] ;  /* 0x00041800010a7983 */ /* 0x000ea80000300800 */
[----:B------:R-:W2:Y:S04]  /*48aa0*/  LDL.LU R11, [R1+0x41c] ;  /* 0x00041c00010b7983 */ /* 0x000ea80000300800 */
[----:B--2---:R0:W-:Y:S04]  /*48ab0*/  STL.64 [R1+0x5390], R10 ;  /* 0x0053900a01007387 */ /* 0x0041e80000100a00 */
[----:B------:R-:W-:Y:S04]  /*48ac0*/  STL.64 [R1+0x5388], R8 ;  /* 0x0053880801007387 */ /* 0x000fe80000100a00 */
[----:B0-----:R-:W2:Y:S04]  /*48ad0*/  LDL.64 R10, [R1+0xc8] ;  /* 0x0000c800010a7983 */ /* 0x001ea80000100a00 */
[----:B--2---:R0:W-:Y:S04]  /*48ae0*/  STL.64 [R1+0x53a0], R10 ;  /* 0x0053a00a01007387 */ /* 0x0041e80000100a00 */
[----:B------:R-:W2:Y:S04]  /*48af0*/  LDL.64 R18, [R1+0xb8] ;  /* 0x0000b80001127983 */ /* 0x000ea80000100a00 */
[----:B0-----:R-:W3:Y:S04]  /*48b00*/  LDL.64 R10, [R1+0xd8] ;  /* 0x0000d800010a7983 */ /* 0x001ee80000100a00 */
[----:B--2---:R0:W-:Y:S04]  /*48b10*/  STL.64 [R1+0x5398], R18 ;  /* 0x0053981201007387 */ /* 0x0041e80000100a00 */
[----:B------:R-:W2:Y:S04]  /*48b20*/  LDL.LU R16, [R1+0x420] ;  /* 0x0004200001107983 */ /* 0x000ea80000300800 */
[----:B------:R-:W2:Y:S04]  /*48b30*/  LDL.LU R17, [R1+0x424] ;  /* 0x0004240001117983 */ /* 0x000ea80000300800 */
[----:B0-----:R-:W2:Y:S04]  /*48b40*/  LDL.LU R18, [R1+0x428] ;  /* 0x0004280001127983 */ /* 0x001ea80000300800 */
[----:B------:R-:W2:Y:S04]  /*48b50*/  LDL.LU R19, [R1+0x42c] ;  /* 0x00042c0001137983 */ /* 0x000ea80000300800 */
[----:B----4-:R-:W-:Y:S04]  /*48b60*/  STL.64 [R1+0x5360], R22 ;  /* 0x0053601601007387 */ /* 0x010fe80000100a00 */
[----:B---3--:R0:W-:Y:S04]  /*48b70*/  STL.64 [R1+0x5358], R20 ;  /* 0x0053581401007387 */ /* 0x0081e80000100a00 */
[----:B0-----:R-:W3:Y:S04]  /*48b80*/  LDL.LU R20, [R1+0x3f0] ;  /* 0x0003f00001147983 */ /* 0x001ee80000300800 */
[----:B------:R-:W3:Y:S04]  /*48b90*/  LDL.LU R21, [R1+0x3f4] ;  /* 0x0003f40001157983 */ /* 0x000ee80000300800 */
[----:B------:R-:W4:Y:S04]  /*48ba0*/  LDL.LU R22, [R1+0x3f8] ;  /* 0x0003f80001167983 */ /* 0x000f280000300800 */
[----:B------:R-:W4:Y:S01]  /*48bb0*/  LDL.LU R23, [R1+0x3fc] ;  /* 0x0003fc0001177983 */ /* 0x000f220000300800 */
[----:B------:R-:W-:Y:S03]  /*48bc0*/  HMMA.16816.F32 R4, R12, R10, R4 ;  /* 0x0000000a0c04723c */ /* 0x000fe60000001804 */
[----:B----4-:R-:W-:Y:S04]  /*48bd0*/  STL.64 [R1+0x5378], R22 ;  /* 0x0053781601007387 */ /* 0x010fe80000100a00 */
[----:B---3--:R0:W-:Y:S04]  /*48be0*/  STL.64 [R1+0x5370], R20 ;  /* 0x0053701401007387 */ /* 0x0081e80000100a00 */
[----:B0-----:R-:W3:Y:S04]  /*48bf0*/  LDL.LU R20, [R1+0x400] ;  /* 0x0004000001147983 */ /* 0x001ee80000300800 */
[----:B------:R-:W3:Y:S04]  /*48c00*/  LDL.LU R21, [R1+0x404] ;  /* 0x0004040001157983 */ /* 0x000ee80000300800 */
[----:B------:R-:W3:Y:S04]  /*48c10*/  LDL.LU R22, [R1+0x408] ;  /* 0x0004080001167983 */ /* 0x000ee80000300800 */
[----:B------:R-:W3:Y:S04]  /*48c20*/  LDL.LU R23, [R1+0x40c] ;  /* 0x00040c0001177983 */ /* 0x000ee80000300800 */
[----:B------:R-:W-:Y:S04]  /*48c30*/  STL [R1+0x52fc], R25 ;  /* 0x0052fc1901007387 */ /* 0x000fe80000100800 */
[----:B------:R0:W-:Y:S04]  /*48c40*/  STL.64 [R1+0xb30], R4 ;  /* 0x000b300401007387 */ /* 0x0001e80000100a00 */
[----:B------:R1:W-:Y:S01]  /*48c50*/  STL.64 [R1+0xb38], R6 ;  /* 0x000b380601007387 */ /* 0x0003e20000100a00 */
[----:B0-----:R-:W-:-:S02]  /*48c60*/  IMAD.MOV.U32 R5, RZ, RZ, R10 ;  /* 0x000000ffff057224 */ /* 0x001fc400078e000a */
[----:B------:R-:W-:Y:S02]  /*48c70*/  IMAD.MOV.U32 R4, RZ, RZ, R11 ;  /* 0x000000ffff047224 */ /* 0x000fe400078e000b */
[----:B------:R-:W2:Y:S02]  /*48c80*/  LDL.LU.64 R10, [R1+0x53a0] ;  /* 0x0053a000010a7983 */ /* 0x000ea40000300a00 */
[----:B--2---:R-:W-:Y:S01]  /*48c90*/  HMMA.16816.F32 R16, R12, R10, R16 ;  /* 0x0000000a0c10723c */ /* 0x004fe20000001810 */
[----:B-1----:R-:W-:Y:S02]  /*48ca0*/  IMAD.MOV.U32 R7, RZ, RZ, R10 ;  /* 0x000000ffff077224 */ /* 0x002fe400078e000a */
[----:B------:R-:W-:-:S15]  /*48cb0*/  IMAD.MOV.U32 R6, RZ, RZ, R11 ;  /* 0x000000ffff067224 */ /* 0x000fde00078e000b */
[----:B------:R-:W-:Y:S01]  /*48cc0*/  NOP ;  /* 0x0000000000007918 */ /* 0x000fe20000000000 */
[----:B------:R-:W-:Y:S04]  /*48cd0*/  STL.64 [R1+0xb20], R16 ;  /* 0x000b201001007387 */ /* 0x000fe80000100a00 */
[----:B------:R0:W-:Y:S04]  /*48ce0*/  STL.64 [R1+0xb28], R18 ;  /* 0x000b281201007387 */ /* 0x0001e80000100a00 */
[----:B0-----:R-:W2:Y:S04]  /*48cf0*/  LDL.LU.64 R18, [R1+0x5398] ;  /* 0x0053980001127983 */ /* 0x001ea80000300a00 */
[----:B------:R-:W2:Y:S04]  /*48d00*/  LDL.LU.64 R10, [R1+0x5390] ;  /* 0x00539000010a7983 */ /* 0x000ea80000300a00 */
[----:B------:R-:W2:Y:S04]  /*48d10*/  LDL.LU.64 R8, [R1+0x5388] ;  /* 0x0053880001087983 */ /* 0x000ea80000300a00 */
[----:B------:R-:W-:Y:S04]  /*48d20*/  STL.64 [R1+0x5308], R6 ;  /* 0x0053080601007387 */ /* 0x000fe80000100a00 */
[----:B------:R0:W-:Y:S04]  /*48d30*/  STL.64 [R1+0x5300], R4 ;  /* 0x0053000401007387 */ /* 0x0001e80000100a00 */
[----:B0-----:R-:W4:Y:S04]  /*48d40*/  LDL.LU R4, [R1+0x1d0] ;  /* 0x0001d00001047983 */ /* 0x001f280000300800 */
[----:B------:R-:W4:Y:S04]  /*48d50*/  LDL.LU R5, [R1+0x1d4] ;  /* 0x0001d40001057983 */ /* 0x000f280000300800 */
[----:B------:R-:W3:Y:S04]  /*48d60*/  LDL.LU R6, [R1+0x1d8] ;  /* 0x0001d80001067983 */ /* 0x000ee80000300800 */
[----:B------:R-:W3:Y:S01]  /*48d70*/  LDL.LU R7, [R1+0x1dc] ;  /* 0x0001dc0001077983 */ /* 0x000ee20000300800 */
[----:B--2---:R-:W-:Y:S03]  /*48d80*/  HMMA.16816.F32 R8, R12, R18, R8 ;  /* 0x000000120c08723c */ /* 0x004fe60000001808 */
[----:B---3--:R-:W-:Y:S04]  /*48d90*/  STL.64 [R1+0x5320], R6 ;  /* 0x0053200601007387 */ /* 0x008fe80000100a00 */
[----:B----4-:R0:W-:Y:S04]  /*48da0*/  STL.64 [R1+0x5318], R4 ;  /* 0x0053180401007387 */ /* 0x0101e80000100a00 */
[----:B0-----:R-:W2:Y:S04]  /*48db0*/  LDL.LU R4, [R1+0x3c0] ;  /* 0x0003c00001047983 */ /* 0x001ea80000300800 */
[----:B------:R-:W2:Y:S04]  /*48dc0*/  LDL.LU R5, [R1+0x3c4] ;  /* 0x0003c40001057983 */ /* 0x000ea80000300800 */
[----:B------:R-:W2:Y:S04]  /*48dd0*/  LDL.LU R6, [R1+0x3c8] ;  /* 0x0003c80001067983 */ /* 0x000ea80000300800 */
[----:B------:R-:W2:Y:S04]  /*48de0*/  LDL.LU R7, [R1+0x3cc] ;  /* 0x0003cc0001077983 */ /* 0x000ea80000300800 */
[----:B------:R0:W-:Y:S04]  /*48df0*/  STL.64 [R1+0x410], R8 ;  /* 0x0004100801007387 */ /* 0x0001e80000100a00 */
[----:B------:R1:W-:Y:S01]  /*48e00*/  STL.64 [R1+0x418], R10 ;  /* 0x0004180a01007387 */ /* 0x0003e20000100a00 */
[----:B0-----:R-:W-:-:S02]  /*48e10*/  IMAD.MOV.U32 R9, RZ, RZ, R18 ;  /* 0x000000ffff097224 */ /* 0x001fc400078e0012 */
[----:B------:R-:W-:Y:S02]  /*48e20*/  IMAD.MOV.U32 R8, RZ, RZ, R19 ;  /* 0x000000ffff087224 */ /* 0x000fe400078e0013 */
[----:B------:R-:W3:Y:S02]  /*48e30*/  LDL.LU.64 R18, [R1+0x5380] ;  /* 0x0053800001127983 */ /* 0x000ee40000300a00 */
[----:B---3--:R-:W-:Y:S01]  /*48e40*/  HMMA.16816.F32 R20, R12, R18, R20 ;  /* 0x000000120c14723c */ /* 0x008fe20000001814 */
[----:B-1----:R-:W-:Y:S02]  /*48e50*/  IMAD.MOV.U32 R11, RZ, RZ, R18 ;  /* 0x000000ffff0b7224 */ /* 0x002fe400078e0012 */
[----:B------:R-:W-:-:S15]  /*48e60*/  IMAD.MOV.U32 R10, RZ, RZ, R19 ;  /* 0x000000ffff0a7224 */ /* 0x000fde00078e0013 */
[----:B------:R-:W-:Y:S01]  /*48e70*/  NOP ;  /* 0x0000000000007918 */ /* 0x000fe20000000000 */
[----:B------:R-:W-:Y:S04]  /*48e80*/  STL.64 [R1+0x440], R20 ;  /* 0x0004401401007387 */ /* 0x000fe80000100a00 */
[----:B------:R0:W-:Y:S04]  /*48e90*/  STL.64 [R1+0x448], R22 ;  /* 0x0004481601007387 */ /* 0x0001e80000100a00 */
[----:B0-----:R-:W3:Y:S04]  /*48ea0*/  LDL.LU.64 R22, [R1+0x5378] ;  /* 0x0053780001167983 */ /* 0x001ee80000300a00 */
[----:B------:R-:W3:Y:S04]  /*48eb0*/  LDL.LU.64 R20, [R1+0x5370] ;  /* 0x0053700001147983 */ /* 0x000ee80000300a00 */
[----:B------:R-:W3:Y:S02]  /*48ec0*/  LDL.LU.64 R18, [R1+0x5368] ;  /* 0x0053680001127983 */ /* 0x000ee40000300a00 */
[----:B---3--:R-:W-:Y:S01]  /*48ed0*/  HMMA.16816.F32 R20, R12, R18, R20 ;  /* 0x000000120c14723c */ /* 0x008fe20000001814 */
[----:B------:R-:W-:-:S02]  /*48ee0*/  IMAD.MOV.U32 R27, RZ, RZ, R18 ;  /* 0x000000ffff1b7224 */ /* 0x000fc400078e0012 */
        /* <DEDUP_REMOVED lines=16> */
[----:B---3--:R-:W-:-:S15]  /*48ff0*/  HMMA.16816.F32 R16, R12, R22, R16 ;  /* 0x000000160c10723c */ /* 0x008fde0000001810 */
[----:B------:R-:W-:-:S04]  /*49000*/  NOP ;  /* 0x0000000000007918 */ /* 0x000fc80000000000 */
[----:B------:R-:W-:Y:S04]  /*49010*/  STL.64 [R1+0xaf0], R16 ;  /* 0x000af01001007387 */ /* 0x000fe80000100a00 */
[----:B------:R0:W-:Y:S04]  /*49020*/  STL.64 [R1+0xaf8], R18 ;  /* 0x000af81201007387 */ /* 0x0001e80000100a00 */
[----:B0-----:R-:W2:Y:S01]  /*49030*/  LDL.LU.64 R18, [R1+0x5330] ;  /* 0x0053300001127983 */ /* 0x001ea20000300a00 */
[----:B------:R-:W-:-:S03]  /*49040*/  IMAD.MOV.U32 R25, RZ, RZ, R22 ;  /* 0x000000ffff197224 */ /* 0x000fc600078e0016 */
[----:B------:R-:W3:Y:S04]  /*49050*/  LDL.LU R22, [R1+0x532c] ;  /* 0x00532c0001167983 */ /* 0x000ee80000300800 */
[----:B------:R-:W4:Y:S01]  /*49060*/  LDL.LU R21, [R1+0x5328] ;  /* 0x0053280001157983 */ /* 0x000f220000300800 */
[----:B------:R-:W-:Y:S01]  /*49070*/  IMAD.MOV.U32 R20, RZ, RZ, R23 ;  /* 0x000000ffff147224 */ /* 0x000fe200078e0017 */
[----:B--2---:R-:W-:Y:S01]  /*49080*/  HMMA.16816.F32 R4, R12, R18, R4 ;  /* 0x000000120c04723c */ /* 0x004fe20000001804 */
[----:B------:R-:W-:Y:S01]  /*49090*/  MOV R23, R18 ;  /* 0x0000001200177202 */ /* 0x000fe20000000f00 */
[----:B------:R-:W-:-:S15]  /*490a0*/  IMAD.MOV.U32 R3, RZ, RZ, R19 ;  /* 0x000000ffff037224 */ /* 0x000fde00078e0013 */
[----:B------:R-:W-:Y:S02]  /*490b0*/  NOP ;  /* 0x0000000000007918 */ /* 0x000fe40000000000 */
[----:B------:R-:W-:Y:S04]  /*490c0*/  STL.64 [R1+0xae0], R4 ;  /* 0x000ae00401007387 */ /* 0x000fe80000100a00 */
[----:B------:R0:W-:Y:S04]  /*490d0*/  STL.64 [R1+0xae8], R6 ;  /* 0x000ae80601007387 */ /* 0x0001e80000100a00 */
[----:B0-----:R-:W2:Y:S04]  /*490e0*/  LDL.LU.64 R6, [R1+0x5320] ;  /* 0x0053200001067983 */ /* 0x001ea80000300a00 */
[----:B------:R-:W2:Y:S04]  /*490f0*/  LDL.LU.64 R4, [R1+0x5318] ;  /* 0x0053180001047983 */ /* 0x000ea80000300a00 */
[----:B------:R-:W2:Y:S02]  /*49100*/  LDL.LU.64 R18, [R1+0x5310] ;  /* 0x0053100001127983 */ /* 0x000ea40000300a00 */
[----:B--2---:R-:W-:Y:S02]  /*49110*/  HMMA.16816.F32 R12, R12, R18, R4 ;  /* 0x000000120c0c723c */ /* 0x004fe40000001804 */
[----:B------:R-:W2:Y:S04]  /*49120*/  LDL.LU.64 R6, [R1+0x5308] ;  /* 0x0053080001067983 */ /* 0x000ea80000300a00 */
[----:B------:R-:W2:Y:S01]  /*49130*/  LDL.LU.64 R4, [R1+0x5300] ;  /* 0x0053000001047983 */ /* 0x000ea20000300a00 */
[----:B------:R-:W-:-:S02]  /*49140*/  IMAD.MOV.U32 R2, RZ, RZ, R18 ;  /* 0x000000ffff027224 */ /* 0x000fc400078e0012 */
[----:B------:R-:W-:-:S10]  /*49150*/  IMAD.MOV.U32 R0, RZ, RZ, R19 ;  /* 0x000000ffff007224 */ /* 0x000fd400078e0013 */
[----:B------:R-:W-:Y:S04]  /*49160*/  STL.64 [R1+0x540], R12 ;  /* 0x0005400c01007387 */ /* 0x000fe80000100a00 */
[----:B------:R0:W-:Y:S04]  /*49170*/  STL.64 [R1+0x548], R14 ;  /* 0x0005480e01007387 */ /* 0x0001e80000100a00 */
[----:B------:R-:W2:Y:S04]  /*49180*/  LDL.LU R16, [R1+0x50] ;  /* 0x0000500001107983 */ /* 0x000ea80000300800 */
[----:B------:R-:W2:Y:S04]  /*49190*/  LDL.LU R17, [R1+0x54] ;  /* 0x0000540001117983 */ /* 0x000ea80000300800 */
[----:B------:R-:W2:Y:S04]  /*491a0*/  LDL.LU R18, [R1+0x58] ;  /* 0x0000580001127983 */ /* 0x000ea80000300800 */
[----:B------:R-:W2:Y:S01]  /*491b0*/  LDL.LU R19, [R1+0x5c] ;  /* 0x00005c0001137983 */ /* 0x000ea20000300800 */
[----:B0-----:R-:W-:-:S02]  /*491c0*/  IMAD.MOV.U32 R14, RZ, RZ, R25 ;  /* 0x000000ffff0e7224 */ /* 0x001fc400078e0019 */
[----:B------:R-:W-:Y:S01]  /*491d0*/  IMAD.MOV.U32 R15, RZ, RZ, R20 ;  /* 0x000000ffff0f7224 */ /* 0x000fe200078e0014 */
[----:B------:R-:W2:Y:S04]  /*491e0*/  LDL.LU R25, [R1+0x52fc] ;  /* 0x0052fc0001197983 */ /* 0x000ea80000300800 */
[----:B------:R-:W2:Y:S04]  /*491f0*/  LDL.LU R20, [R1+0x52f8] ;  /* 0x0052f80001147983 */ /* 0x000ea80000300800 */
[----:B------:R4:W-:Y:S02]  /*49200*/  STL.64 [R1+0x51f0], R14 ;  /* 0x0051f00e01007387 */ /* 0x0009e40000100a00 */
[----:B----4-:R-:W-:-:S02]  /*49210*/  IMAD.MOV.U32 R14, RZ, RZ, R21 ;  /* 0x000000ffff0e7224 */ /* 0x010fc400078e0015 */
[----:B---3--:R-:W-:Y:S01]  /*49220*/  IMAD.MOV.U32 R15, RZ, RZ, R22 ;  /* 0x000000ffff0f7224 */ /* 0x008fe200078e0016 */
[----:B------:R-:W3:Y:S04]  /*49230*/  LDL.LU R21, [R1+0x52f4] ;  /* 0x0052f40001157983 */ /* 0x000ee80000300800 */
[----:B------:R-:W3:Y:S04]  /*49240*/  LDL.LU R22, [R1+0x52f0] ;  /* 0x0052f00001167983 */ /* 0x000ee80000300800 */
[----:B--2---:R0:W-:Y:S04]  /*49250*/  STL.64 [R1+0x51d8], R18 ;  /* 0x0051d81201007387 */ /* 0x0041e80000100a00 */
[----:B------:R1:W-:Y:S01]  /*49260*/  STL.64 [R1+0x51d0], R16 ;  /* 0x0051d01001007387 */ /* 0x0003e20000100a00 */
[----:B0-----:R-:W-:-:S02]  /*49270*/  IMAD.MOV.U32 R18, RZ, RZ, R23 ;  /* 0x000000ffff127224 */ /* 0x001fc400078e0017 */
[----:B------:R-:W-:Y:S01]  /*49280*/  IMAD.MOV.U32 R19, RZ, RZ, R3 ;  /* 0x000000ffff137224 */ /* 0x000fe200078e0003 */
[----:B------:R-:W3:Y:S04]  /*49290*/  LDL.LU R23, [R1+0x52ec] ;  /* 0x0052ec0001177983 */ /* 0x000ee80000300800 */
[----:B------:R-:W2:Y:S04]  /*492a0*/  LDL.LU R3, [R1+0x52e8] ;  /* 0x0052e80001037983 */ /* 0x000ea80000300800 */
[----:B------:R0:W-:Y:S04]  /*492b0*/  STL.64 [R1+0x51f8], R18 ;  /* 0x0051f81201007387 */ /* 0x0001e80000100a00 */
[----:B-1----:R-:W3:Y:S04]  /*492c0*/  LDL.LU R16, [R1+0x1b0] ;  /* 0x0001b00001107983 */ /* 0x002ee80000300800 */
[----:B------:R-:W3:Y:S04]  /*492d0*/  LDL.LU R17, [R1+0x1b4] ;  /* 0x0001b40001117983 */ /* 0x000ee80000300800 */
[----:B0-----:R-:W3:Y:S04]  /*492e0*/  LDL.LU R18, [R1+0x1b8] ;  /* 0x0001b80001127983 */ /* 0x001ee80000300800 */
[----:B------:R-:W3:Y:S02]  /*492f0*/  LDL.LU R19, [R1+0x1bc] ;  /* 0x0001bc0001137983 */ /* 0x000ee40000300800 */
[----:B---3--:R-:W-:Y:S01]  /*49300*/  HMMA.16816.F32 R16, R20, R14, R16 ;  /* 0x0000000e1410723c */ /* 0x008fe20000001810 */
[----:B------:R-:W-:-:S02]  /*49310*/  IMAD.MOV.U32 R14, RZ, RZ, R28 ;  /* 0x000000ffff0e7224 */ /* 0x000fc400078e001c */
[----:B------:R-:W-:Y:S01]  /*49320*/  IMAD.MOV.U32 R15, RZ, RZ, R29 ;  /* 0x000000ffff0f7224 */ /* 0x000fe200078e001d */
[----:B------:R-:W3:-:S15]  /*49330*/  LDL.LU R28, [R1+0x52e4] ;  /* 0x0052e400011c7983 */ /* 0x000ede0000300800 */
[----:B------:R-:W-:Y:S04]  /*49340*/  STL.64 [R1+0x560], R16 ;  /* 0x0005601001007387 */ /* 0x000fe80000100a00 */
[----:B------:R-:W-:Y:S04]  /*49350*/  STL.64 [R1+0x568], R18 ;  /* 0x0005681201007387 */ /* 0x000fe80000100a00 */
[----:B------:R-:W4:Y:S04]  /*49360*/  LDL.LU R29, [R1+0x52e0] ;  /* 0x0052e000011d7983 */ /* 0x000f280000300800 */
[----:B------:R0:W-:Y:S02]  /*49370*/  STL.64 [R1+0x5200], R14 ;  /* 0x0052000e01007387 */ /* 0x0001e40000100a00 */
[----:B0-----:R-:W-:-:S02]  /*49380*/  IMAD.MOV.U32 R14, RZ, RZ, R27 ;  /* 0x000000ffff0e7224 */ /* 0x001fc400078e001b */
[----:B------:R-:W-:-:S05]  /*49390*/  IMAD.MOV.U32 R15, RZ, RZ, R26 ;  /* 0x000000ffff0f7224 */ /* 0x000fca00078e001a */
[----:B------:R0:W-:Y:S04]  /*493a0*/  STL.64 [R1+0x5218], R14 ;  /* 0x0052180e01007387 */ /* 0x0001e80000100a00 */
[----:B------:R-:W2:Y:S04]  /*493b0*/  LDL.LU R16, [R1+0xf0] ;  /* 0x0000f00001107983 */ /* 0x000ea80000300800 */
[----:B------:R-:W2:Y:S04]  /*493c0*/  LDL.LU R17, [R1+0xf4] ;  /* 0x0000f40001117983 */ /* 0x000ea80000300800 */
[----:B------:R-:W2:Y:S04]  /*493d0*/  LDL.LU R18, [R1+0xf8] ;  /* 0x0000f80001127983 */ /* 0x000ea80000300800 */
[----:B------:R-:W2:Y:S01]  /*493e0*/  LDL.LU R19, [R1+0xfc] ;  /* 0x0000fc0001137983 */ /* 0x000ea20000300800 */
[----:B0-----:R-:W-:-:S02]  /*493f0*/  IMAD.MOV.U32 R14, RZ, RZ, R11 ;  /* 0x000000ffff0e7224 */ /* 0x001fc400078e000b */
[----:B------:R-:W-:-:S05]  /*49400*/  IMAD.MOV.U32 R15, RZ, RZ, R10 ;  /* 0x000000ffff0f7224 */ /* 0x000fca00078e000a */
[----:B------:R-:W-:Y:S04]  /*49410*/  STL.64 [R1+0x5230], R14 ;  /* 0x0052300e01007387 */ /* 0x000fe80000100a00 */
[----:B--2---:R-:W-:Y:S04]  /*49420*/  STL.64 [R1+0x5210], R18 ;  /* 0x0052101201007387 */ /* 0x004fe80000100a00 */
[----:B------:R0:W-:Y:S04]  /*49430*/  STL.64 [R1+0x5208], R16 ;  /* 0x0052081001007387 */ /* 0x0001e80000100a00 */
[----:B0-----:R-:W2:Y:S04]  /*49440*/  LDL.LU R16, [R1+0x100] ;  /* 0x0001000001107983 */ /* 0x001ea80000300800 */
[----:B------:R-:W2:Y:S04]  /*49450*/  LDL.LU R17, [R1+0x104] ;  /* 0x0001040001117983 */ /* 0x000ea80000300800 */
[----:B------:R-:W2:Y:S04]  /*49460*/  LDL.LU R18, [R1+0x108] ;  /* 0x0001080001127983 */ /* 0x000ea80000300800 */
[----:B------:R-:W2:Y:S01]  /*49470*/  LDL.LU R19, [R1+0x10c] ;  /* 0x00010c0001137983 */ /* 0x000ea20000300800 */
[----:B------:R-:W-:-:S02]  /*49480*/  IMAD.MOV.U32 R14, RZ, RZ, R9 ;  /* 0x000000ffff0e7224 */ /* 0x000fc400078e0009 */
        /* <DEDUP_REMOVED lines=21> */
[----:B--2---:R-:W-:Y:S04]  /*495e0*/  STL.64 [R1+0x52c0], R10 ;  /* 0x0052c00a01007387 */ /* 0x004fe80000100a00 */
[----:B------:R0:W-:Y:S04]  /*495f0*/  STL.64 [R1+0x52b8], R8 ;  /* 0x0052b80801007387 */ /* 0x0001e80000100a00 */
[----:B------:R-:W2:Y:S04]  /*49600*/  LDL R26, [R1+0x8] ;  /* 0x00000800011a7983 */ /* 0x000ea80000100800 */
[----:B------:R-:W2:Y:S04]  /*49610*/  LDL R27, [R1+0xc] ;  /* 0x00000c00011b7983 */ /* 0x000ea80000100800 */
[----:B--2---:R-:W-:Y:S04]  /*49620*/  STL.64 [R1+0x52c8], R26 ;  /* 0x0052c81a01007387 */ /* 0x004fe80000100a00 */
[----:B0-----:R-:W2:Y:S04]  /*49630*/  LDL.LU R8, [R1+0x190] ;  /* 0x0001900001087983 */ /* 0x001ea80000300800 */
[----:B------:R-:W2:Y:S04]  /*49640*/  LDL.LU R9, [R1+0x194] ;  /* 0x0001940001097983 */ /* 0x000ea80000300800 */
[----:B------:R-:W2:Y:S04]  /*49650*/  LDL.LU R10, [R1+0x198] ;  /* 0x00019800010a7983 */ /* 0x000ea80000300800 */
[----:B------:R-:W2:Y:S01]  /*49660*/  LDL.LU R11, [R1+0x19c] ;  /* 0x00019c00010b7983 */ /* 0x000ea20000300800 */
[----:B------:R-:W-:-:S02]  /*49670*/  IMAD.MOV.U32 R14, RZ, RZ, R5 ;  /* 0x000000ffff0e7224 */ /* 0x000fc400078e0005 */
[----:B------:R-:W-:Y:S01]  /*49680*/  IMAD.MOV.U32 R15, RZ, RZ, R4 ;  /* 0x000000ffff0f7224 */ /* 0x000fe200078e0004 */
        /* <DEDUP_REMOVED lines=10> */
[----:B------:R-:W-:Y:S04]  /*49730*/  STL.64 [R1+0x5278], R14 ;  /* 0x0052780e01007387 */ /* 0x000fe80000100a00 */
[----:B------:R-:W-:Y:S04]  /*49740*/  STL.64 [R1+0x5258], R18 ;  /* 0x0052581201007387 */ /* 0x000fe80000100a00 */
[----:B------:R0:W-:Y:S04]  /*49750*/  STL.64 [R1+0x5250], R16 ;  /* 0x0052501001007387 */ /* 0x0001e80000100a00 */
[----:B0-----:R-:W2:Y:S04]  /*49760*/  LDL.LU R16, [R1+0x130] ;  /* 0x0001300001107983 */ /* 0x001ea80000300800 */
[----:B------:R-:W2:Y:S04]  /*49770*/  LDL.LU R17, [R1+0x134] ;  /* 0x0001340001117983 */ /* 0x000ea80000300800 */
[----:B------:R-:W2:Y:S04]  /*49780*/  LDL.LU R18, [R1+0x138] ;  /* 0x0001380001127983 */ /* 0x000ea80000300800 */
[----:B------:R-:W2:Y:S01]  /*49790*/  LDL.LU R19, [R1+0x13c] ;  /* 0x00013c0001137983 */ /* 0x000ea20000300800 */
[----:B------:R-:W-:-:S02]  /*497a0*/  IMAD.MOV.U32 R14, RZ, RZ, R25 ;  /* 0x000000ffff0e7224 */ /* 0x000fc400078e0019 */
[----:B------:R-:W-:-:S05]  /*497b0*/  IMAD.MOV.U32 R15, RZ, RZ, R24 ;  /* 0x000000ffff0f7224 */ /* 0x000fca00078e0018 */
[----:B------:R0:W-:Y:S04]  /*497c0*/  STL.64 [R1+0x5290], R14 ;  /* 0x0052900e01007387 */ /* 0x0001e80000100a00 */
[----:B------:R-:W3:Y:S04]  /*497d0*/  LDL.LU R12, [R1+0x160] ;  /* 0x00016000010c7983 */ /* 0x000ee80000300800 */
[----:B------:R-:W3:Y:S04]  /*497e0*/  LDL.LU R13, [R1+0x164] ;  /* 0x00016400010d7983 */ /* 0x000ee80000300800 */
[----:B0-----:R-:W3:Y:S04]  /*497f0*/  LDL.LU R14, [R1+0x168] ;  /* 0x00016800010e7983 */ /* 0x001ee80000300800 */
[----:B------:R-:W3:Y:S04]  /*49800*/  LDL.LU R15, [R1+0x16c] ;  /* 0x00016c00010f7983 */ /* 0x000ee80000300800 */
[----:B--2---:R-:W-:Y:S04]  /*49810*/  STL.64 [R1+0x5270], R18 ;  /* 0x0052701201007387 */ /* 0x004fe80000100a00 */
[----:B------:R0:W-:Y:S04]  /*49820*/  STL.64 [R1+0x5268], R16 ;  /* 0x0052681001007387 */ /* 0x0001e80000100a00 */
[----:B0-----:R-:W2:Y:S04]  /*49830*/  LDL.LU R16, [R1+0x140] ;  /* 0x0001400001107983 */ /* 0x001ea80000300800 */
[----:B------:R-:W2:Y:S04]  /*49840*/  LDL.LU R17, [R1+0x144] ;  /* 0x0001440001117983 */ /* 0x000ea80000300800 */
[----:B------:R-:W2:Y:S04]  /*49850*/  LDL.LU R18, [R1+0x148] ;  /* 0x0001480001127983 */ /* 0x000ea80000300800 */
[----:B------:R-:W2:Y:S01]  /*49860*/  LDL.LU R19, [R1+0x14c] ;  /* 0x00014c0001137983 */ /* 0x000ea20000300800 */
[----:B----4-:R-:W-:-:S02]  /*49870*/  IMAD.MOV.U32 R26, RZ, RZ, R29 ;  /* 0x000000ffff1a7224 */ /* 0x010fc400078e001d */
[----:B---3--:R-:W-:-:S07]  /*49880*/  IMAD.MOV.U32 R27, RZ, RZ, R28 ;  /* 0x000000ffff1b7224 */ /* 0x008fce00078e001c */
[C---:B------:R-:W-:Y:S01]  /*49890*/  HMMA.16816.F32 R24, R20.reuse, R26, R8 ;  /* 0x0000001a1418723c */ /* 0x040fe20000001808 */
[----:B--2---:R-:W-:Y:S04]  /*498a0*/  STL.64 [R1+0x5288], R18 ;  /* 0x0052881201007387 */ /* 0x004fe80000100a00 */
[----:B------:R0:W-:Y:S04]  /*498b0*/  STL.64 [R1+0x5280], R16 ;  /* 0x0052801001007387 */ /* 0x0001e80000100a00 */
[----:B0-----:R-:W2:Y:S04]  /*498c0*/  LDL.LU R16, [R1+0x150] ;  /* 0x0001500001107983 */ /* 0x001ea80000300800 */
[----:B------:R-:W2:Y:S04]  /*498d0*/  LDL.LU R17, [R1+0x154] ;  /* 0x0001540001117983 */ /* 0x000ea80000300800 */
[----:B------:R-:W2:Y:S04]  /*498e0*/  LDL.LU R18, [R1+0x158] ;  /* 0x0001580001127983 */ /* 0x000ea80000300800 */
[----:B------:R-:W2:Y:S04]  /*498f0*/  LDL.LU R19, [R1+0x15c] ;  /* 0x00015c0001137983 */ /* 0x000ea80000300800 */
[----:B------:R-:W3:Y:S04]  /*49900*/  LDL.LU.64 R10, [R1+0x52d8] ;  /* 0x0052d800010a7983 */ /* 0x000ee80000300a00 */
[----:B------:R-:W3:Y:S04]  /*49910*/  LDL.LU.64 R8, [R1+0x52d0] ;  /* 0x0052d00001087983 */ /* 0x000ee80000300a00 */
        /* <DEDUP_REMOVED lines=9> */
[----:B---3--:R-:W-:-:S15]  /*499b0*/  HMMA.16816.F32 R8, R20, R26, R8 ;  /* 0x0000001a1408723c */ /* 0x008fde0000001808 */
[----:B------:R-:W-:-:S04]  /*499c0*/  NOP ;  /* 0x0000000000007918 */ /* 0x000fc80000000000 */
[----:B------:R-:W-:Y:S04]  /*499d0*/  STL.64 [R1+0x590], R8 ;  /* 0x0005900801007387 */ /* 0x000fe80000100a00 */
[----:B------:R0:W-:Y:S04]  /*499e0*/  STL.64 [R1+0x598], R10 ;  /* 0x0005980a01007387 */ /* 0x0001e80000100a00 */
[----:B0-----:R-:W3:Y:S04]  /*499f0*/  LDL.LU.64 R10, [R1+0x52a8] ;  /* 0x0052a800010a7983 */ /* 0x001ee80000300a00 */
[----:B------:R0:W-:Y:S04]  /*49a00*/  STL.64 [R1+0x51b0], R26 ;  /* 0x0051b01a01007387 */ /* 0x0001e80000100a00 */
[----:B------:R-:W4:Y:S04]  /*49a10*/  LDL.LU R24, [R1+0xe0] ;  /* 0x0000e00001187983 */ /* 0x000f280000300800 */
[----:B------:R-:W4:Y:S04]  /*49a20*/  LDL.LU R25, [R1+0xe4] ;  /* 0x0000e40001197983 */ /* 0x000f280000300800 */
[----:B0-----:R-:W4:Y:S04]  /*49a30*/  LDL.LU R26, [R1+0xe8] ;  /* 0x0000e800011a7983 */ /* 0x001f280000300800 */
[----:B------:R-:W4:Y:S01]  /*49a40*/  LDL.LU R27, [R1+0xec] ;  /* 0x0000ec00011b7983 */ /* 0x000f220000300800 */
[----:B---3--:R-:W-:-:S15]  /*49a50*/  HMMA.16816.F32 R4, R20, R10, R4 ;  /* 0x0000000a1404723c */ /* 0x008fde0000001804 */
[----:B------:R-:W-:-:S04]  /*49a60*/  NOP ;  /* 0x0000000000007918 */ /* 0x000fc80000000000 */
[----:B------:R-:W-:Y:S04]  /*49a70*/  STL.64 [R1+0x5a0], R4 ;  /* 0x0005a00401007387 */ /* 0x000fe80000100a00 */
[----:B------:R0:W-:Y:S04]  /*49a80*/  STL.64 [R1+0x5a8], R6 ;  /* 0x0005a80601007387 */ /* 0x0001e80000100a00 */
[----:B0-----:R-:W3:Y:S04]  /*49a90*/  LDL.LU.64 R6, [R1+0x52a0] ;  /* 0x0052a00001067983 */ /* 0x001ee80000300a00 */
[----:B------:R-:W2:Y:S04]  /*49aa0*/  LDL.LU.64 R4, [R1+0x5298] ;  /* 0x0052980001047983 */ /* 0x000ea80000300a00 */
[----:B------:R0:W-:Y:S04]  /*49ab0*/  STL.64 [R1+0x51b8], R10 ;  /* 0x0051b80a01007387 */ /* 0x0001e80000100a00 */
[----:B------:R-:W2:Y:S04]  /*49ac0*/  LDL.LU R8, [R1+0x330] ;  /* 0x0003300001087983 */ /* 0x000ea80000300800 */
[----:B------:R-:W2:Y:S04]  /*49ad0*/  LDL.LU R9, [R1+0x334] ;  /* 0x0003340001097983 */ /* 0x000ea80000300800 */
[----:B0-----:R-:W2:Y:S04]  /*49ae0*/  LDL.LU R10, [R1+0x338] ;  /* 0x00033800010a7983 */ /* 0x001ea80000300800 */
[----:B------:R-:W2:Y:S01]  /*49af0*/  LDL.LU R11, [R1+0x33c] ;  /* 0x00033c00010b7983 */ /* 0x000ea20000300800 */
[C---:B---3--:R-:W-:Y:S03]  /*49b00*/  HMMA.16816.F32 R12, R20.reuse, R6, R12 ;  /* 0x00000006140c723c */ /* 0x048fe6000000180c */
[----:B--2---:R-:W-:Y:S04]  /*49b10*/  STL.64 [R1+0x51e8], R10 ;  /* 0x0051e80a01007387 */ /* 0x004fe80000100a00 */
[----:B------:R0:W-:Y:S04]  /*49b20*/  STL.64 [R1+0x51e0], R8 ;  /* 0x0051e00801007387 */ /* 0x0001e80000100a00 */
[----:B0-----:R-:W2:Y:S04]  /*49b30*/  LDL.LU R8, [R1+0x3b0] ;  /* 0x0003b00001087983 */ /* 0x001ea80000300800 */
[----:B------:R-:W2:Y:S04]  /*49b40*/  LDL.LU R9, [R1+0x3b4] ;  /* 0x0003b40001097983 */ /* 0x000ea80000300800 */
[----:B------:R-:W2:Y:S04]  /*49b50*/  LDL.LU R10, [R1+0x3b8] ;  /* 0x0003b800010a7983 */ /* 0x000ea80000300800 */
[----:B------:R-:W2:Y:S04]  /*49b60*/  LDL.LU R11, [R1+0x3bc] ;  /* 0x0003bc00010b7983 */ /* 0x000ea80000300800 */
[----:B------:R-:W-:Y:S04]  /*49b70*/  STL.64 [R1+0x5b0], R12 ;  /* 0x0005b00c01007387 */ /* 0x000fe80000100a00 */
[----:B------:R0:W-:Y:S04]  /*49b80*/  STL.64 [R1+0x5b8], R14 ;  /* 0x0005b80e01007387 */ /* 0x0001e80000100a00 */
[----:B0-----:R-:W3:Y:S04]  /*49b90*/  LDL.LU.64 R14, [R1+0x5290] ;  /* 0x00529000010e7983 */ /* 0x001ee80000300a00 */
[----:B------:R0:W-:Y:S04]  /*49ba0*/  STL.64 [R1+0x5198], R6 ;  /* 0x0051980601007387 */ /* 0x0001e80000100a00 */
[----:B------:R-:W-:Y:S04]  /*49bb0*/  STL.64 [R1+0x5190], R4 ;  /* 0x0051900401007387 */ /* 0x000fe80000100a00 */
[----:B0-----:R-:W2:Y:S01]  /*49bc0*/  LDL.64 R6, [R1+0x18] ;  /* 0x0000180001067983 */ /* 0x001ea20000100a00 */
        /* <DEDUP_REMOVED lines=37> */
[----:B------:R-:W2:-:S15]  /*49e20*/  LDL.LU.64 R18, [R1+0x51f8] ;  /* 0x0051f80001127983 */ /* 0x000e9e0000300a00 */
[----:B------:R-:W-:Y:S02]  /*49e30*/  NOP ;  /* 0x0000000000007918 */ /* 0x000fe40000000000 */
[----:B------:R-:W-:Y:S04]  /*49e40*/  STL.64 [R1+0x9f0], R12 ;  /* 0x0009f00c01007387 */ /* 0x000fe80000100a00 */
[----:B------:R0:W-:Y:S04]  /*49e50*/  STL.64 [R1+0x9f8], R14 ;  /* 0x0009f80e01007387 */ /* 0x0001e80000100a00 */
[----:B0-----:R-:W4:Y:S02]  /*49e60*/  LDL.LU.64 R14, [R1+0x51f0] ;  /* 0x0051f000010e7983 */ /* 0x001f240000300a00 */
[----:B----4-:R-:W-:Y:S02]  /*49e70*/  HMMA.16816.F32 R12, R20, R14, R24 ;  /* 0x0000000e140c723c */ /* 0x010fe40000001818 */
[----:B------:R-:W3:-:S15]  /*49e80*/  LDL.64 R26, [R1+0x8] ;  /* 0x00000800011a7983 */ /* 0x000ede0000100a00 */
[----:B------:R-:W-:Y:S02]  /*49e90*/  NOP ;  /* 0x0000000000007918 */ /* 0x000fe40000000000 */
[----:B------:R-:W-:Y:S04]  /*49ea0*/  STL.64 [R1+0x9e0], R12 ;  /* 0x0009e00c01007387 */ /* 0x000fe80000100a00 */
[----:B------:R-:W-:Y:S04]  /*49eb0*/  STL.64 [R1+0x9e8], R14 ;  /* 0x0009e80e01007387 */ /* 0x000fe80000100a00 */
[----:B------:R-:W0:Y:S01]  /*49ec0*/  LDSM.16.MT88.4 R12, [R3+UR5+0x2080] ;  /* 0x00208005030c783b */ /* 0x000e220008004200 */
[----:B--2---:R-:W-:Y:S03]  /*49ed0*/  HMMA.16816.F32 R16, R20, R18, R8 ;  /* 0x000000121410723c */ /* 0x004fe60000001808 */
[----:B0-----:R-:W-:Y:S04]  /*49ee0*/  STL.64 [R1+0x50e0], R14 ;  /* 0x0050e00e01007387 */ /* 0x001fe80000100a00 */
[----:B------:R-:W-:Y:S04]  /*49ef0*/  STL.64 [R1+0x50d8], R12 ;  /* 0x0050d80c01007387 */ /* 0x000fe80000100a00 */
[----:B------:R-:W2:Y:S04]  /*49f00*/  LDL.LU.64 R10, [R1+0x51e8] ;  /* 0x0051e800010a7983 */ /* 0x000ea80000300a00 */
[----:B------:R-:W2:Y:S04]  /*49f10*/  LDL.LU.64 R8, [R1+0x51e0] ;  /* 0x0051e00001087983 */ /* 0x000ea80000300a00 */
[----:B------:R-:W-:Y:S04]  /*49f20*/  STL.64 [R1+0x9d0], R16 ;  /* 0x0009d01001007387 */ /* 0x000fe80000100a00 */
[----:B------:R0:W-:Y:S04]  /*49f30*/  STL.64 [R1+0x9d8], R18 ;  /* 0x0009d81201007387 */ /* 0x0001e80000100a00 */
[----:B0-----:R-:W4:Y:S04]  /*49f40*/  LDL.LU.64 R18, [R1+0x51d8] ;  /* 0x0051d80001127983 */ /* 0x001f280000300a00 */
[----:B------:R-:W4:Y:S01]  /*49f50*/  LDL.LU.64 R16, [R1+0x51d0] ;  /* 0x0051d00001107983 */ /* 0x000f220000300a00 */
[----:B------:R-:W-:-:S02]  /*49f60*/  IMAD.MOV.U32 R14, RZ, RZ, R2 ;  /* 0x000000ffff0e7224 */ /* 0x000fc400078e0002 */
[----:B------:R-:W-:-:S07]  /*49f70*/  IMAD.MOV.U32 R15, RZ, RZ, R0 ;  /* 0x000000ffff0f7224 */ /* 0x000fce00078e0000 */
[----:B----4-:R-:W-:Y:S01]  /*49f80*/  HMMA.16816.F32 R20, R20, R14, R16 ;  /* 0x0000000e1414723c */ /* 0x010fe20000001810 */
[----:B------:R-:W2:Y:S04]  /*49f90*/  LDL.LU.64 R18, [R1+0x51c8] ;  /* 0x0051c80001127983 */ /* 0x000ea80000300a00 */
[----:B------:R-:W2:-:S14]  /*49fa0*/  LDL.LU.64 R16, [R1+0x51c0] ;  /* 0x0051c00001107983 */ /* 0x000e9c0000300a00 */
[----:B------:R0:W-:Y:S04]  /*49fb0*/  STL.64 [R1+0x660], R20 ;  /* 0x0006601401007387 */ /* 0x0001e80000100a00 */
[----:B------:R1:W-:Y:S04]  /*49fc0*/  STL.64 [R1+0x668], R22 ;  /* 0x0006681601007387 */ /* 0x0003e80000100a00 */
[----:B0-----:R-:W4:Y:S04]  /*49fd0*/  LDL.LU R20, [R1+0x320] ;  /* 0x0003200001147983 */ /* 0x001f280000300800 */
[----:B------:R-:W4:Y:S04]  /*49fe0*/  LDL.LU R21, [R1+0x324] ;  /* 0x0003240001157983 */ /* 0x000f280000300800 */
[----:B-1----:R-:W4:Y:S04]  /*49ff0*/  LDL.LU R22, [R1+0x328] ;  /* 0x0003280001167983 */ /* 0x002f280000300800 */
[----:B------:R-:W4:Y:S04]  /*4a000*/  LDL.LU R23, [R1+0x32c] ;  /* 0x00032c0001177983 */ /* 0x000f280000300800 */
[----:B------:R0:W-:Y:S04]  /*4a010*/  STL.64 [R1+0x50f8], R14 ;  /* 0x0050f80e01007387 */ /* 0x0001e80000100a00 */
[----:B0-----:R-:W2:Y:S02]  /*4a020*/  LDL.64 R14, [R1+0x28] ;  /* 0x00002800010e7983 */ /* 0x001ea40000100a00 */
[----:B--2---:R-:W-:-:S15]  /*4a030*/  HMMA.16816.F32 R8, R16, R14, R8 ;  /* 0x0000000e1008723c */ /* 0x004fde0000001808 */
[----:B------:R-:W-:-:S04]  /*4a040*/  NOP ;  /* 0x0000000000007918 */ /* 0x000fc80000000000 */
[----:B------:R-:W-:Y:S04]  /*4a050*/  STL.64 [R1+0x930], R8 ;  /* 0x0009300801007387 */ /* 0x000fe80000100a00 */
[----:B------:R0:W-:Y:S04]  /*4a060*/  STL.64 [R1+0x938], R10 ;  /* 0x0009380a01007387 */ /* 0x0001e80000100a00 */
[----:B0-----:R-:W2:Y:S01]  /*4a070*/  LDL.LU.64 R10, [R1+0x51b8] ;  /* 0x0051b800010a7983 */ /* 0x001ea20000300a00 */
[----:B----4-:R-:W-:Y:S01]  /*4a080*/  HMMA.16816.F32 R20, R16, R6, R20 ;  /* 0x000000061014723c */ /* 0x010fe20000001814 */
[----:B------:R-:W-:-:S02]  /*4a090*/  IMAD.MOV.U32 R8, RZ, RZ, R14 ;  /* 0x000000ffff087224 */ /* 0x000fc400078e000e */
[----:B------:R-:W-:Y:S02]  /*4a0a0*/  IMAD.MOV.U32 R13, RZ, RZ, R6 ;  /* 0x000000ffff0d7224 */ /* 0x000fe400078e0006 */
[----:B------:R-:W-:Y:S01]  /*4a0b0*/  IMAD.MOV.U32 R12, RZ, RZ, R7 ;  /* 0x000000ffff0c7224 */ /* 0x000fe200078e0007 */
[----:B--2---:R-:W-:Y:S04]  /*4a0c0*/  STL.64 [R1+0x51a8], R10 ;  /* 0x0051a80a01007387 */ /* 0x004fe80000100a00 */
[----:B------:R0:W-:Y:S04]  /*4a0d0*/  STL [R1+0x51a0], R8 ;  /* 0x0051a00801007387 */ /* 0x0001e80000100800 */
[----:B0-----:R-:W2:Y:S04]  /*4a0e0*/  LDL.LU R8, [R1+0x300] ;  /* 0x0003000001087983 */ /* 0x001ea80000300800 */
[----:B------:R-:W2:Y:S04]  /*4a0f0*/  LDL.LU R9, [R1+0x304] ;  /* 0x0003040001097983 */ /* 0x000ea80000300800 */
[----:B------:R-:W2:Y:S04]  /*4a100*/  LDL.LU R10, [R1+0x308] ;  /* 0x00030800010a7983 */ /* 0x000ea80000300800 */
[----:B------:R-:W2:Y:S04]  /*4a110*/  LDL.LU R11, [R1+0x30c] ;  /* 0x00030c00010b7983 */ /* 0x000ea80000300800 */
[----:B------:R-:W-:Y:S04]  /*4a120*/  STL.64 [R1+0x920], R20 ;  /* 0x0009201401007387 */ /* 0x000fe80000100a00 */
[----:B------:R0:W-:Y:S04]  /*4a130*/  STL.64 [R1+0x928], R22 ;  /* 0x0009281601007387 */ /* 0x0001e80000100a00 */
[----:B------:R-:W4:Y:S04]  /*4a140*/  LDL.LU R4, [R1+0x2f0] ;  /* 0x0002f00001047983 */ /* 0x000f280000300800 */
[----:B------:R-:W4:Y:S04]  /*4a150*/  LDL.LU R5, [R1+0x2f4] ;  /* 0x0002f40001057983 */ /* 0x000f280000300800 */
[----:B------:R-:W4:Y:S04]  /*4a160*/  LDL.LU R6, [R1+0x2f8] ;  /* 0x0002f80001067983 */ /* 0x000f280000300800 */
[----:B------:R-:W4:Y:S04]  /*4a170*/  LDL.LU R7, [R1+0x2fc] ;  /* 0x0002fc0001077983 */ /* 0x000f280000300800 */
[----:B0-----:R-:W2:Y:S01]  /*4a180*/  LDL.64 R22, [R1+0x38] ;  /* 0x0000380001167983 */ /* 0x001ea20000100a00 */
[----:B------:R-:W-:-:S03]  /*4a190*/  IMAD.MOV.U32 R2, RZ, RZ, R15 ;  /* 0x000000ffff027224 */ /* 0x000fc600078e000f */
[----:B--2---:R0:W-:Y:S04]  /*4a1a0*/  STL.64 [R1+0x5188], R22 ;  /* 0x0051881601007387 */ /* 0x0041e80000100a00 */
[----:B------:R-:W2:Y:S04]  /*4a1b0*/  LDL.LU R20, [R1+0x2e0] ;  /* 0x0002e00001147983 */ /* 0x000ea80000300800 */
[----:B------:R-:W2:Y:S04]  /*4a1c0*/  LDL.LU R21, [R1+0x2e4] ;  /* 0x0002e40001157983 */ /* 0x000ea80000300800 */
[----:B0-----:R-:W2:Y:S04]  /*4a1d0*/  LDL.LU R22, [R1+0x2e8] ;  /* 0x0002e80001167983 */ /* 0x001ea80000300800 */
[----:B------:R-:W2:Y:S04]  /*4a1e0*/  LDL.LU R23, [R1+0x2ec] ;  /* 0x0002ec0001177983 */ /* 0x000ea80000300800 */
[----:B------:R0:W-:Y:S04]  /*4a1f0*/  STL.64 [R1+0x5148], R12 ;  /* 0x0051480c01007387 */ /* 0x0001e80000100a00 */
[----:B0-----:R-:W2:Y:S04]  /*4a200*/  LDL.LU R12, [R1+0x310] ;  /* 0x00031000010c7983 */ /* 0x001ea80000300800 */
[----:B------:R-:W2:Y:S04]  /*4a210*/  LDL.LU R13, [R1+0x314] ;  /* 0x00031400010d7983 */ /* 0x000ea80000300800 */
[----:B------:R-:W2:Y:S04]  /*4a220*/  LDL.LU R14, [R1+0x318] ;  /* 0x00031800010e7983 */ /* 0x000ea80000300800 */
[----:B------:R-:W2:Y:S01]  /*4a230*/  LDL.LU R15, [R1+0x31c] ;  /* 0x00031c00010f7983 */ /* 0x000ea20000300800 */
[----:B---3--:R-:W-:Y:S01]  /*4a240*/  IMAD.MOV.U32 R0, RZ, RZ, R27 ;  /* 0x000000ffff007224 */ /* 0x008fe200078e001b */
[----:B--2---:R-:W-:-:S15]  /*4a250*/  HMMA.16816.F32 R12, R16, R26, R12 ;  /* 0x0000001a100c723c */ /* 0x004fde000000180c */
[----:B------:R-:W-:-:S04]  /*4a260*/  NOP ;  /* 0x0000000000007918 */ /* 0x000fc80000000000 */
[----:B------:R0:W-:Y:S04]  /*4a270*/  STL.64 [R1+0x6d0], R12 ;  /* 0x0006d00c01007387 */ /* 0x0001e80000100a00 */
[----:B------:R1:W-:Y:S01]  /*4a280*/  STL.64 [R1+0x6d8], R14 ;  /* 0x0006d80e01007387 */ /* 0x0003e20000100a00 */
[----:B0-----:R-:W-:-:S03]  /*4a290*/  IMAD.MOV.U32 R12, RZ, RZ, R26 ;  /* 0x000000ffff0c7224 */ /* 0x001fc600078e001a */
[----:B------:R-:W2:Y:S04]  /*4a2a0*/  LDL.LU.64 R26, [R1+0x51b0] ;  /* 0x0051b000011a7983 */ /* 0x000ea80000300a00 */
[----:B-1----:R-:W3:Y:S04]  /*4a2b0*/  LDL.64 R14, [R1+0xb8] ;  /* 0x0000b800010e7983 */ /* 0x002ee80000100a00 */
[----:B---3--:R-:W-:Y:S04]  /*4a2c0*/  STL.64 [R1+0x5160], R14 ;  /* 0x0051600e01007387 */ /* 0x008fe80000100a00 */
[----:B------:R0:W-:Y:S04]  /*4a2d0*/  STL [R1+0x5158], R12 ;  /* 0x0051580c01007387 */ /* 0x0001e80000100800 */
[----:B0-----:R-:W3:Y:S04]  /*4a2e0*/  LDL.LU R12, [R1+0x630] ;  /* 0x00063000010c7983 */ /* 0x001ee80000300800 */
[----:B------:R-:W3:Y:S04]  /*4a2f0*/  LDL.LU R13, [R1+0x634] ;  /* 0x00063400010d7983 */ /* 0x000ee80000300800 */
[----:B------:R-:W3:Y:S04]  /*4a300*/  LDL.LU R14, [R1+0x638] ;  /* 0x00063800010e7983 */ /* 0x000ee80000300800 */
[----:B------:R-:W3:Y:S01]  /*4a310*/  LDL.LU R15, [R1+0x63c] ;  /* 0x00063c00010f7983 */ /* 0x000ee20000300800 */
[C---:B--2---:R-:W-:Y:S03]  /*4a320*/  HMMA.16816.F32 R8, R16.reuse, R26, R8 ;  /* 0x0000001a1008723c */ /* 0x044fe60000001808 */
[----:B---3--:R0:W-:Y:S04]  /*4a330*/  STL.64 [R1+0x5170], R14 ;  /* 0x0051700e01007387 */ /* 0x0081e80000100a00 */
[----:B------:R-:W-:Y:S04]  /*4a340*/  STL.64 [R1+0x5168], R12 ;  /* 0x0051680c01007387 */ /* 0x000fe80000100a00 */
[----:B0-----:R-:W2:Y:S08]  /*4a350*/  LDL.64 R14, [R1+0xd8] ;  /* 0x0000d800010e7983 */ /* 0x001eb00000100a00 */
[----:B------:R-:W-:Y:S04]  /*4a360*/  STL.64 [R1+0x6c0], R8 ;  /* 0x0006c00801007387 */ /* 0x000fe80000100a00 */
[----:B------:R0:W-:Y:S04]  /*4a370*/  STL.64 [R1+0x6c8], R10 ;  /* 0x0006c80a01007387 */ /* 0x0001e80000100a00 */
[----:B0-----:R-:W4:Y:S04]  /*4a380*/  LDL.LU.64 R10, [R1+0x51a8] ;  /* 0x0051a800010a7983 */ /* 0x001f280000300a00 */
[----:B------:R-:W3:Y:S04]  /*4a390*/  LDL.LU R8, [R1+0x51a0] ;  /* 0x0051a00001087983 */ /* 0x000ee80000300800 */
[----:B------:R0:W-:Y:S04]  /*4a3a0*/  STL.64 [R1+0x5150], R26 ;  /* 0x0051501a01007387 */ /* 0x0001e80000100a00 */
[----:B------:R-:W2:Y:S04]  /*4a3b0*/  LDL.LU R24, [R1+0x620] ;  /* 0x0006200001187983 */ /* 0x000ea80000300800 */
[----:B------:R-:W2:Y:S04]  /*4a3c0*/  LDL.LU R25, [R1+0x624] ;  /* 0x0006240001197983 */ /* 0x000ea80000300800 */
[----:B0-----:R-:W2:Y:S04]  /*4a3d0*/  LDL.LU R26, [R1+0x628] ;  /* 0x00062800011a7983 */ /* 0x001ea80000300800 */
[----:B------:R-:W2:Y:S01]  /*4a3e0*/  LDL.LU R27, [R1+0x62c] ;  /* 0x00062c00011b7983 */ /* 0x000ea20000300800 */
[C---:B----4-:R-:W-:Y:S03]  /*4a3f0*/  HMMA.16816.F32 R4, R16.reuse, R10, R4 ;  /* 0x0000000a1004723c */ /* 0x050fe60000001804 */
        /* <DEDUP_REMOVED lines=8> */
[----:B0-----:R-:W4:Y:S04]  /*4a480*/  LDL.LU.64 R6, [R1+0x5198] ;  /* 0x0051980001067983 */ /* 0x001f280000300a00 */
[----:B------:R-:W2:Y:S04]  /*4a490*/  LDL.LU.64 R4, [R1+0x5190] ;  /* 0x0051900001047983 */ /* 0x000ea80000300a00 */
[----:B------:R-:W-:Y:S04]  /*4a4a0*/  STL [R1+0x5080], R10 ;  /* 0x0050800a01007387 */ /* 0x000fe80000100800 */
[----:B------:R-:W-:Y:S01]  /*4a4b0*/  STL [R1+0x507c], R11 ;  /* 0x00507c0b01007387 */ /* 0x000fe20000100800 */
[----:B----4-:R-:W-:-:S15]  /*4a4c0*/  HMMA.16816.F32 R20, R16, R6, R20 ;  /* 0x000000061014723c */ /* 0x010fde0000001814 */
[----:B------:R-:W-:-:S04]  /*4a4d0*/  NOP ;  /* 0x0000000000007918 */ /* 0x000fc80000000000 */
[----:B------:R-:W-:Y:S04]  /*4a4e0*/  STL.64 [R1+0x6b0], R20 ;  /* 0x0006b01401007387 */ /* 0x000fe80000100a00 */
[----:B------:R0:W-:Y:S04]  /*4a4f0*/  STL.64 [R1+0x6b8], R22 ;  /* 0x0006b81601007387 */ /* 0x0001e80000100a00 */
[----:B0-----:R-:W4:Y:S04]  /*4a500*/  LDL.LU.64 R22, [R1+0x5188] ;  /* 0x0051880001167983 */ /* 0x001f280000300a00 */
[----:B------:R-:W-:Y:S04]  /*4a510*/  STL.64 [R1+0x5068], R6 ;  /* 0x0050680601007387 */ /* 0x000fe80000100a00 */
[----:B--2---:R0:W-:Y:S04]  /*4a520*/  STL.64 [R1+0x5060], R4 ;  /* 0x0050600401007387 */ /* 0x0041e80000100a00 */
[----:B0-----:R-:W4:Y:S04]  /*4a530*/  LDL.LU R4, [R1+0x2d0] ;  /* 0x0002d00001047983 */ /* 0x001f280000300800 */
[----:B------:R-:W4:Y:S04]  /*4a540*/  LDL.LU R5, [R1+0x2d4] ;  /* 0x0002d40001057983 */ /* 0x000f280000300800 */
[----:B------:R-:W4:Y:S04]  /*4a550*/  LDL.LU R6, [R1+0x2d8] ;  /* 0x0002d80001067983 */ /* 0x000f280000300800 */
[----:B------:R-:W4:Y:S01]  /*4a560*/  LDL.LU R7, [R1+0x2dc] ;  /* 0x0002dc0001077983 */ /* 0x000f220000300800 */
[C---:B------:R-:W-:Y:S08]  /*4a570*/  HMMA.16816.F32 R24, R16.reuse, R14, R24 ;  /* 0x0000000e1018723c */ /* 0x040ff00000001818 */
[----:B----4-:R-:W-:-:S15]  /*4a580*/  HMMA.16816.F32 R4, R16, R22, R4 ;  /* 0x000000161004723c */ /* 0x010fde0000001804 */
[----:B------:R-:W-:-:S04]  /*4a590*/  NOP ;  /* 0x0000000000007918 */ /* 0x000fc80000000000 */
[----:B------:R0:W-:Y:S02]  /*4a5a0*/  STL.64 [R1+0xcf0], R4 ;  /* 0x000cf00401007387 */ /* 0x0001e40000100a00 */
[----:B0-----:R-:W-:Y:S02]  /*4a5b0*/  IMAD.MOV.U32 R5, RZ, RZ, R22 ;  /* 0x000000ffff057224 */ /* 0x001fe400078e0016 */
[----:B------:R-:W-:Y:S02]  /*4a5c0*/  IMAD.MOV.U32 R4, RZ, RZ, R23 ;  /* 0x000000ffff047224 */ /* 0x000fe400078e0017 */
[----:B------:R-:W0:Y:S04]  /*4a5d0*/  LDSM.16.MT88.4 R20, [R3+UR5+0x2100] ;  /* 0x002100050314783b */ /* 0x000e280008004200 */
[----:B------:R1:W-:Y:S02]  /*4a5e0*/  STL.64 [R1+0xcf8], R6 ;  /* 0x000cf80601007387 */ /* 0x0003e40000100a00 */
[----:B-1----:R-:W-:-:S02]  /*4a5f0*/  IMAD.MOV.U32 R7, RZ, RZ, R14 ;  /* 0x000000ffff077224 */ /* 0x002fc400078e000e */
[----:B------:R-:W-:Y:S01]  /*4a600*/  IMAD.MOV.U32 R6, RZ, RZ, R15 ;  /* 0x000000ffff067224 */ /* 0x000fe200078e000f */
[----:B0-----:R0:W-:Y:S04]  /*4a610*/  STL.64 [R1+0x4f90], R22 ;  /* 0x004f901601007387 */ /* 0x0011e80000100a00 */
[----:B------:R-:W-:Y:S04]  /*4a620*/  STL.64 [R1+0x4f88], R20 ;  /* 0x004f881401007387 */ /* 0x000fe80000100a00 */
[----:B0-----:R-:W2:Y:S04]  /*4a630*/  LDL.64 R22, [R1+0xa8] ;  /* 0x0000a80001167983 */ /* 0x001ea80000100a00 */
[----:B------:R-:W-:Y:S04]  /*4a640*/  STL.64 [R1+0xce0], R24 ;  /* 0x000ce01801007387 */ /* 0x000fe80000100a00 */
[----:B------:R0:W-:Y:S04]  /*4a650*/  STL.64 [R1+0xce8], R26 ;  /* 0x000ce81a01007387 */ /* 0x0001e80000100a00 */
[----:B0-----:R-:W4:Y:S04]  /*4a660*/  LDL.LU.64 R26, [R1+0x5180] ;  /* 0x00518000011a7983 */ /* 0x001f280000300a00 */
[----:B------:R-:W4:Y:S04]  /*4a670*/  LDL.LU.64 R24, [R1+0x5178] ;  /* 0x0051780001187983 */ /* 0x000f280000300a00 */
[----:B------:R-:W2:Y:S04]  /*4a680*/  LDL.LU.64 R14, [R1+0x5170] ;  /* 0x00517000010e7983 */ /* 0x000ea80000300a00 */
[----:B------:R-:W2:Y:S04]  /*4a690*/  LDL.LU.64 R12, [R1+0x5168] ;  /* 0x00516800010c7983 */ /* 0x000ea80000300a00 */
[----:B------:R0:W-:Y:S04]  /*4a6a0*/  STL.64 [R1+0x5090], R6 ;  /* 0x0050900601007387 */ /* 0x0001e80000100a00 */
[----:B------:R-:W-:Y:S04]  /*4a6b0*/  STL.64 [R1+0x5088], R4 ;  /* 0x0050880401007387 */ /* 0x000fe80000100a00 */
[----:B0-----:R-:W2:Y:S02]  /*4a6c0*/  LDL.64 R6, [R1+0xc8] ;  /* 0x0000c80001067983 */ /* 0x001ea40000100a00 */
[----:B--2---:R-:W-:-:S15]  /*4a6d0*/  HMMA.16816.F32 R12, R16, R6, R12 ;  /* 0x00000006100c723c */ /* 0x004fde000000180c */
[----:B------:R-:W-:-:S04]  /*4a6e0*/  NOP ;  /* 0x0000000000007918 */ /* 0x000fc80000000000 */
[----:B------:R-:W-:Y:S04]  /*4a6f0*/  STL.64 [R1+0xcd0], R12 ;  /* 0x000cd00c01007387 */ /* 0x000fe80000100a00 */
[----:B------:R0:W-:Y:S04]  /*4a700*/  STL.64 [R1+0xcd8], R14 ;  /* 0x000cd80e01007387 */ /* 0x0001e80000100a00 */
[----:B0-----:R-:W4:Y:S04]  /*4a710*/  LDL.LU.64 R14, [R1+0x5160] ;  /* 0x00516000010e7983 */ /* 0x001f280000300a00 */
[----:B------:R-:W2:Y:S01]  /*4a720*/  LDL.LU R12, [R1+0x5158] ;  /* 0x00515800010c7983 */ /* 0x000ea20000300800 */
[----:B------:R-:W-:-:S02]  /*4a730*/  IMAD.MOV.U32 R28, RZ, RZ, R6 ;  /* 0x000000ffff1c7224 */ /* 0x000fc400078e0006 */
[----:B------:R-:W-:Y:S02]  /*4a740*/  IMAD.MOV.U32 R9, RZ, RZ, R7 ;  /* 0x000000ffff097224 */ /* 0x000fe400078e0007 */
[----:B------:R-:W-:-:S03]  /*4a750*/  IMAD.MOV.U32 R7, RZ, RZ, R0 ;  /* 0x000000ffff077224 */ /* 0x000fc600078e0000 */
[----:B------:R-:W-:Y:S01]  /*4a760*/  STL [R1+0x5140], R9 ;  /* 0x0051400901007387 */ /* 0x000fe20000100800 */
[----:B--2---:R-:W-:-:S05]  /*4a770*/  IMAD.MOV.U32 R6, RZ, RZ, R12 ;  /* 0x000000ffff067224 */ /* 0x004fca00078e000c */
[----:B------:R0:W-:Y:S04]  /*4a780*/  STL.64 [R1+0x50a8], R6 ;  /* 0x0050a80601007387 */ /* 0x0001e80000100a00 */
[----:B------:R-:W2:Y:S04]  /*4a790*/  LDL.LU R4, [R1+0x610] ;  /* 0x0006100001047983 */ /* 0x000ea80000300800 */
[----:B------:R-:W2:Y:S04]  /*4a7a0*/  LDL.LU R5, [R1+0x614] ;  /* 0x0006140001057983 */ /* 0x000ea80000300800 */
[----:B0-----:R-:W2:Y:S04]  /*4a7b0*/  LDL.LU R6, [R1+0x618] ;  /* 0x0006180001067983 */ /* 0x001ea80000300800 */
[----:B------:R-:W2:Y:S01]  /*4a7c0*/  LDL.LU R7, [R1+0x61c] ;  /* 0x00061c0001077983 */ /* 0x000ea20000300800 */
[----:B----4-:R-:W-:Y:S01]  /*4a7d0*/  HMMA.16816.F32 R24, R16, R14, R24 ;  /* 0x0000000e1018723c */ /* 0x010fe20000001818 */
[----:B------:R-:W-:-:S15]  /*4a7e0*/  IMAD.MOV.U32 R29, RZ, RZ, R15 ;  /* 0x000000ffff1d7224 */ /* 0x000fde00078e000f */
[----:B------:R-:W-:-:S03]  /*4a7f0*/  NOP ;  /* 0x0000000000007918 */ /* 0x000fc60000000000 */
[----:B------:R-:W-:Y:S04]  /*4a800*/  STL.64 [R1+0xcc0], R24 ;  /* 0x000cc01801007387 */ /* 0x000fe80000100a00 */
[----:B------:R0:W-:Y:S04]  /*4a810*/  STL.64 [R1+0xcc8], R26 ;  /* 0x000cc81a01007387 */ /* 0x0001e80000100a00 */
[----:B0-----:R-:W4:Y:S04]  /*4a820*/  LDL.LU.64 R26, [R1+0x5150] ;  /* 0x00515000011a7983 */ /* 0x001f280000300a00 */
[----:B------:R-:W3:Y:S01]  /*4a830*/  LDL.LU.64 R12, [R1+0x5148] ;  /* 0x00514800010c7983 */ /* 0x000ee20000300a00 */
[----:B------:R-:W-:Y:S01]  /*4a840*/  IMAD.MOV.U32 R24, RZ, RZ, R14 ;  /* 0x000000ffff187224 */ /* 0x000fe200078e000e */
[----:B--2---:R-:W-:-:S15]  /*4a850*/  HMMA.16816.F32 R4, R16, R22, R4 ;  /* 0x000000161004723c */ /* 0x004fde0000001804 */
[----:B------:R-:W-:-:S04]  /*4a860*/  NOP ;  /* 0x0000000000007918 */ /* 0x000fc80000000000 */
[----:B------:R-:W-:Y:S04]  /*4a870*/  STL.64 [R1+0xcb0], R4 ;  /* 0x000cb00401007387 */ /* 0x000fe80000100a00 */
[----:B------:R3:W-:Y:S04]  /*4a880*/  STL.64 [R1+0xcb8], R6 ;  /* 0x000cb80601007387 */ /* 0x0007e80000100a00 */
[----:B------:R-:W2:Y:S01]  /*4a890*/  LDL.64 R14, [R1+0x68] ;  /* 0x00006800010e7983 */ /* 0x000ea20000100a00 */
[----:B------:R-:W-:Y:S02]  /*4a8a0*/  IMAD.MOV.U32 R25, RZ, RZ, R23 ;  /* 0x000000ffff197224 */ /* 0x000fe400078e0017 */
[----:B---3--:R-:W-:-:S02]  /*4a8b0*/  IMAD.MOV.U32 R6, RZ, RZ, R13 ;  /* 0x000000ffff067224 */ /* 0x008fc400078e000d */
[----:B------:R-:W-:Y:S02]  /*4a8c0*/  IMAD.MOV.U32 R7, RZ, RZ, R12 ;  /* 0x000000ffff077224 */ /* 0x000fe400078e000c */
[----:B------:R-:W-:Y:S01]  /*4a8d0*/  IMAD.MOV.U32 R0, RZ, RZ, R22 ;  /* 0x000000ffff007224 */ /* 0x000fe200078e0016 */
[----:B--2---:R-:W-:Y:S04]  /*4a8e0*/  STL.64 [R1+0x5110], R14 ;  /* 0x0051100e01007387 */ /* 0x004fe80000100a00 */
[----:B------:R0:W-:Y:S04]  /*4a8f0*/  STL.64 [R1+0x50c0], R6 ;  /* 0x0050c00601007387 */ /* 0x0001e80000100a00 */
[----:B----4-:R-:W-:Y:S04]  /*4a900*/  STL.64 [R1+0x50a0], R26 ;  /* 0x0050a01a01007387 */ /* 0x010fe80000100a00 */
[----:B------:R1:W-:Y:S01]  /*4a910*/  STL.64 [R1+0x5098], R24 ;  /* 0x0050981801007387 */ /* 0x0003e20000100a00 */
[----:B0-----:R-:W-:-:S02]  /*4a920*/  IMAD.MOV.U32 R6, RZ, RZ, R8 ;  /* 0x000000ffff067224 */ /* 0x001fc400078e0008 */
[----:B------:R-:W-:Y:S01]  /*4a930*/  IMAD.MOV.U32 R7, RZ, RZ, R2 ;  /* 0x000000ffff077224 */ /* 0x000fe200078e0002 */
[----:B-1----:R-:W2:Y:S04]  /*4a940*/  LDL.LU R24, [R1+0x510] ;  /* 0x0005100001187983 */ /* 0x002ea80000300800 */
[----:B------:R-:W2:Y:S04]  /*4a950*/  LDL.LU R25, [R1+0x514] ;  /* 0x0005140001197983 */ /* 0x000ea80000300800 */
[----:B------:R-:W3:Y:S04]  /*4a960*/  LDL.LU R26, [R1+0x518] ;  /* 0x00051800011a7983 */ /* 0x000ee80000300800 */
[----:B------:R-:W3:Y:S04]  /*4a970*/  LDL.LU R27, [R1+0x51c] ;  /* 0x00051c00011b7983 */ /* 0x000ee80000300800 */
[----:B------:R0:W-:Y:S04]  /*4a980*/  STL.64 [R1+0x5118], R6 ;  /* 0x0051180601007387 */ /* 0x0001e80000100a00 */
[----:B------:R-:W4:Y:S04]  /*4a990*/  LDL.LU R4, [R1+0x5e0] ;  /* 0x0005e00001047983 */ /* 0x000f280000300800 */
[----:B------:R-:W4:Y:S04]  /*4a9a0*/  LDL.LU R5, [R1+0x5e4] ;  /* 0x0005e40001057983 */ /* 0x000f280000300800 */
[----:B0-----:R-:W2:Y:S04]  /*4a9b0*/  LDL.LU R6, [R1+0x5e8] ;  /* 0x0005e80001067983 */ /* 0x001ea80000300800 */
[----:B------:R-:W2:Y:S04]  /*4a9c0*/  LDL.LU R7, [R1+0x5ec] ;  /* 0x0005ec0001077983 */ /* 0x000ea80000300800 */
[----:B------:R-:W2:Y:S04]  /*4a9d0*/  LDL.LU R20, [R1+0x5f0] ;  /* 0x0005f00001147983 */ /* 0x000ea80000300800 */
[----:B------:R-:W2:Y:S04]  /*4a9e0*/  LDL.LU R21, [R1+0x5f4] ;  /* 0x0005f40001157983 */ /* 0x000ea80000300800 */
[----:B------:R-:W2:Y:S04]  /*4a9f0*/  LDL.LU R22, [R1+0x5f8] ;  /* 0x0005f80001167983 */ /* 0x000ea80000300800 */
[----:B------:R-:W2:Y:S04]  /*4aa00*/  LDL.LU R23, [R1+0x5fc] ;  /* 0x0005fc0001177983 */ /* 0x000ea80000300800 */
[----:B------:R-:W3:Y:S04]  /*4aa10*/  LDL.LU R8, [R1+0x600] ;  /* 0x0006000001087983 */ /* 0x000ee80000300800 */
[----:B------:R-:W3:Y:S04]  /*4aa20*/  LDL.LU R9, [R1+0x604] ;  /* 0x0006040001097983 */ /* 0x000ee80000300800 */
[----:B------:R-:W3:Y:S04]  /*4aa30*/  LDL.LU R10, [R1+0x608] ;  /* 0x00060800010a7983 */ /* 0x000ee80000300800 */
[----:B------:R-:W3:Y:S04]  /*4aa40*/  LDL.LU R11, [R1+0x60c] ;  /* 0x00060c00010b7983 */ /* 0x000ee80000300800 */
[----:B--2---:R0:W-:Y:S04]  /*4aa50*/  STL.64 [R1+0x5138], R22 ;  /* 0x0051381601007387 */ /* 0x0041e80000100a00 */
[----:B------:R-:W-:Y:S04]  /*4aa60*/  STL.64 [R1+0x5130], R20 ;  /* 0x0051301401007387 */ /* 0x000fe80000100a00 */
[----:B0-----:R-:W2:Y:S04]  /*4aa70*/  LDL.64 R22, [R1+0x98] ;  /* 0x0000980001167983 */ /* 0x001ea80000100a00 */
[----:B------:R0:W-:Y:S04]  /*4aa80*/  STL.64 [R1+0x5128], R6 ;  /* 0x0051280601007387 */ /* 0x0001e80000100a00 */
[----:B----4-:R-:W-:Y:S04]  /*4aa90*/  STL.64 [R1+0x5120], R4 ;  /* 0x0051200401007387 */ /* 0x010fe80000100a00 */
[----:B------:R-:W4:Y:S04]  /*4aaa0*/  LDL.64 R14, [R1+0x78] ;  /* 0x00007800010e7983 */ /* 0x000f280000100a00 */
[----:B0-----:R-:W2:Y:S04]  /*4aab0*/  LDL.64 R6, [R1+0x88] ;  /* 0x0000880001067983 */ /* 0x001ea80000100a00 */
[----:B---3--:R-:W-:Y:S04]  /*4aac0*/  STL.64 [R1+0x50b8], R26 ;  /* 0x0050b81a01007387 */ /* 0x008fe80000100a00 */
[----:B------:R0:W-:Y:S04]  /*4aad0*/  STL.64 [R1+0x50b0], R24 ;  /* 0x0050b01801007387 */ /* 0x0001e80000100a00 */
[----:B0-----:R-:W3:Y:S04]  /*4aae0*/  LDL.LU R24, [R1+0x520] ;  /* 0x0005200001187983 */ /* 0x001ee80000300800 */
        /* <DEDUP_REMOVED lines=9> */
[----:B------:R-:W-:Y:S03]  /*4ab80*/  HMMA.16816.F32 R8, R16, R22, R8 ;  /* 0x000000161008723c */ /* 0x000fe60000001808 */
[----:B---3--:R-:W-:Y:S04]  /*4ab90*/  STL.64 [R1+0x50f0], R26 ;  /* 0x0050f01a01007387 */ /* 0x008fe80000100a00 */
[----:B--2---:R0:W-:Y:S04]  /*4aba0*/  STL.64 [R1+0x50e8], R24 ;  /* 0x0050e81801007387 */ /* 0x0041e80000100a00 */
        /* <DEDUP_REMOVED lines=10> */
[----:B------:R0:W-:Y:S04]  /*4ac50*/  STL.64 [R1+0xca0], R8 ;  /* 0x000ca00801007387 */ /* 0x0001e80000100a00 */
[----:B------:R1:W-:Y:S04]  /*4ac60*/  STL.64 [R1+0xca8], R10 ;  /* 0x000ca80a01007387 */ /* 0x0003e80000100a00 */
[----:B0-----:R-:W3:Y:S01]  /*4ac70*/  LDL.LU R9, [R1+0x5140] ;  /* 0x0051400001097983 */ /* 0x001ee20000300800 */
[----:B-1----:R-:W-:-:S02]  /*4ac80*/  IMAD.MOV.U32 R10, RZ, RZ, R22 ;  /* 0x000000ffff0a7224 */ /* 0x002fc400078e0016 */
[----:B------:R-:W-:Y:S02]  /*4ac90*/  IMAD.MOV.U32 R11, RZ, RZ, R23 ;  /* 0x000000ffff0b7224 */ /* 0x000fe400078e0017 */
[----:B------:R-:W2:Y:S04]  /*4aca0*/  LDL.LU.64 R22, [R1+0x5138] ;  /* 0x0051380001167983 */ /* 0x000ea80000300a00 */
[----:B------:R-:W2:Y:S02]  /*4acb0*/  LDL.LU.64 R20, [R1+0x5130] ;  /* 0x0051300001147983 */ /* 0x000ea40000300a00 */
[----:B--2---:R-:W-:-:S15]  /*4acc0*/  HMMA.16816.F32 R20, R16, R6, R20 ;  /* 0x000000061014723c */ /* 0x004fde0000001814 */
[----:B------:R-:W-:-:S04]  /*4acd0*/  NOP ;  /* 0x0000000000007918 */ /* 0x000fc80000000000 */
[----:B------:R0:W-:Y:S04]  /*4ace0*/  STL.64 [R1+0xc90], R20 ;  /* 0x000c901401007387 */ /* 0x0001e80000100a00 */
[----:B------:R-:W-:Y:S01]  /*4acf0*/  STL.64 [R1+0xc98], R22 ;  /* 0x000c981601007387 */ /* 0x000fe20000100a00 */
[----:B0-----:R-:W-:Y:S01]  /*4ad00*/  MOV R21, R6 ;  /* 0x0000000600157202 */ /* 0x001fe20000000f00 */
[----:B------:R-:W-:Y:S02]  /*4ad10*/  IMAD.MOV.U32 R20, RZ, RZ, R7 ;  /* 0x000000ffff147224 */ /* 0x000fe400078e0007 */
[----:B------:R-:W4:Y:S04]  /*4ad20*/  LDL.LU.64 R6, [R1+0x5128] ;  /* 0x0051280001067983 */ /* 0x000f280000300a00 */
[----:B------:R-:W4:Y:S02]  /*4ad30*/  LDL.LU.64 R4, [R1+0x5120] ;  /* 0x0051200001047983 */ /* 0x000f240000300a00 */
[----:B----4-:R-:W-:-:S15]  /*4ad40*/  HMMA.16816.F32 R4, R16, R14, R4 ;  /* 0x0000000e1004723c */ /* 0x010fde0000001804 */
[----:B------:R-:W-:-:S04]  /*4ad50*/  NOP ;  /* 0x0000000000007918 */ /* 0x000fc80000000000 */
[----:B------:R0:W-:Y:S04]  /*4ad60*/  STL.64 [R1+0xc80], R4 ;  /* 0x000c800401007387 */ /* 0x0001e80000100a00 */
[----:B------:R1:W-:Y:S01]  /*4ad70*/  STL.64 [R1+0xc88], R6 ;  /* 0x000c880601007387 */ /* 0x0003e20000100a00 */
[----:B0-----:R-:W-:-:S03]  /*4ad80*/  IMAD.MOV.U32 R5, RZ, RZ, R14 ;  /* 0x000000ffff057224 */ /* 0x001fc600078e000e */
[----:B-1----:R-:W2:Y:S01]  /*4ad90*/  LDL.LU.64 R6, [R1+0x5118] ;  /* 0x0051180001067983 */ /* 0x002ea20000300a00 */
[----:B------:R-:W-:-:S03]  /*4ada0*/  IMAD.MOV.U32 R4, RZ, RZ, R15 ;  /* 0x000000ffff047224 */ /* 0x000fc600078e000f */
[----:B------:R-:W4:Y:S02]  /*4adb0*/  LDL.LU.64 R14, [R1+0x5110] ;  /* 0x00511000010e7983 */ /* 0x000f240000300a00 */
[----:B----4-:R-:W-:Y:S01]  /*4adc0*/  HMMA.16816.F32 R24, R16, R14, R24 ;  /* 0x0000000e1018723c */ /* 0x010fe20000001818 */
[----:B------:R-:W-:Y:S02]  /*4add0*/  IMAD.MOV.U32 R8, RZ, RZ, R14 ;  /* 0x000000ffff087224 */ /* 0x000fe400078e000e */
[----:B------:R-:W-:-:S15]  /*4ade0*/  IMAD.MOV.U32 R2, RZ, RZ, R15 ;  /* 0x000000ffff027224 */ /* 0x000fde00078e000f */
[----:B------:R-:W-:Y:S01]  /*4adf0*/  NOP ;  /* 0x0000000000007918 */ /* 0x000fe20000000000 */
[----:B------:R-:W-:Y:S04]  /*4ae00*/  STL.64 [R1+0xc70], R24 ;  /* 0x000c701801007387 */ /* 0x000fe80000100a00 */
[----:B------:R0:W-:Y:S04]  /*4ae10*/  STL.64 [R1+0xc78], R26 ;  /* 0x000c781a01007387 */ /* 0x0001e80000100a00 */
[----:B0-----:R-:W4:Y:S04]  /*4ae20*/  LDL.LU.64 R26, [R1+0x5108] ;  /* 0x00510800011a7983 */ /* 0x001f280000300a00 */
[----:B------:R-:W4:Y:S04]  /*4ae30*/  LDL.LU.64 R24, [R1+0x5100] ;  /* 0x0051000001187983 */ /* 0x000f280000300a00 */
[----:B------:R-:W4:Y:S02]  /*4ae40*/  LDL.LU.64 R14, [R1+0x50f8] ;  /* 0x0050f800010e7983 */ /* 0x000f240000300a00 */
[----:B----4-:R-:W-:Y:S02]  /*4ae50*/  HMMA.16816.F32 R16, R16, R14, R24 ;  /* 0x0000000e1010723c */ /* 0x010fe40000001818 */
[----:B------:R-:W2:Y:S04]  /*4ae60*/  LDL.LU.64 R26, [R1+0x50f0] ;  /* 0x0050f000011a7983 */ /* 0x000ea80000300a00 */
[----:B------:R-:W2:Y:S04]  /*4ae70*/  LDL.LU.64 R24, [R1+0x50e8] ;  /* 0x0050e80001187983 */ /* 0x000ea80000300a00 */
[----:B------:R-:W2:Y:S04]  /*4ae80*/  LDL.LU.64 R14, [R1+0x50e0] ;  /* 0x0050e000010e7983 */ /* 0x000ea80000300a00 */
[----:B------:R-:W2:Y:S05]  /*4ae90*/  LDL.LU.64 R12, [R1+0x50d8] ;  /* 0x0050d800010c7983 */ /* 0x000eaa0000300a00 */
[----:B------:R-:W-:Y:S04]  /*4aea0*/  STL.64 [R1+0x910], R16 ;  /* 0x0009101001007387 */ /* 0x000fe80000100a00 */
[----:B------:R-:W-:Y:S04]  /*4aeb0*/  STL.64 [R1+0x918], R18 ;  /* 0x0009181201007387 */ /* 0x000fe80000100a00 */
[----:B------:R-:W0:Y:S04]  /*4aec0*/  LDSM.16.MT88.4 R16, [R3+UR5+0x2180] ;  /* 0x002180050310783b */ /* 0x000e280008004200 */
[----:B0-----:R0:W-:Y:S04]  /*4aed0*/  STL.64 [R1+0x4eb0], R18 ;  /* 0x004eb01201007387 */ /* 0x0011e80000100a00 */
[----:B------:R-:W-:Y:S04]  /*4aee0*/  STL.64 [R1+0x4ea8], R16 ;  /* 0x004ea81001007387 */ /* 0x000fe80000100a00 */
[----:B0-----:R-:W4:Y:S04]  /*4aef0*/  LDL.LU.64 R18, [R1+0x48] ;  /* 0x0000480001127983 */ /* 0x001f280000300a00 */
[----:B----4-:R0:W-:Y:S02]  /*4af00*/  STL.64 [R1+0x4f98], R18 ;  /* 0x004f981201007387 */ /* 0x0101e40000100a00 */
[----:B0-----:R-:W-:-:S02]  /*4af10*/  IMAD.MOV.U32 R18, RZ, RZ, R5 ;  /* 0x000000ffff127224 */ /* 0x001fc400078e0005 */
[----:B------:R-:W-:Y:S02]  /*4af20*/  IMAD.MOV.U32 R19, RZ, RZ, R4 ;  /* 0x000000ffff137224 */ /* 0x000fe400078e0004 */
[C---:B--2---:R-:W-:Y:S03]  /*4af30*/  HMMA.16816.F32 R4, R12.reuse, R6, R24 ;  /* 0x000000060c04723c */ /* 0x044fe60000001818 */
[----:B------:R0:W-:Y:S04]  /*4af40*/  STL.64 [R1+0x4fb0], R18 ;  /* 0x004fb01201007387 */ /* 0x0001e80000100a00 */
[----:B------:R-:W2:Y:S04]  /*4af50*/  LDL.LU R16, [R1+0x500] ;  /* 0x0005000001107983 */ /* 0x000ea80000300800 */
[----:B------:R-:W2:Y:S04]  /*4af60*/  LDL.LU R17, [R1+0x504] ;  /* 0x0005040001117983 */ /* 0x000ea80000300800 */
[----:B0-----:R-:W2:Y:S04]  /*4af70*/  LDL.LU R18, [R1+0x508] ;  /* 0x0005080001127983 */ /* 0x001ea80000300800 */
[----:B------:R-:W2:Y:S04]  /*4af80*/  LDL.LU R19, [R1+0x50c] ;  /* 0x00050c0001137983 */ /* 0x000ea80000300800 */
[----:B------:R-:W-:Y:S04]  /*4af90*/  STL [R1+0x4a98], R3 ;  /* 0x004a980301007387 */ /* 0x000fe80000100800 */
[----:B------:R-:W4:Y:S04]  /*4afa0*/  LDL.LU.64 R26, [R1+0x50d0] ;  /* 0x0050d000011a7983 */ /* 0x000f280000300a00 */
[----:B------:R-:W4:Y:S04]  /*4afb0*/  LDL.LU.64 R24, [R1+0x50c8] ;  /* 0x0050c80001187983 */ /* 0x000f280000300a00 */
[----:B------:R-:W-:Y:S04]  /*4afc0*/  STL.64 [R1+0x900], R4 ;  /* 0x0009000401007387 */ /* 0x000fe80000100a00 */
[----:B------:R0:W-:Y:S04]  /*4afd0*/  STL.64 [R1+0x908], R6 ;  /* 0x0009080601007387 */ /* 0x0001e80000100a00 */
[----:B0-----:R-:W4:Y:S02]  /*4afe0*/  LDL.LU.64 R6, [R1+0x50c0] ;  /* 0x0050c00001067983 */ /* 0x001f240000300a00 */
[----:B----4-:R-:W-:Y:S02]  /*4aff0*/  HMMA.16816.F32 R4, R12, R6, R24 ;  /* 0x000000060c04723c */ /* 0x010fe40000001818 */
[----:B------:R-:W4:Y:S04]  /*4b000*/  LDL.LU.64 R26, [R1+0x50b8] ;  /* 0x0050b800011a7983 */ /* 0x000f280000300a00 */
[----:B------:R-:W4:-:S13]  /*4b010*/  LDL.LU.64 R24, [R1+0x50b0] ;  /* 0x0050b00001187983 */ /* 0x000f1a0000300a00 */
[----:B------:R-:W-:Y:S04]  /*4b020*/  STL.64 [R1+0x8f0], R4 ;  /* 0x0008f00401007387 */ /* 0x000fe80000100a00 */
[----:B------:R0:W-:Y:S04]  /*4b030*/  STL.64 [R1+0x8f8], R6 ;  /* 0x0008f80601007387 */ /* 0x0001e80000100a00 */
[----:B0-----:R-:W4:Y:S02]  /*4b040*/  LDL.LU.64 R6, [R1+0x50a8] ;  /* 0x0050a80001067983 */ /* 0x001f240000300a00 */
[----:B----4-:R-:W-:Y:S02]  /*4b050*/  HMMA.16816.F32 R4, R12, R6, R24 ;  /* 0x000000060c04723c */ /* 0x010fe40000001818 */
[----:B------:R-:W2:Y:S04]  /*4b060*/  LDL.LU.64 R26, [R1+0x50a0] ;  /* 0x0050a000011a7983 */ /* 0x000ea80000300a00 */
[----:B------:R-:W4:-:S13]  /*4b070*/  LDL.LU.64 R24, [R1+0x5098] ;  /* 0x0050980001187983 */ /* 0x000f1a0000300a00 */
[----:B------:R-:W-:Y:S04]  /*4b080*/  STL.64 [R1+0x8e0], R4 ;  /* 0x0008e00401007387 */ /* 0x000fe80000100a00 */
[----:B------:R0:W-:Y:S04]  /*4b090*/  STL.64 [R1+0x8e8], R6 ;  /* 0x0008e80601007387 */ /* 0x0001e80000100a00 */
[----:B0-----:R-:W3:Y:S04]  /*4b0a0*/  LDL.LU.64 R6, [R1+0x5090] ;  /* 0x0050900001067983 */ /* 0x001ee80000300a00 */
[----:B------:R-:W3:Y:S01]  /*4b0b0*/  LDL.LU.64 R4, [R1+0x5088] ;  /* 0x0050880001047983 */ /* 0x000ee20000300a00 */
[----:B--2---:R-:W-:-:S15]  /*4b0c0*/  HMMA.16816.F32 R16, R12, R26, R16 ;  /* 0x0000001a0c10723c */ /* 0x004fde0000001810 */
[----:B------:R-:W-:-:S04]  /*4b0d0*/  NOP ;  /* 0x0000000000007918 */ /* 0x000fc80000000000 */
[----:B------:R-:W-:Y:S04]  /*4b0e0*/  STL.64 [R1+0x8d0], R16 ;  /* 0x0008d01001007387 */ /* 0x000fe80000100a00 */
[----:B------:R0:W-:Y:S02]  /*4b0f0*/  STL.64 [R1+0x8d8], R18 ;  /* 0x0008d81201007387 */ /* 0x0001e40000100a00 */
[----:B0-----:R-:W-:Y:S02]  /*4b100*/  IMAD.MOV.U32 R18, RZ, RZ, R21 ;  /* 0x000000ffff127224 */ /* 0x001fe400078e0015 */
[----:B------:R-:W-:-:S05]  /*4b110*/  IMAD.MOV.U32 R19, RZ, RZ, R20 ;  /* 0x000000ffff137224 */ /* 0x000fca00078e0014 */
[----:B------:R0:W-:Y:S04]  /*4b120*/  STL.64 [R1+0x4fc8], R18 ;  /* 0x004fc81201007387 */ /* 0x0001e80000100a00 */
[----:B------:R-:W2:Y:S04]  /*4b130*/  LDL.LU R20, [R1+0x240] ;  /* 0x0002400001147983 */ /* 0x000ea80000300800 */
[----:B------:R-:W2:Y:S04]  /*4b140*/  LDL.LU R21, [R1+0x244] ;  /* 0x0002440001157983 */ /* 0x000ea80000300800 */
[----:B------:R-:W2:Y:S04]  /*4b150*/  LDL.LU R22, [R1+0x248] ;  /* 0x0002480001167983 */ /* 0x000ea80000300800 */
[----:B------:R-:W2:Y:S01]  /*4b160*/  LDL.LU R23, [R1+0x24c] ;  /* 0x00024c0001177983 */ /* 0x000ea20000300800 */
[----:B0-----:R-:W-:-:S02]  /*4b170*/  IMAD.MOV.U32 R18, RZ, RZ, R10 ;  /* 0x000000ffff127224 */ /* 0x001fc400078e000a */
[----:B------:R-:W-:Y:S01]  /*4b180*/  IMAD.MOV.U32 R19, RZ, RZ, R11 ;  /* 0x000000ffff137224 */ /* 0x000fe200078e000b */
[----:B------:R-:W3:Y:S04]  /*4b190*/  LDL.LU R10, [R1+0x5080] ;  /* 0x00508000010a7983 */ /* 0x000ee80000300800 */
[----:B------:R-:W3:Y:S04]  /*4b1a0*/  LDL.LU R11, [R1+0x507c] ;  /* 0x00507c00010b7983 */ /* 0x000ee80000300800 */
        /* <DEDUP_REMOVED lines=8> */
[----:B----4-:R-:W-:Y:S01]  /*4b230*/  IMAD.MOV.U32 R19, RZ, RZ, R25 ;  /* 0x000000ffff137224 */ /* 0x010fe200078e0019 */
[----:B------:R-:W4:Y:S04]  /*4b240*/  LDL.LU R0, [R1+0x5078] ;  /* 0x0050780001007983 */ /* 0x000f280000300800 */
[----:B------:R-:W3:Y:S04]  /*4b250*/  LDL.LU R25, [R1+0x5074] ;  /* 0x0050740001197983 */ /* 0x000ee80000300800 */
[----:B------:R0:W-:Y:S02]  /*4b260*/  STL.64 [R1+0x4ff8], R18 ;  /* 0x004ff81201007387 */ /* 0x0001e40000100a00 */
[----:B0-----:R-:W-:-:S02]  /*4b270*/  IMAD.MOV.U32 R18, RZ, RZ, R24 ;  /* 0x000000ffff127224 */ /* 0x001fc400078e0018 */
[----:B------:R-:W-:Y:S01]  /*4b280*/  IMAD.MOV.U32 R19, RZ, RZ, R29 ;  /* 0x000000ffff137224 */ /* 0x000fe200078e001d */
        /* <DEDUP_REMOVED lines=9> */
[----:B---3--:R-:W-:-:S05]  /*4b320*/  IMAD.MOV.U32 R19, RZ, RZ, R9 ;  /* 0x000000ffff137224 */ /* 0x008fca00078e0009 */
[----:B------:R-:W-:Y:S04]  /*4b330*/  STL.64 [R1+0x5028], R18 ;  /* 0x0050281201007387 */ /* 0x000fe80000100a00 */
[----:B--2---:R-:W-:Y:S04]  /*4b340*/  STL.64 [R1+0x4fd8], R22 ;  /* 0x004fd81601007387 */ /* 0x004fe80000100a00 */
[----:B------:R0:W-:Y:S04]  /*4b350*/  STL.64 [R1+0x4fd0], R20 ;  /* 0x004fd01401007387 */ /* 0x0001e80000100a00 */
[----:B0-----:R-:W2:Y:S04]  /*4b360*/  LDL.LU R20, [R1+0x480] ;  /* 0x0004800001147983 */ /* 0x001ea80000300800 */
        /* <DEDUP_REMOVED lines=8> */
[----:B0-----:R-:W2:Y:S04]  /*4b3f0*/  LDL.LU R20, [R1+0x490] ;  /* 0x0004900001147983 */ /* 0x001ea80000300800 */
[----:B------:R-:W2:Y:S04]  /*4b400*/  LDL.LU R21, [R1+0x494] ;  /* 0x0004940001157983 */ /* 0x000ea80000300800 */
[----:B------:R-:W3:Y:S04]  /*4b410*/  LDL.LU R22, [R1+0x498] ;  /* 0x0004980001167983 */ /* 0x000ee80000300800 */
[----:B------:R-:W3:Y:S01]  /*4b420*/  LDL.LU R23, [R1+0x49c] ;  /* 0x00049c0001177983 */ /* 0x000ee20000300800 */
[----:B------:R-:W-:-:S02]  /*4b430*/  IMAD.MOV.U32 R18, RZ, RZ, R5 ;  /* 0x000000ffff127224 */ /* 0x000fc400078e0005 */
[----:B------:R-:W-:Y:S02]  /*4b440*/  IMAD.MOV.U32 R19, RZ, RZ, R4 ;  /* 0x000000ffff137224 */ /* 0x000fe400078e0004 */
[----:B------:R-:W4:Y:S04]  /*4b450*/  LDL.LU R4, [R1+0x4f0] ;  /* 0x0004f00001047983 */ /* 0x000f280000300800 */
[----:B------:R-:W4:Y:S04]  /*4b460*/  LDL.LU R5, [R1+0x4f4] ;  /* 0x0004f40001057983 */ /* 0x000f280000300800 */
[----:B------:R-:W4:Y:S04]  /*4b470*/  LDL.LU R6, [R1+0x4f8] ;  /* 0x0004f80001067983 */ /* 0x000f280000300800 */
[----:B------:R-:W4:Y:S04]  /*4b480*/  LDL.LU R7, [R1+0x4fc] ;  /* 0x0004fc0001077983 */ /* 0x000f280000300800 */
[----:B------:R0:W-:Y:S04]  /*4b490*/  STL.64 [R1+0x5058], R18 ;  /* 0x0050581201007387 */ /* 0x0001e80000100a00 */
[----:B------:R-:W4:Y:S04]  /*4b4a0*/  LDL.LU R16, [R1+0x4e0] ;  /* 0x0004e00001107983 */ /* 0x000f280000300800 */
[----:B------:R-:W4:Y:S04]  /*4b4b0*/  LDL.LU R17, [R1+0x4e4] ;  /* 0x0004e40001117983 */ /* 0x000f280000300800 */
[----:B0-----:R-:W4:Y:S04]  /*4b4c0*/  LDL.LU R18, [R1+0x4e8] ;  /* 0x0004e80001127983 */ /* 0x001f280000300800 */
[----:B------:R-:W4:Y:S04]  /*4b4d0*/  LDL.LU R19, [R1+0x4ec] ;  /* 0x0004ec0001137983 */ /* 0x000f280000300800 */
        /* <DEDUP_REMOVED lines=10> */
[----:B------:R-:W3:Y:S04]  /*4b580*/  LDL.LU R22, [R1+0x4b8] ;  /* 0x0004b80001167983 */ /* 0x000ee80000300800 */
[----:B------:R-:W3:Y:S01]  /*4b590*/  LDL.LU R23, [R1+0x4bc] ;  /* 0x0004bc0001177983 */ /* 0x000ee20000300800 */
[----:B----4-:R-:W-:Y:S03]  /*4b5a0*/  HMMA.16816.F32 R4, R12, R10, R4 ;  /* 0x0000000a0c04723c */ /* 0x010fe60000001804 */
        /* <DEDUP_REMOVED lines=13> */
[----:B------:R-:W-:Y:S04]  /*4b680*/  STL.64 [R1+0x4f58], R24 ;  /* 0x004f581801007387 */ /* 0x000fe80000100a00 */
[----:B------:R-:W-:Y:S04]  /*4b690*/  STL.64 [R1+0x8c0], R4 ;  /* 0x0008c00401007387 */ /* 0x000fe80000100a00 */
[----:B------:R0:W-:Y:S04]  /*4b6a0*/  STL.64 [R1+0x8c8], R6 ;  /* 0x0008c80601007387 */ /* 0x0001e80000100a00 */
[----:B0-----:R-:W3:Y:S04]  /*4b6b0*/  LDL.LU.64 R6, [R1+0x5068] ;  /* 0x0050680001067983 */ /* 0x001ee80000300a00 */
[----:B------:R-:W4:Y:S01]  /*4b6c0*/  LDL.LU.64 R4, [R1+0x5060] ;  /* 0x0050600001047983 */ /* 0x000f220000300a00 */
[----:B------:R-:W-:-:S03]  /*4b6d0*/  IMAD.MOV.U32 R26, RZ, RZ, R8 ;  /* 0x000000ffff1a7224 */ /* 0x000fc600078e0008 */
[----:B------:R0:W-:Y:S04]  /*4b6e0*/  STL.64 [R1+0x4f68], R10 ;  /* 0x004f680a01007387 */ /* 0x0001e80000100a00 */
[----:B------:R-:W2:Y:S04]  /*4b6f0*/  LDL.LU R8, [R1+0x450] ;  /* 0x0004500001087983 */ /* 0x000ea80000300800 */
[----:B------:R-:W2:Y:S04]  /*4b700*/  LDL.LU R9, [R1+0x454] ;  /* 0x0004540001097983 */ /* 0x000ea80000300800 */
[----:B0-----:R-:W2:Y:S04]  /*4b710*/  LDL.LU R10, [R1+0x458] ;  /* 0x00045800010a7983 */ /* 0x001ea80000300800 */
[----:B------:R-:W2:Y:S01]  /*4b720*/  LDL.LU R11, [R1+0x45c] ;  /* 0x00045c00010b7983 */ /* 0x000ea20000300800 */
[----:B---3--:R-:W-:-:S15]  /*4b730*/  HMMA.16816.F32 R16, R12, R6, R16 ;  /* 0x000000060c10723c */ /* 0x008fde0000001810 */
[----:B------:R-:W-:-:S04]  /*4b740*/  NOP ;  /* 0x0000000000007918 */ /* 0x000fc80000000000 */
[----:B------:R-:W-:Y:S04]  /*4b750*/  STL.64 [R1+0x8b0], R16 ;  /* 0x0008b01001007387 */ /* 0x000fe80000100a00 */
[----:B------:R0:W-:Y:S04]  /*4b760*/  STL.64 [R1+0x8b8], R18 ;  /* 0x0008b81201007387 */ /* 0x0001e80000100a00 */
[----:B0-----:R-:W2:Y:S04]  /*4b770*/  LDL.LU.64 R18, [R1+0x5058] ;  /* 0x0050580001127983 */ /* 0x001ea80000300a00 */
[----:B------:R0:W-:Y:S04]  /*4b780*/  STL.64 [R1+0x4f40], R6 ;  /* 0x004f400601007387 */ /* 0x0001e80000100a00 */
[----:B----4-:R-:W-:Y:S04]  /*4b790*/  STL.64 [R1+0x4f38], R4 ;  /* 0x004f380401007387 */ /* 0x010fe80000100a00 */
[----:B0-----:R-:W3:Y:S01]  /*4b7a0*/  LDL.LU.64 R6, [R1+0x28] ;  /* 0x0000280001067983 */ /* 0x001ee20000300a00 */
        /* <DEDUP_REMOVED lines=42> */
[----:B------:R-:W-:-:S07]  /*4ba50*/  IMAD.MOV.U32 R27, RZ, RZ, R2 ;  /* 0x000000ffff1b7224 */ /* 0x000fce00078e0002 */
[C---:B------:R-:W-:Y:S08]  /*4ba60*/  HMMA.16816.F32 R24, R12.reuse, R26, R8 ;  /* 0x0000001a0c18723c */ /* 0x040ff00000001808 */
[----:B--2---:R-:W-:Y:S01]  /*4ba70*/  HMMA.16816.F32 R16, R12, R18, R20 ;  /* 0x000000120c10723c */ /* 0x004fe20000001814 */
[----:B------:R-:W2:Y:S04]  /*4ba80*/  LDL.LU.64 R22, [R1+0x4fa8] ;  /* 0x004fa80001167983 */ /* 0x000ea80000300a00 */
[----:B------:R-:W2:-:S14]  /*4ba90*/  LDL.LU.64 R20, [R1+0x4fa0] ;  /* 0x004fa00001147983 */ /* 0x000e9c0000300a00 */
[----:B------:R-:W-:Y:S04]  /*4baa0*/  STL.64 [R1+0xb60], R16 ;  /* 0x000b601001007387 */ /* 0x000fe80000100a00 */
[----:B------:R0:W-:Y:S04]  /*4bab0*/  STL.64 [R1+0xb68], R18 ;  /* 0x000b681201007387 */ /* 0x0001e80000100a00 */
[----:B0-----:R-:W2:Y:S04]  /*4bac0*/  LDL.LU.64 R18, [R1+0x4f98] ;  /* 0x004f980001127983 */ /* 0x001ea80000300a00 */
[----:B------:R-:W4:Y:S04]  /*4bad0*/  LDL.LU R8, [R1+0x6f0] ;  /* 0x0006f00001087983 */ /* 0x000f280000300800 */
[----:B------:R-:W-:Y:S04]  /*4bae0*/  STL.64 [R1+0xb50], R24 ;  /* 0x000b501801007387 */ /* 0x000fe80000100a00 */
[----:B------:R-:W-:Y:S04]  /*4baf0*/  STL.64 [R1+0xb58], R26 ;  /* 0x000b581a01007387 */ /* 0x000fe80000100a00 */
[----:B------:R-:W4:Y:S04]  /*4bb00*/  LDL.LU R9, [R1+0x6f4] ;  /* 0x0006f40001097983 */ /* 0x000f280000300800 */
[----:B------:R-:W2:Y:S04]  /*4bb10*/  LDL.LU R10, [R1+0x6f8] ;  /* 0x0006f800010a7983 */ /* 0x000ea80000300800 */
[----:B------:R-:W2:Y:S04]  /*4bb20*/  LDL.LU R11, [R1+0x6fc] ;  /* 0x0006fc00010b7983 */ /* 0x000ea80000300800 */
[----:B--2---:R0:W-:Y:S04]  /*4bb30*/  STL.64 [R1+0x4f78], R10 ;  /* 0x004f780a01007387 */ /* 0x0041e80000100a00 */
[----:B----4-:R-:W-:Y:S04]  /*4bb40*/  STL.64 [R1+0x4f70], R8 ;  /* 0x004f700801007387 */ /* 0x010fe80000100a00 */
[----:B0-----:R-:W2:Y:S04]  /*4bb50*/  LDL.LU.64 R10, [R1+0x18] ;  /* 0x00001800010a7983 */ /* 0x001ea80000300a00 */
[----:B------:R-:W4:Y:S01]  /*4bb60*/  LDL.LU.64 R26, [R1+0x8] ;  /* 0x00000800011a7983 */ /* 0x000f220000300a00 */
[----:B------:R-:W-:Y:S03]  /*4bb70*/  HMMA.16816.F32 R12, R12, R18, R20 ;  /* 0x000000120c0c723c */ /* 0x000fe60000001814 */
[----:B----4-:R0:W-:Y:S04]  /*4bb80*/  STL.64 [R1+0x4f80], R26 ;  /* 0x004f801a01007387 */ /* 0x0101e80000100a00 */
[----:B------:R-:W2:Y:S04]  /*4bb90*/  LDL.LU R24, [R1+0x6e0] ;  /* 0x0006e00001187983 */ /* 0x000ea80000300800 */
[----:B------:R-:W2:Y:S04]  /*4bba0*/  LDL.LU R25, [R1+0x6e4] ;  /* 0x0006e40001197983 */ /* 0x000ea80000300800 */
[----:B0-----:R-:W2:Y:S04]  /*4bbb0*/  LDL.LU R26, [R1+0x6e8] ;  /* 0x0006e800011a7983 */ /* 0x001ea80000300800 */
[----:B------:R-:W2:Y:S04]  /*4bbc0*/  LDL.LU R27, [R1+0x6ec] ;  /* 0x0006ec00011b7983 */ /* 0x000ea80000300800 */
[----:B------:R-:W4:Y:S04]  /*4bbd0*/  LDL.LU.64 R22, [R1+0x4f90] ;  /* 0x004f900001167983 */ /* 0x000f280000300a00 */
[----:B------:R-:W4:Y:S04]  /*4bbe0*/  LDL.LU.64 R20, [R1+0x4f88] ;  /* 0x004f880001147983 */ /* 0x000f280000300a00 */
[----:B------:R0:W-:Y:S04]  /*4bbf0*/  STL.64 [R1+0x530], R12 ;  /* 0x0005300c01007387 */ /* 0x0001e80000100a00 */
[----:B------:R1:W-:Y:S04]  /*4bc00*/  STL.64 [R1+0x538], R14 ;  /* 0x0005380e01007387 */ /* 0x0003e80000100a00 */
[----:B0-----:R-:W4:Y:S04]  /*4bc10*/  LDL.LU R12, [R1+0x1c0] ;  /* 0x0001c000010c7983 */ /* 0x001f280000300800 */
[----:B------:R-:W4:Y:S04]  /*4bc20*/  LDL.LU R13, [R1+0x1c4] ;  /* 0x0001c400010d7983 */ /* 0x000f280000300800 */
[----:B-1----:R-:W4:Y:S04]  /*4bc30*/  LDL.LU R14, [R1+0x1c8] ;  /* 0x0001c800010e7983 */ /* 0x002f280000300800 */
[----:B------:R-:W4:Y:S04]  /*4bc40*/  LDL.LU R15, [R1+0x1cc] ;  /* 0x0001cc00010f7983 */ /* 0x000f280000300800 */
[----:B------:R-:W-:Y:S01]  /*4bc50*/  STL.64 [R1+0x4ec8], R18 ;  /* 0x004ec81201007387 */ /* 0x000fe20000100a00 */
[----:B---3--:R-:W-:-:S02]  /*4bc60*/  IMAD.MOV.U32 R16, RZ, RZ, R6 ;  /* 0x000000ffff107224 */ /* 0x008fc400078e0006 */
[----:B------:R-:W-:Y:S01]  /*4bc70*/  IMAD.MOV.U32 R3, RZ, RZ, R7 ;  /* 0x000000ffff037224 */ /* 0x000fe200078e0007 */
[----:B----4-:R-:W-:-:S15]  /*4bc80*/  HMMA.16816.F32 R12, R20, R6, R12 ;  /* 0x00000006140c723c */ /* 0x010fde000000180c */
[----:B------:R-:W-:-:S04]  /*4bc90*/  NOP ;  /* 0x0000000000007918 */ /* 0x000fc80000000000 */
[----:B------:R0:W-:Y:S04]  /*4bca0*/  STL.64 [R1+0x510], R12 ;  /* 0x0005100c01007387 */ /* 0x0001e80000100a00 */
[----:B------:R1:W-:Y:S04]  /*4bcb0*/  STL.64 [R1+0x518], R14 ;  /* 0x0005180e01007387 */ /* 0x0003e80000100a00 */
[----:B0-----:R-:W3:Y:S04]  /*4bcc0*/  LDL.LU R12, [R1+0x7d0] ;  /* 0x0007d000010c7983 */ /* 0x001ee80000300800 */
[----:B------:R-:W3:Y:S04]  /*4bcd0*/  LDL.LU R13, [R1+0x7d4] ;  /* 0x0007d400010d7983 */ /* 0x000ee80000300800 */
[----:B-1----:R-:W4:Y:S04]  /*4bce0*/  LDL.LU R14, [R1+0x7d8] ;  /* 0x0007d800010e7983 */ /* 0x002f280000300800 */
[----:B------:R-:W4:Y:S04]  /*4bcf0*/  LDL.LU R15, [R1+0x7dc] ;  /* 0x0007dc00010f7983 */ /* 0x000f280000300800 */
[----:B------:R-:W3:Y:S04]  /*4bd00*/  LDL.LU R4, [R1+0x710] ;  /* 0x0007100001047983 */ /* 0x000ee80000300800 */
[----:B------:R-:W3:Y:S04]  /*4bd10*/  LDL.LU R5, [R1+0x714] ;  /* 0x0007140001057983 */ /* 0x000ee80000300800 */
[----:B------:R-:W3:Y:S04]  /*4bd20*/  LDL.LU R6, [R1+0x718] ;  /* 0x0007180001067983 */ /* 0x000ee80000300800 */
[----:B------:R-:W3:Y:S01]  /*4bd30*/  LDL.LU R7, [R1+0x71c] ;  /* 0x00071c0001077983 */ /* 0x000ee20000300800 */
[----:B--2---:R-:W-:Y:S03]  /*4bd40*/  HMMA.16816.F32 R24, R20, R10, R24 ;  /* 0x0000000a1418723c */ /* 0x004fe60000001818 */
[----:B---3--:R-:W-:Y:S04]  /*4bd50*/  STL.64 [R1+0x4f50], R6 ;  /* 0x004f500601007387 */ /* 0x008fe80000100a00 */
[----:B------:R0:W-:Y:S04]  /*4bd60*/  STL.64 [R1+0x4f48], R4 ;  /* 0x004f480401007387 */ /* 0x0001e80000100a00 */
[----:B0-----:R-:W2:Y:S04]  /*4bd70*/  LDL.LU R4, [R1+0x700] ;  /* 0x0007000001047983 */ /* 0x001ea80000300800 */
[----:B------:R-:W2:Y:S04]  /*4bd80*/  LDL.LU R5, [R1+0x704] ;  /* 0x0007040001057983 */ /* 0x000ea80000300800 */
[----:B------:R-:W2:Y:S04]  /*4bd90*/  LDL.LU R6, [R1+0x708] ;  /* 0x0007080001067983 */ /* 0x000ea80000300800 */
[----:B------:R-:W2:Y:S04]  /*4bda0*/  LDL.LU R7, [R1+0x70c] ;  /* 0x00070c0001077983 */ /* 0x000ea80000300800 */
[----:B----4-:R0:W-:Y:S04]  /*4bdb0*/  STL.64 [R1+0x4f20], R14 ;  /* 0x004f200e01007387 */ /* 0x0101e80000100a00 */
[----:B------:R1:W-:Y:S04]  /*4bdc0*/  STL.64 [R1+0x4f18], R12 ;  /* 0x004f180c01007387 */ /* 0x0003e80000100a00 */
[----:B0-----:R-:W3:Y:S01]  /*4bdd0*/  LDL.LU.64 R14, [R1+0x38] ;  /* 0x00003800010e7983 */ /* 0x001ee20000300a00 */
[----:B------:R-:W-:-:S02]  /*4bde0*/  IMAD.MOV.U32 R18, RZ, RZ, R10 ;  /* 0x000000ffff127224 */ /* 0x000fc400078e000a */
[----:B------:R-:W-:Y:S01]  /*4bdf0*/  IMAD.MOV.U32 R17, RZ, RZ, R11 ;  /* 0x000000ffff117224 */ /* 0x000fe200078e000b */
[----:B---3--:R0:W-:Y:S04]  /*4be00*/  STL.64 [R1+0x4f30], R14 ;  /* 0x004f300e01007387 */ /* 0x0081e80000100a00 */
[----:B-1----:R-:W3:Y:S04]  /*4be10*/  LDL.LU R12, [R1+0x720] ;  /* 0x00072000010c7983 */ /* 0x002ee80000300800 */
[----:B------:R-:W3:Y:S04]  /*4be20*/  LDL.LU R13, [R1+0x724] ;  /* 0x00072400010d7983 */ /* 0x000ee80000300800 */
[----:B0-----:R-:W3:Y:S04]  /*4be30*/  LDL.LU R14, [R1+0x728] ;  /* 0x00072800010e7983 */ /* 0x001ee80000300800 */
[----:B------:R-:W3:Y:S04]  /*4be40*/  LDL.LU R15, [R1+0x72c] ;  /* 0x00072c00010f7983 */ /* 0x000ee80000300800 */
[----:B------:R-:W-:Y:S04]  /*4be50*/  STL.64 [R1+0x500], R24 ;  /* 0x0005001801007387 */ /* 0x000fe80000100a00 */
[----:B------:R0:W-:Y:S04]  /*4be60*/  STL.64 [R1+0x508], R26 ;  /* 0x0005081a01007387 */ /* 0x0001e80000100a00 */
[----:B0-----:R-:W4:Y:S04]  /*4be70*/  LDL.LU.64 R26, [R1+0x4f80] ;  /* 0x004f8000011a7983 */ /* 0x001f280000300a00 */
[----:B------:R-:W4:Y:S04]  /*4be80*/  LDL.LU.64 R10, [R1+0x4f78] ;  /* 0x004f7800010a7983 */ /* 0x000f280000300a00 */
[----:B------:R-:W4:Y:S02]  /*4be90*/  LDL.LU.64 R8, [R1+0x4f70] ;  /* 0x004f700001087983 */ /* 0x000f240000300a00 */
[----:B----4-:R-:W-:Y:S01]  /*4bea0*/  HMMA.16816.F32 R8, R20, R26, R8 ;  /* 0x0000001a1408723c */ /* 0x010fe20000001808 */
[----:B------:R-:W-:-:S15]  /*4beb0*/  IMAD.MOV.U32 R19, RZ, RZ, R26 ;  /* 0x000000ffff137224 */ /* 0x000fde00078e001a */
[----:B------:R-:W-:-:S03]  /*4bec0*/  NOP ;  /* 0x0000000000007918 */ /* 0x000fc60000000000 */
[----:B------:R0:W-:Y:S04]  /*4bed0*/  STL.64 [R1+0x4f0], R8 ;  /* 0x0004f00801007387 */ /* 0x0001e80000100a00 */
[----:B------:R1:W-:Y:S01]  /*4bee0*/  STL.64 [R1+0x4f8], R10 ;  /* 0x0004f80a01007387 */ /* 0x0003e20000100a00 */
[----:B0-----:R-:W-:-:S03]  /*4bef0*/  IMAD.MOV.U32 R9, RZ, RZ, R27 ;  /* 0x000000ffff097224 */ /* 0x001fc600078e001b */
[----:B-1----:R-:W4:Y:S04]  /*4bf00*/  LDL.LU.64 R10, [R1+0x4f68] ;  /* 0x004f6800010a7983 */ /* 0x002f280000300a00 */
[----:B------:R-:W2:Y:S04]  /*4bf10*/  LDL.LU.64 R26, [R1+0x4f60] ;  /* 0x004f6000011a7983 */ /* 0x000ea80000300a00 */
[----:B------:R-:W2:Y:S04]  /*4bf20*/  LDL.LU.64 R24, [R1+0x4f58] ;  /* 0x004f580001187983 */ /* 0x000ea80000300a00 */
[----:B------:R0:W-:Y:S04]  /*4bf30*/  STL.64 [R1+0x4f00], R18 ;  /* 0x004f001201007387 */ /* 0x0001e80000100a00 */
[----:B------:R-:W-:Y:S04]  /*4bf40*/  STL.64 [R1+0x4ef8], R16 ;  /* 0x004ef81001007387 */ /* 0x000fe80000100a00 */
[----:B0-----:R-:W2:Y:S04]  /*4bf50*/  LDL.LU.64 R18, [R1+0xb8] ;  /* 0x0000b80001127983 */ /* 0x001ea80000300a00 */
[----:B--2---:R0:W-:Y:S04]  /*4bf60*/  STL.64 [R1+0x4f08], R18 ;  /* 0x004f081201007387 */ /* 0x0041e80000100a00 */
[----:B0-----:R-:W2:Y:S01]  /*4bf70*/  LDL.LU.64 R18, [R1+0xc8] ;  /* 0x0000c80001127983 */ /* 0x001ea20000300a00 */
[C---:B------:R-:W-:Y:S03]  /*4bf80*/  HMMA.16816.F32 R4, R20.reuse, R26, R4 ;  /* 0x0000001a1404723c */ /* 0x040fe60000001804 */
[----:B--2---:R0:W-:Y:S04]  /*4bf90*/  STL.64 [R1+0x4f10], R18 ;  /* 0x004f101201007387 */ /* 0x0041e80000100a00 */
[----:B0-----:R-:W2:Y:S04]  /*4bfa0*/  LDL.LU.64 R18, [R1+0xd8] ;  /* 0x0000d80001127983 */ /* 0x001ea80000300a00 */
[----:B--2---:R0:W-:Y:S04]  /*4bfb0*/  STL.64 [R1+0x4f28], R18 ;  /* 0x004f281201007387 */ /* 0x0041e80000100a00 */
[----:B------:R-:W2:Y:S04]  /*4bfc0*/  LDL.LU R16, [R1+0x740] ;  /* 0x0007400001107983 */ /* 0x000ea80000300800 */
[----:B------:R-:W2:Y:S04]  /*4bfd0*/  LDL.LU R17, [R1+0x744] ;  /* 0x0007440001117983 */ /* 0x000ea80000300800 */
[----:B0-----:R-:W2:Y:S04]  /*4bfe0*/  LDL.LU R18, [R1+0x748] ;  /* 0x0007480001127983 */ /* 0x001ea80000300800 */
[----:B------:R-:W2:Y:S04]  /*4bff0*/  LDL.LU R19, [R1+0x74c] ;  /* 0x00074c0001137983 */ /* 0x000ea80000300800 */
[----:B------:R-:W-:Y:S04]  /*4c000*/  STL.64 [R1+0x4e0], R4 ;  /* 0x0004e00401007387 */ /* 0x000fe80000100a00 */
[----:B------:R0:W-:Y:S04]  /*4c010*/  STL.64 [R1+0x4e8], R6 ;  /* 0x0004e80601007387 */ /* 0x0001e80000100a00 */
[----:B0-----:R-:W4:Y:S04]  /*4c020*/  LDL.LU.64 R6, [R1+0x4f50] ;  /* 0x004f500001067983 */ /* 0x001f280000300a00 */
[----:B------:R-:W4:Y:S04]  /*4c030*/  LDL.LU.64 R4, [R1+0x4f48] ;  /* 0x004f480001047983 */ /* 0x000f280000300a00 */
[----:B------:R0:W-:Y:S04]  /*4c040*/  STL.64 [R1+0x4ec0], R26 ;  /* 0x004ec01a01007387 */ /* 0x0001e80000100a00 */
[----:B------:R-:W-:Y:S04]  /*4c050*/  STL.64 [R1+0x4eb8], R24 ;  /* 0x004eb81801007387 */ /* 0x000fe80000100a00 */
[----:B0-----:R-:W2:Y:S01]  /*4c060*/  LDL.LU.64 R26, [R1+0xa8] ;  /* 0x0000a800011a7983 */ /* 0x001ea20000300a00 */
[----:B----4-:R-:W-:-:S15]  /*4c070*/  HMMA.16816.F32 R4, R20, R10, R4 ;  /* 0x0000000a1404723c */ /* 0x010fde0000001804 */
[----:B------:R-:W-:-:S04]  /*4c080*/  NOP ;  /* 0x0000000000007918 */ /* 0x000fc80000000000 */
[----:B------:R-:W-:Y:S04]  /*4c090*/  STL.64 [R1+0x4d0], R4 ;  /* 0x0004d00401007387 */ /* 0x000fe80000100a00 */
[----:B------:R0:W-:Y:S04]  /*4c0a0*/  STL.64 [R1+0x4d8], R6 ;  /* 0x0004d80601007387 */ /* 0x0001e80000100a00 */
[----:B0-----:R-:W3:Y:S04]  /*4c0b0*/  LDL.LU.64 R6, [R1+0x4f40] ;  /* 0x004f400001067983 */ /* 0x001ee80000300a00 */
[----:B------:R-:W4:Y:S01]  /*4c0c0*/  LDL.LU.64 R4, [R1+0x4f38] ;  /* 0x004f380001047983 */ /* 0x000f220000300a00 */
[----:B---3--:R-:W-:-:S15]  /*4c0d0*/  HMMA.16816.F32 R12, R20, R6, R12 ;  /* 0x00000006140c723c */ /* 0x008fde000000180c */
[----:B------:R-:W-:-:S04]  /*4c0e0*/  NOP ;  /* 0x0000000000007918 */ /* 0x000fc80000000000 */
[----:B------:R-:W-:Y:S04]  /*4c0f0*/  STL.64 [R1+0x4c0], R12 ;  /* 0x0004c00c01007387 */ /* 0x000fe80000100a00 */
[----:B------:R0:W-:Y:S04]  /*4c100*/  STL.64 [R1+0x4c8], R14 ;  /* 0x0004c80e01007387 */ /* 0x0001e80000100a00 */
[----:B0-----:R-:W2:Y:S04]  /*4c110*/  LDL.LU.64 R14, [R1+0x4f30] ;  /* 0x004f3000010e7983 */ /* 0x001ea80000300a00 */
[----:B------:R-:W-:Y:S04]  /*4c120*/  STL.64 [R1+0x4e40], R6 ;  /* 0x004e400601007387 */ /* 0x000fe80000100a00 */
[----:B----4-:R0:W-:Y:S04]  /*4c130*/  STL.64 [R1+0x4e38], R4 ;  /* 0x004e380401007387 */ /* 0x0101e80000100a00 */
[----:B0-----:R-:W3:Y:S04]  /*4c140*/  LDL.LU R4, [R1+0x7a0] ;  /* 0x0007a00001047983 */ /* 0x001ee80000300800 */
[----:B------:R-:W3:Y:S04]  /*4c150*/  LDL.LU R5, [R1+0x7a4] ;  /* 0x0007a40001057983 */ /* 0x000ee80000300800 */
[----:B------:R-:W3:Y:S04]  /*4c160*/  LDL.LU R6, [R1+0x7a8] ;  /* 0x0007a80001067983 */ /* 0x000ee80000300800 */
[----:B------:R-:W3:Y:S01]  /*4c170*/  LDL.LU R7, [R1+0x7ac] ;  /* 0x0007ac0001077983 */ /* 0x000ee20000300800 */
        /* <DEDUP_REMOVED lines=10> */
[----:B------:R-:W-:Y:S01]  /*4c220*/  STL [R1+0x4e48], R8 ;  /* 0x004e480801007387 */ /* 0x000fe20000100800 */
[----:B--2---:R-:W-:-:S15]  /*4c230*/  HMMA.16816.F32 R12, R20, R18, R12 ;  /* 0x00000012140c723c */ /* 0x004fde000000180c */
[----:B------:R-:W-:-:S04]  /*4c240*/  NOP ;  /* 0x0000000000007918 */ /* 0x000fc80000000000 */
[----:B------:R0:W-:Y:S04]  /*4c250*/  STL.64 [R1+0xad0], R12 ;  /* 0x000ad00c01007387 */ /* 0x0001e80000100a00 */
[----:B------:R-:W-:Y:S01]  /*4c260*/  STL.64 [R1+0xad8], R14 ;  /* 0x000ad80e01007387 */ /* 0x000fe20000100a00 */
[----:B0-----:R-:W-:Y:S02]  /*4c270*/  IMAD.MOV.U32 R12, RZ, RZ, R19 ;  /* 0x000000ffff0c7224 */ /* 0x001fe400078e0013 */
[----:B------:R-:W-:Y:S02]  /*4c280*/  IMAD.MOV.U32 R13, RZ, RZ, R18 ;  /* 0x000000ffff0d7224 */ /* 0x000fe400078e0012 */
[----:B------:R-:W2:Y:S04]  /*4c290*/  LDL.LU.64 R18, [R1+0x4f10] ;  /* 0x004f100001127983 */ /* 0x000ea80000300a00 */
[----:B------:R0:W-:Y:S04]  /*4c2a0*/  STL [R1+0x4e08], R12 ;  /* 0x004e080c01007387 */ /* 0x0001e80000100800 */
[----:B------:R1:W-:Y:S04]  /*4c2b0*/  STL [R1+0x4e04], R13 ;  /* 0x004e040d01007387 */ /* 0x0003e80000100800 */
[----:B0-----:R-:W2:Y:S04]  /*4c2c0*/  LDL.LU R12, [R1+0x7c0] ;  /* 0x0007c000010c7983 */ /* 0x001ea80000300800 */
[----:B-1----:R-:W2:Y:S04]  /*4c2d0*/  LDL.LU R13, [R1+0x7c4] ;  /* 0x0007c400010d7983 */ /* 0x002ea80000300800 */
[----:B------:R-:W2:Y:S04]  /*4c2e0*/  LDL.LU R14, [R1+0x7c8] ;  /* 0x0007c800010e7983 */ /* 0x000ea80000300800 */
[----:B------:R-:W2:Y:S02]  /*4c2f0*/  LDL.LU R15, [R1+0x7cc] ;  /* 0x0007cc00010f7983 */ /* 0x000ea40000300800 */
[----:B--2---:R-:W-:-:S15]  /*4c300*/  HMMA.16816.F32 R12, R20, R18, R12 ;  /* 0x00000012140c723c */ /* 0x004fde000000180c */
[----:B------:R-:W-:-:S04]  /*4c310*/  NOP ;  /* 0x0000000000007918 */ /* 0x000fc80000000000 */
[----:B------:R-:W-:Y:S04]  /*4c320*/  STL.64 [R1+0xac0], R12 ;  /* 0x000ac00c01007387 */ /* 0x000fe80000100a00 */
[----:B------:R0:W-:Y:S02]  /*4c330*/  STL.64 [R1+0xac8], R14 ;  /* 0x000ac80e01007387 */ /* 0x0001e40000100a00 */
[----:B0-----:R-:W-:Y:S02]  /*4c340*/  IMAD.MOV.U32 R14, RZ, RZ, R19 ;  /* 0x000000ffff0e7224 */ /* 0x001fe400078e0013 */
[----:B------:R-:W-:Y:S02]  /*4c350*/  IMAD.MOV.U32 R15, RZ, RZ, R18 ;  /* 0x000000ffff0f7224 */ /* 0x000fe400078e0012 */
[----:B------:R-:W2:Y:S04]  /*4c360*/  LDL.LU.64 R18, [R1+0x4f08] ;  /* 0x004f080001127983 */ /* 0x000ea80000300a00 */
[----:B------:R0:W-:Y:S04]  /*4c370*/  STL [R1+0x4e10], R14 ;  /* 0x004e100e01007387 */ /* 0x0001e80000100800 */
[----:B------:R1:W-:Y:S04]  /*4c380*/  STL [R1+0x4e0c], R15 ;  /* 0x004e0c0f01007387 */ /* 0x0003e80000100800 */
[----:B------:R-:W2:Y:S04]  /*4c390*/  LDL.LU R12, [R1+0x7b0] ;  /* 0x0007b000010c7983 */ /* 0x000ea80000300800 */
[----:B------:R-:W2:Y:S04]  /*4c3a0*/  LDL.LU R13, [R1+0x7b4] ;  /* 0x0007b400010d7983 */ /* 0x000ea80000300800 */
[----:B0-----:R-:W2:Y:S04]  /*4c3b0*/  LDL.LU R14, [R1+0x7b8] ;  /* 0x0007b800010e7983 */ /* 0x001ea80000300800 */
[----:B-1----:R-:W2:Y:S01]  /*4c3c0*/  LDL.LU R15, [R1+0x7bc] ;  /* 0x0007bc00010f7983 */ /* 0x002ea20000300800 */
[C---:B---3--:R-:W-:Y:S08]  /*4c3d0*/  HMMA.16816.F32 R4, R20.reuse, R26, R4 ;  /* 0x0000001a1404723c */ /* 0x048ff00000001804 */
[----:B--2---:R-:W-:Y:S01]  /*4c3e0*/  HMMA.16816.F32 R12, R20, R18, R12 ;  /* 0x00000012140c723c */ /* 0x004fe2000000180c */
[----:B------:R-:W-:-:S15]  /*4c3f0*/  IMAD.MOV.U32 R28, RZ, RZ, R19 ;  /* 0x000000ffff1c7224 */ /* 0x000fde00078e0013 */
[----:B------:R-:W-:-:S03]  /*4c400*/  NOP ;  /* 0x0000000000007918 */ /* 0x000fc60000000000 */
[----:B------:R0:W-:Y:S04]  /*4c410*/  STL.64 [R1+0xab0], R12 ;  /* 0x000ab00c01007387 */ /* 0x0001e80000100a00 */
[----:B------:R-:W-:Y:S01]  /*4c420*/  STL.64 [R1+0xab8], R14 ;  /* 0x000ab80e01007387 */ /* 0x000fe20000100a00 */
[----:B0-----:R-:W-:-:S03]  /*4c430*/  IMAD.MOV.U32 R13, RZ, RZ, R18 ;  /* 0x000000ffff0d7224 */ /* 0x001fc600078e0012 */
[----:B------:R-:W2:Y:S04]  /*4c440*/  LDL.LU.64 R18, [R1+0x4f00] ;  /* 0x004f000001127983 */ /* 0x000ea80000300a00 */
[----:B------:R-:W3:Y:S04]  /*4c450*/  LDL.LU.64 R16, [R1+0x4ef8] ;  /* 0x004ef80001107983 */ /* 0x000ee80000300a00 */
[----:B------:R-:W-:Y:S04]  /*4c460*/  STL [R1+0x4e18], R28 ;  /* 0x004e181c01007387 */ /* 0x000fe80000100800 */
[----:B------:R-:W-:Y:S04]  /*4c470*/  STL [R1+0x4e14], R13 ;  /* 0x004e140d01007387 */ /* 0x000fe80000100800 */
[----:B------:R0:W-:Y:S04]  /*4c480*/  STL.64 [R1+0xaa0], R4 ;  /* 0x000aa00401007387 */ /* 0x0001e80000100a00 */
[----:B------:R1:W-:Y:S04]  /*4c490*/  STL.64 [R1+0xaa8], R6 ;  /* 0x000aa80601007387 */ /* 0x0003e80000100a00 */
[----:B0-----:R-:W4:Y:S04]  /*4c4a0*/  LDL.LU R4, [R1+0x810] ;  /* 0x0008100001047983 */ /* 0x001f280000300800 */
[----:B------:R-:W4:Y:S04]  /*4c4b0*/  LDL.LU R5, [R1+0x814] ;  /* 0x0008140001057983 */ /* 0x000f280000300800 */
[----:B-1----:R-:W2:Y:S04]  /*4c4c0*/  LDL.LU R6, [R1+0x818] ;  /* 0x0008180001067983 */ /* 0x002ea80000300800 */
[----:B------:R-:W2:Y:S04]  /*4c4d0*/  LDL.LU R7, [R1+0x81c] ;  /* 0x00081c0001077983 */ /* 0x000ea80000300800 */
[----:B--2---:R0:W-:Y:S04]  /*4c4e0*/  STL.64 [R1+0x4e60], R6 ;  /* 0x004e600601007387 */ /* 0x0041e80000100a00 */
[----:B----4-:R-:W-:Y:S01]  /*4c4f0*/  STL.64 [R1+0x4e58], R4 ;  /* 0x004e580401007387 */ /* 0x010fe20000100a00 */
[----:B0-----:R-:W-:-:S02]  /*4c500*/  IMAD.MOV.U32 R6, RZ, RZ, R19 ;  /* 0x000000ffff067224 */ /* 0x001fc400078e0013 */
[----:B------:R-:W-:-:S05]  /*4c510*/  IMAD.MOV.U32 R7, RZ, RZ, R9 ;  /* 0x000000ffff077224 */ /* 0x000fca00078e0009 */
[----:B------:R0:W-:Y:S04]  /*4c520*/  STL.64 [R1+0x4e78], R6 ;  /* 0x004e780601007387 */ /* 0x0001e80000100a00 */
[----:B------:R-:W2:Y:S04]  /*4c530*/  LDL.LU R8, [R1+0x800] ;  /* 0x0008000001087983 */ /* 0x000ea80000300800 */
[----:B------:R-:W2:Y:S04]  /*4c540*/  LDL.LU R9, [R1+0x804] ;  /* 0x0008040001097983 */ /* 0x000ea80000300800 */
[----:B------:R-:W4:Y:S04]  /*4c550*/  LDL.LU R10, [R1+0x808] ;  /* 0x00080800010a7983 */ /* 0x000f280000300800 */
[----:B------:R-:W4:Y:S01]  /*4c560*/  LDL.LU R11, [R1+0x80c] ;  /* 0x00080c00010b7983 */ /* 0x000f220000300800 */
[----:B0-----:R-:W-:-:S02]  /*4c570*/  IMAD.MOV.U32 R6, RZ, RZ, R18 ;  /* 0x000000ffff067224 */ /* 0x001fc400078e0012 */
[----:B---3--:R-:W-:-:S05]  /*4c580*/  IMAD.MOV.U32 R7, RZ, RZ, R17 ;  /* 0x000000ffff077224 */ /* 0x008fca00078e0011 */
[----:B------:R0:W-:Y:S02]  /*4c590*/  STL.64 [R1+0x4e90], R6 ;  /* 0x004e900601007387 */ /* 0x0001e40000100a00 */
[----:B0-----:R-:W-:Y:S02]  /*4c5a0*/  IMAD.MOV.U32 R6, RZ, RZ, R16 ;  /* 0x000000ffff067224 */ /* 0x001fe400078e0010 */
[----:B------:R-:W-:Y:S01]  /*4c5b0*/  IMAD.MOV.U32 R7, RZ, RZ, R3 ;  /* 0x000000ffff077224 */ /* 0x000fe200078e0003 */
[----:B----4-:R-:W-:Y:S04]  /*4c5c0*/  STL.64 [R1+0x4e70], R10 ;  /* 0x004e700a01007387 */ /* 0x010fe80000100a00 */
[----:B--2---:R0:W-:Y:S04]  /*4c5d0*/  STL.64 [R1+0x4e68], R8 ;  /* 0x004e680801007387 */ /* 0x0041e80000100a00 */
[----:B0-----:R-:W2:Y:S04]  /*4c5e0*/  LDL.LU R8, [R1+0x7f0] ;  /* 0x0007f00001087983 */ /* 0x001ea80000300800 */
        /* <DEDUP_REMOVED lines=8> */
[----:B--2---:R0:W-:Y:S04]  /*4c670*/  STL.64 [R1+0x4ee0], R6 ;  /* 0x004ee00601007387 */ /* 0x0041e80000100a00 */
[----:B----4-:R-:W-:Y:S04]  /*4c680*/  STL.64 [R1+0x4ed8], R4 ;  /* 0x004ed80401007387 */ /* 0x010fe80000100a00 */
[----:B0-----:R-:W2:Y:S04]  /*4c690*/  LDL.LU.64 R6, [R1+0x78] ;  /* 0x0000780001067983 */ /* 0x001ea80000300a00 */
[----:B--2---:R0:W-:Y:S04]  /*4c6a0*/  STL.64 [R1+0x4ee8], R6 ;  /* 0x004ee80601007387 */ /* 0x0041e80000100a00 */
[----:B0-----:R-:W2:Y:S01]  /*4c6b0*/  LDL.LU.64 R6, [R1+0x88] ;  /* 0x0000880001067983 */ /* 0x001ea20000300a00 */
[----:B------:R-:W-:-:S02]  /*4c6c0*/  IMAD.MOV.U32 R15, RZ, RZ, R26 ;  /* 0x000000ffff0f7224 */ /* 0x000fc400078e001a */
[----:B------:R-:W-:Y:S01]  /*4c6d0*/  IMAD.MOV.U32 R12, RZ, RZ, R27 ;  /* 0x000000ffff0c7224 */ /* 0x000fe200078e001b */
[----:B--2---:R0:W-:Y:S04]  /*4c6e0*/  STL.64 [R1+0x4ef0], R6 ;  /* 0x004ef00601007387 */ /* 0x0041e80000100a00 */
[----:B0-----:R-:W2:Y:S04]  /*4c6f0*/  LDL.LU.64 R6, [R1+0x98] ;  /* 0x0000980001067983 */ /* 0x001ea80000300a00 */
[----:B------:R-:W4:Y:S04]  /*4c700*/  LDL.LU.64 R18, [R1+0x68] ;  /* 0x0000680001127983 */ /* 0x000f280000300a00 */
[----:B------:R-:W2:Y:S04]  /*4c710*/  LDL.LU R24, [R1+0x730] ;  /* 0x0007300001187983 */ /* 0x000ea80000300800 */
[----:B------:R-:W2:Y:S04]  /*4c720*/  LDL.LU R25, [R1+0x734] ;  /* 0x0007340001197983 */ /* 0x000ea80000300800 */
[----:B------:R-:W2:Y:S04]  /*4c730*/  LDL.LU R26, [R1+0x738] ;  /* 0x00073800011a7983 */ /* 0x000ea80000300800 */
[----:B------:R-:W2:Y:S04]  /*4c740*/  LDL.LU R27, [R1+0x73c] ;  /* 0x00073c00011b7983 */ /* 0x000ea80000300800 */
        /* <DEDUP_REMOVED lines=10> */
[----:B------:R-:W2:Y:S04]  /*4c7f0*/  LDL.LU R10, [R1+0x758] ;  /* 0x00075800010a7983 */ /* 0x000ea80000300800 */
[----:B------:R-:W2:Y:S04]  /*4c800*/  LDL.LU R11, [R1+0x75c] ;  /* 0x00075c00010b7983 */ /* 0x000ea80000300800 */
[----:B------:R0:W-:Y:S04]  /*4c810*/  STL [R1+0x4e20], R12 ;  /* 0x004e200c01007387 */ /* 0x0001e80000100800 */
[----:B------:R1:W-:Y:S04]  /*4c820*/  STL [R1+0x4e1c], R15 ;  /* 0x004e1c0f01007387 */ /* 0x0003e80000100800 */
[----:B0-----:R-:W3:Y:S04]  /*4c830*/  LDL.LU R12, [R1+0x790] ;  /* 0x00079000010c7983 */ /* 0x001ee80000300800 */
[----:B------:R-:W3:Y:S04]  /*4c840*/  LDL.LU R13, [R1+0x794] ;  /* 0x00079400010d7983 */ /* 0x000ee80000300800 */
[----:B------:R-:W3:Y:S04]  /*4c850*/  LDL.LU R14, [R1+0x798] ;  /* 0x00079800010e7983 */ /* 0x000ee80000300800 */
[----:B-1----:R-:W3:Y:S02]  /*4c860*/  LDL.LU R15, [R1+0x79c] ;  /* 0x00079c00010f7983 */ /* 0x002ee40000300800 */
[----:B---3--:R-:W-:-:S15]  /*4c870*/  HMMA.16816.F32 R12, R20, R6, R12 ;  /* 0x00000006140c723c */ /* 0x008fde000000180c */
[----:B------:R-:W-:-:S04]  /*4c880*/  NOP ;  /* 0x0000000000007918 */ /* 0x000fc80000000000 */
[----:B------:R0:W-:Y:S04]  /*4c890*/  STL.64 [R1+0xa90], R12 ;  /* 0x000a900c01007387 */ /* 0x0001e80000100a00 */
[----:B------:R1:W-:Y:S01]  /*4c8a0*/  STL.64 [R1+0xa98], R14 ;  /* 0x000a980e01007387 */ /* 0x0003e20000100a00 */
[----:B0-----:R-:W-:Y:S02]  /*4c8b0*/  IMAD.MOV.U32 R13, RZ, RZ, R6 ;  /* 0x000000ffff0d7224 */ /* 0x001fe400078e0006 */
[----:B-1----:R-:W-:Y:S02]  /*4c8c0*/  IMAD.MOV.U32 R14, RZ, RZ, R7 ;  /* 0x000000ffff0e7224 */ /* 0x002fe400078e0007 */
[----:B------:R-:W3:Y:S04]  /*4c8d0*/  LDL.LU.64 R6, [R1+0x4ef0] ;  /* 0x004ef00001067983 */ /* 0x000ee80000300a00 */
[----:B------:R-:W-:Y:S04]  /*4c8e0*/  STL [R1+0x4e28], R14 ;  /* 0x004e280e01007387 */ /* 0x000fe80000100800 */
[----:B------:R0:W-:Y:S04]  /*4c8f0*/  STL [R1+0x4e24], R13 ;  /* 0x004e240d01007387 */ /* 0x0001e80000100800 */
[----:B------:R-:W3:Y:S04]  /*4c900*/  LDL.LU R12, [R1+0x780] ;  /* 0x00078000010c7983 */ /* 0x000ee80000300800 */
[----:B0-----:R-:W3:Y:S04]  /*4c910*/  LDL.LU R13, [R1+0x784] ;  /* 0x00078400010d7983 */ /* 0x001ee80000300800 */
[----:B------:R-:W3:Y:S04]  /*4c920*/  LDL.LU R14, [R1+0x788] ;  /* 0x00078800010e7983 */ /* 0x000ee80000300800 */
[----:B------:R-:W3:Y:S02]  /*4c930*/  LDL.LU R15, [R1+0x78c] ;  /* 0x00078c00010f7983 */ /* 0x000ee40000300800 */
[----:B---3--:R-:W-:Y:S01]  /*4c940*/  HMMA.16816.F32 R12, R20, R6, R12 ;  /* 0x00000006140c723c */ /* 0x008fe2000000180c */
[----:B------:R-:W-:-:S15]  /*4c950*/  IMAD.MOV.U32 R28, RZ, RZ, R7 ;  /* 0x000000ffff1c7224 */ /* 0x000fde00078e0007 */
[----:B------:R-:W-:-:S03]  /*4c960*/  NOP ;  /* 0x0000000000007918 */ /* 0x000fc60000000000 */
[----:B------:R-:W-:Y:S04]  /*4c970*/  STL.64 [R1+0xa80], R12 ;  /* 0x000a800c01007387 */ /* 0x000fe80000100a00 */
[----:B------:R0:W-:Y:S02]  /*4c980*/  STL.64 [R1+0xa88], R14 ;  /* 0x000a880e01007387 */ /* 0x0001e40000100a00 */
[----:B0-----:R-:W-:Y:S02]  /*4c990*/  IMAD.MOV.U32 R15, RZ, RZ, R6 ;  /* 0x000000ffff0f7224 */ /* 0x001fe400078e0006 */
[----:B------:R-:W3:Y:S04]  /*4c9a0*/  LDL.LU.64 R6, [R1+0x4ee8] ;  /* 0x004ee80001067983 */ /* 0x000ee80000300a00 */
[----:B------:R-:W-:Y:S04]  /*4c9b0*/  STL [R1+0x4e30], R28 ;  /* 0x004e301c01007387 */ /* 0x000fe80000100800 */
[----:B------:R0:W-:Y:S04]  /*4c9c0*/  STL [R1+0x4e2c], R15 ;  /* 0x004e2c0f01007387 */ /* 0x0001e80000100800 */
[----:B------:R-:W3:Y:S04]  /*4c9d0*/  LDL.LU R12, [R1+0x770] ;  /* 0x00077000010c7983 */ /* 0x000ee80000300800 */
[----:B------:R-:W3:Y:S04]  /*4c9e0*/  LDL.LU R13, [R1+0x774] ;  /* 0x00077400010d7983 */ /* 0x000ee80000300800 */
[----:B------:R-:W3:Y:S04]  /*4c9f0*/  LDL.LU R14, [R1+0x778] ;  /* 0x00077800010e7983 */ /* 0x000ee80000300800 */
[----:B0-----:R-:W3:Y:S02]  /*4ca00*/  LDL.LU R15, [R1+0x77c] ;  /* 0x00077c00010f7983 */ /* 0x001ee40000300800 */
[----:B---3--:R-:W-:-:S15]  /*4ca10*/  HMMA.16816.F32 R12, R20, R6, R12 ;  /* 0x00000006140c723c */ /* 0x008fde000000180c */
[----:B------:R-:W-:-:S04]  /*4ca20*/  NOP ;  /* 0x0000000000007918 */ /* 0x000fc80000000000 */
[----:B------:R0:W-:Y:S04]  /*4ca30*/  STL.64 [R1+0xa70], R12 ;  /* 0x000a700c01007387 */ /* 0x0001e80000100a00 */
[----:B------:R4:W-:Y:S01]  /*4ca40*/  STL.64 [R1+0xa78], R14 ;  /* 0x000a780e01007387 */ /* 0x0009e20000100a00 */
[----:B0-----:R-:W-:Y:S02]  /*4ca50*/  IMAD.MOV.U32 R13, RZ, RZ, R6 ;  /* 0x000000ffff0d7224 */ /* 0x001fe400078e0006 */
[----:B------:R-:W-:Y:S02]  /*4ca60*/  IMAD.MOV.U32 R12, RZ, RZ, R7 ;  /* 0x000000ffff0c7224 */ /* 0x000fe400078e0007 */
[----:B------:R-:W3:Y:S04]  /*4ca70*/  LDL.LU.64 R6, [R1+0x4ee0] ;  /* 0x004ee00001067983 */ /* 0x000ee80000300a00 */
[----:B------:R-:W3:Y:S04]  /*4ca80*/  LDL.LU.64 R4, [R1+0x4ed8] ;  /* 0x004ed80001047983 */ /* 0x000ee80000300a00 */
[----:B------:R-:W-:Y:S01]  /*4ca90*/  STL [R1+0x4e34], R13 ;  /* 0x004e340d01007387 */ /* 0x000fe20000100800 */
[----:B----4-:R-:W-:Y:S01]  /*4caa0*/  MOV R15, R18 ;  /* 0x00000012000f7202 */ /* 0x010fe20000000f00 */
[----:B------:R-:W-:Y:S01]  /*4cab0*/  IMAD.MOV.U32 R14, RZ, RZ, R19 ;  /* 0x000000ffff0e7224 */ /* 0x000fe200078e0013 */
[----:B---3--:R-:W-:-:S15]  /*4cac0*/  HMMA.16816.F32 R4, R20, R18, R4 ;  /* 0x000000121404723c */ /* 0x008fde0000001804 */
[----:B------:R-:W-:-:S04]  /*4cad0*/  NOP ;  /* 0x0000000000007918 */ /* 0x000fc80000000000 */
[----:B------:R-:W-:Y:S04]  /*4cae0*/  STL.64 [R1+0xa60], R4 ;  /* 0x000a600401007387 */ /* 0x000fe80000100a00 */
[----:B------:R0:W-:Y:S04]  /*4caf0*/  STL.64 [R1+0xa68], R6 ;  /* 0x000a680601007387 */ /* 0x0001e80000100a00 */
[----:B0-----:R-:W2:Y:S04]  /*4cb00*/  LDL.LU.64 R6, [R1+0x4ed0] ;  /* 0x004ed00001067983 */ /* 0x001ea80000300a00 */
[----:B------:R-:W3:Y:S02]  /*4cb10*/  LDL.LU.64 R18, [R1+0x4ec8] ;  /* 0x004ec80001127983 */ /* 0x000ee40000300a00 */
[----:B---3--:R-:W-:Y:S02]  /*4cb20*/  HMMA.16816.F32 R20, R20, R18, R24 ;  /* 0x000000121414723c */ /* 0x008fe40000001818 */
[----:B------:R-:W3:Y:S04]  /*4cb30*/  LDL.LU.64 R26, [R1+0x4ec0] ;  /* 0x004ec000011a7983 */ /* 0x000ee80000300a00 */
[----:B------:R-:W4:Y:S01]  /*4cb40*/  LDL.LU.64 R24, [R1+0x4eb8] ;  /* 0x004eb80001187983 */ /* 0x000f220000300a00 */
[----:B------:R-:W-:-:S02]  /*4cb50*/  IMAD.MOV.U32 R13, RZ, RZ, R18 ;  /* 0x000000ffff0d7224 */ /* 0x000fc400078e0012 */
[----:B------:R-:W-:-:S10]  /*4cb60*/  IMAD.MOV.U32 R28, RZ, RZ, R19 ;  /* 0x000000ffff1c7224 */ /* 0x000fd400078e0013 */
[----:B------:R0:W-:Y:S04]  /*4cb70*/  STL.64 [R1+0x4a0], R20 ;  /* 0x0004a01401007387 */ /* 0x0001e80000100a00 */
[----:B------:R1:W-:Y:S04]  /*4cb80*/  STL.64 [R1+0x4a8], R22 ;  /* 0x0004a81601007387 */ /* 0x0003e80000100a00 */
[----:B------:R-:W2:Y:S04]  /*4cb90*/  LDL.LU.64 R18, [R1+0x4eb0] ;  /* 0x004eb00001127983 */ /* 0x000ea80000300a00 */
[----:B------:R-:W2:Y:S04]  /*4cba0*/  LDL.LU.64 R16, [R1+0x4ea8] ;  /* 0x004ea80001107983 */ /* 0x000ea80000300a00 */
[----:B0-----:R-:W3:Y:S04]  /*4cbb0*/  LDL.LU R20, [R1+0x820] ;  /* 0x0008200001147983 */ /* 0x001ee80000300800 */
[----:B------:R-:W3:Y:S04]  /*4cbc0*/  LDL.LU R21, [R1+0x824] ;  /* 0x0008240001157983 */ /* 0x000ee80000300800 */
[----:B-1----:R-:W3:Y:S04]  /*4cbd0*/  LDL.LU R22, [R1+0x828] ;  /* 0x0008280001167983 */ /* 0x002ee80000300800 */
[----:B------:R-:W3:Y:S01]  /*4cbe0*/  LDL.LU R23, [R1+0x82c] ;  /* 0x00082c0001177983 */ /* 0x000ee20000300800 */
        /* <DEDUP_REMOVED lines=13> */
[----:B------:R-:W3:Y:S04]  /*4ccc0*/  LDL.LU.64 R10, [R1+0x4e70] ;  /* 0x004e7000010a7983 */ /* 0x000ee80000300a00 */
[----:B------:R-:W3:-:S13]  /*4ccd0*/  LDL.LU.64 R8, [R1+0x4e68] ;  /* 0x004e680001087983 */ /* 0x000eda0000300a00 */
[----:B------:R-:W-:Y:S04]  /*4cce0*/  STL.64 [R1+0x450], R4 ;  /* 0x0004500401007387 */ /* 0x000fe80000100a00 */
[----:B------:R0:W-:Y:S04]  /*4ccf0*/  STL.64 [R1+0x458], R6 ;  /* 0x0004580601007387 */ /* 0x0001e80000100a00 */
[----:B0-----:R-:W2:Y:S04]  /*4cd00*/  LDL.LU.64 R6, [R1+0x4e60] ;  /* 0x004e600001067983 */ /* 0x001ea80000300a00 */
[----:B------:R-:W2:Y:S01]  /*4cd10*/  LDL.LU.64 R4, [R1+0x4e58] ;  /* 0x004e580001047983 */ /* 0x000ea20000300a00 */
[----:B---3--:R-:W-:-:S15]  /*4cd20*/  HMMA.16816.F32 R8, R16, R26, R8 ;  /* 0x0000001a1008723c */ /* 0x008fde0000001808 */
[----:B------:R-:W-:-:S04]  /*4cd30*/  NOP ;  /* 0x0000000000007918 */ /* 0x000fc80000000000 */
[----:B------:R-:W-:Y:S04]  /*4cd40*/  STL.64 [R1+0x430], R8 ;  /* 0x0004300801007387 */ /* 0x000fe80000100a00 */
[----:B------:R0:W-:Y:S04]  /*4cd50*/  STL.64 [R1+0x438], R10 ;  /* 0x0004380a01007387 */ /* 0x0001e80000100a00 */
[----:B0-----:R-:W2:Y:S04]  /*4cd60*/  LDL.LU.64 R10, [R1+0x4e50] ;  /* 0x004e5000010a7983 */ /* 0x001ea80000300a00 */
[----:B------:R-:W3:Y:S01]  /*4cd70*/  LDL.LU R8, [R1+0x4e48] ;  /* 0x004e480001087983 */ /* 0x000ee20000300800 */
[----:B--2---:R-:W-:-:S15]  /*4cd80*/  HMMA.16816.F32 R4, R16, R10, R4 ;  /* 0x0000000a1004723c */ /* 0x004fde0000001804 */
[----:B------:R-:W-:-:S04]  /*4cd90*/  NOP ;  /* 0x0000000000007918 */ /* 0x000fc80000000000 */
[----:B------:R-:W-:Y:S04]  /*4cda0*/  STL.64 [R1+0x420], R4 ;  /* 0x0004200401007387 */ /* 0x000fe80000100a00 */
[----:B------:R0:W-:Y:S04]  /*4cdb0*/  STL.64 [R1+0x428], R6 ;  /* 0x0004280601007387 */ /* 0x0001e80000100a00 */
[----:B0-----:R-:W2:Y:S01]  /*4cdc0*/  LDL.LU.64 R6, [R1+0x4e40] ;  /* 0x004e400001067983 */ /* 0x001ea20000300a00 */
[----:B----4-:R-:W-:-:S03]  /*4cdd0*/  LOP3.LUT R25, R25, 0x7, RZ, 0xc0, !PT ;  /* 0x0000000719197812 */ /* 0x010fc600078ec0ff */
[----:B------:R-:W4:Y:S02]  /*4cde0*/  LDL.LU.64 R4, [R1+0x4e38] ;  /* 0x004e380001047983 */ /* 0x000f240000300a00 */
[----:B------:R-:W-:-:S05]  /*4cdf0*/  IMAD R25, R25, 0x110, RZ ;  /* 0x0000011019197824 */ /* 0x000fca00078e02ff */
[----:B------:R-:W-:-:S04]  /*4ce00*/  LOP3.LUT R3, R25, 0x30, R24, 0x78, !PT ;  /* 0x0000003019037812 */ /* 0x000fc800078e7818 */
[----:B------:R-:W-:-:S05]  /*4ce10*/  LOP3.LUT R3, R3, 0x40, RZ, 0x3c, !PT ;  /* 0x0000004003037812 */ /* 0x000fca00078e3cff */
[----:B------:R-:W-:Y:S01]  /*4ce20*/  LDSM.16.M88.4 R24, [R3+UR5+0x10000] ;  /* 0x010000050318783b */ /* 0x000fe20008000200 */
[----:B--2---:R-:W-:-:S15]  /*4ce30*/  HMMA.16816.F32 R20, R16, R6, R20 ;  /* 0x000000061014723c */ /* 0x004fde0000001814 */
[----:B------:R-:W-:-:S04]  /*4ce40*/  NOP ;  /* 0x0000000000007918 */ /* 0x000fc80000000000 */
[----:B------:R-:W-:Y:S04]  /*4ce50*/  STL.64 [R1+0x400], R20 ;  /* 0x0004001401007387 */ /* 0x000fe80000100a00 */
[----:B------:R-:W-:Y:S04]  /*4ce60*/  STL.64 [R1+0x408], R22 ;  /* 0x0004081601007387 */ /* 0x000fe80000100a00 */
[----:B------:R-:W0:Y:S04]  /*4ce70*/  LDSM.16.MT88.4 R20, [R0+UR5+0x4000] ;  /* 0x004000050014783b */ /* 0x000e280008004200 */
[----:B0-----:R-:W-:Y:S04]  /*4ce80*/  STL.64 [R1+0x4d30], R22 ;  /* 0x004d301601007387 */ /* 0x001fe80000100a00 */
[----:B------:R0:W-:Y:S04]  /*4ce90*/  STL.64 [R1+0x4d28], R20 ;  /* 0x004d281401007387 */ /* 0x0001e80000100a00 */
[----:B------:R-:W-:Y:S04]  /*4cea0*/  STL.64 [R1+0x20], R24 ;  /* 0x0000201801007387 */ /* 0x000fe80000100a00 */
[----:B------:R-:W-:Y:S01]  /*4ceb0*/  STL.64 [R1+0x28], R26 ;  /* 0x0000281a01007387 */ /* 0x000fe20000100a00 */
[----:B0-----:R-:W-:-:S02]  /*4cec0*/  IMAD.MOV.U32 R21, RZ, RZ, R24 ;  /* 0x000000ffff157224 */ /* 0x001fc400078e0018 */
[----:B------:R-:W-:Y:S02]  /*4ced0*/  IMAD.MOV.U32 R20, RZ, RZ, R25 ;  /* 0x000000ffff147224 */ /* 0x000fe400078e0019 */
[----:B------:R-:W0:Y:S04]  /*4cee0*/  LDSM.16.M88.4 R24, [R3+UR5+0x10800] ;  /* 0x010800050318783b */ /* 0x000e280008000200 */
[----:B0-----:R-:W-:Y:S04]  /*4cef0*/  STL.64 [R1+0x10], R24 ;  /* 0x0000101801007387 */ /* 0x001fe80000100a00 */
[----:B------:R-:W-:Y:S04]  /*4cf00*/  STL.64 [R1+0x18], R26 ;  /* 0x0000181a01007387 */ /* 0x000fe80000100a00 */
[----:B------:R-:W0:Y:S04]  /*4cf10*/  LDSM.16.M88.4 R24, [R3+UR5+0x11000] ;  /* 0x011000050318783b */ /* 0x000e280008000200 */
[----:B0-----:R-:W-:Y:S04]  /*4cf20*/  STL.64 [R1], R24 ;  /* 0x0000001801007387 */ /* 0x001fe80000100a00 */
[----:B------:R-:W-:Y:S04]  /*4cf30*/  STL.64 [R1+0x8], R26 ;  /* 0x0000081a01007387 */ /* 0x000fe80000100a00 */
[----:B------:R-:W0:Y:S04]  /*4cf40*/  LDSM.16.M88.4 R24, [R3+UR5+0x11800] ;  /* 0x011800050318783b */ /* 0x000e280008000200 */
[----:B0-----:R3:W-:Y:S02]  /*4cf50*/  STL [R1+0x4ce8], R26 ;  /* 0x004ce81a01007387 */ /* 0x0017e40000100800 */
[----:B---3--:R-:W-:-:S02]  /*4cf60*/  IMAD.MOV.U32 R26, RZ, RZ, R8 ;  /* 0x000000ffff1a7224 */ /* 0x008fc400078e0008 */
[----:B------:R-:W0:Y:S04]  /*4cf70*/  LDSM.16.M88.4 R8, [R3+UR5+0x12000] ;  /* 0x012000050308783b */ /* 0x000e280008000200 */
[----:B------:R-:W-:Y:S04]  /*4cf80*/  STL [R1+0x4ce4], R27 ;  /* 0x004ce41b01007387 */ /* 0x000fe80000100800 */
[----:B------:R-:W-:Y:S04]  /*4cf90*/  STL.64 [R1+0x4d10], R24 ;  /* 0x004d101801007387 */ /* 0x000fe80000100a00 */
[----:B0-----:R-:W-:Y:S04]  /*4cfa0*/  STL [R1+0x448c], R10 ;  /* 0x00448c0a01007387 */ /* 0x001fe80000100800 */
[----:B------:R-:W-:Y:S04]  /*4cfb0*/  STL [R1+0x4488], R11 ;  /* 0x0044880b01007387 */ /* 0x000fe80000100800 */
[----:B------:R0:W-:Y:S04]  /*4cfc0*/  STL.64 [R1+0x4d18], R8 ;  /* 0x004d180801007387 */ /* 0x0001e80000100a00 */
[----:B0-----:R-:W2:Y:S04]  /*4cfd0*/  LDL.LU R8, [R1+0x830] ;  /* 0x0008300001087983 */ /* 0x001ea80000300800 */
[----:B------:R-:W2:Y:S01]  /*4cfe0*/  LDL.LU R9, [R1+0x834] ;  /* 0x0008340001097983 */ /* 0x000ea20000300800 */
[----:B------:R-:W-:-:S02]  /*4cff0*/  IMAD.MOV.U32 R27, RZ, RZ, R2 ;  /* 0x000000ffff1b7224 */ /* 0x000fc400078e0002 */
[----:B----4-:R-:W-:Y:S02]  /*4d000*/  IMAD.MOV.U32 R10, RZ, RZ, R5 ;  /* 0x000000ffff0a7224 */ /* 0x010fe400078e0005 */
[----:B------:R-:W-:Y:S02]  /*4d010*/  IMAD.MOV.U32 R11, RZ, RZ, R4 ;  /* 0x000000ffff0b7224 */ /* 0x000fe400078e0004 */
[----:B------:R-:W0:Y:S04]  /*4d020*/  LDSM.16.M88.4 R4, [R3+UR5+0x12800] ;  /* 0x012800050304783b */ /* 0x000e280008000200 */
[----:B0-----:R-:W-:Y:S04]  /*4d030*/  STL [R1+0x4b84], R6 ;  /* 0x004b840601007387 */ /* 0x001fe80000100800 */
[----:B------:R-:W-:Y:S01]  /*4d040*/  STL [R1+0x4b80], R7 ;  /* 0x004b800701007387 */ /* 0x000fe20000100800 */
[----:B--2---:R-:W-:Y:S03]  /*4d050*/  HMMA.16816.F32 R24, R16, R26, R8 ;  /* 0x0000001a1018723c */ /* 0x004fe60000001808 */
[----:B------:R-:W0:-:S15]  /*4d060*/  LDSM.16.M88.4 R8, [R3+UR5+0x13000] ;  /* 0x013000050308783b */ /* 0x000e1e0008000200 */
[----:B------:R-:W-:Y:S01]  /*4d070*/  NOP ;  /* 0x0000000000007918 */ /* 0x000fe20000000000 */
[----:B------:R-:W-:Y:S04]  /*4d080*/  STL.64 [R1+0x3e0], R24 ;  /* 0x0003e01801007387 */ /* 0x000fe80000100a00 */
[----:B------:R-:W-:Y:S04]  /*4d090*/  STL.64 [R1+0x3e8], R26 ;  /* 0x0003e81a01007387 */ /* 0x000fe80000100a00 */
[----:B------:R-:W1:Y:S04]  /*4d0a0*/  LDSM.16.M88.4 R24, [R3+UR5+0x13800] ;  /* 0x013800050318783b */ /* 0x000e680008000200 */
[----:B0-----:R-:W-:Y:S01]  /*4d0b0*/  STL.64 [R1+0x50], R8 ;  /* 0x0000500801007387 */ /* 0x001fe20000100a00 */
[----:B------:R-:W-:-:S03]  /*4d0c0*/  IMAD.MOV.U32 R2, RZ, RZ, R8 ;  /* 0x000000ffff027224 */ /* 0x000fc600078e0008 */
[----:B------:R-:W-:Y:S01]  /*4d0d0*/  STL.64 [R1+0x58], R10 ;  /* 0x0000580a01007387 */ /* 0x000fe20000100a00 */
[----:B------:R-:W-:-:S03]  /*4d0e0*/  IMAD.MOV.U32 R29, RZ, RZ, R9 ;  /* 0x000000ffff1d7224 */ /* 0x000fc600078e0009 */
[----:B------:R-:W0:Y:S04]  /*4d0f0*/  LDSM.16.M88.4 R8, [R3+UR5+0x14000] ;  /* 0x014000050308783b */ /* 0x000e280008000200 */
[----:B-1----:R-:W-:Y:S04]  /*4d100*/  STL.64 [R1+0x160], R24 ;  /* 0x0001601801007387 */ /* 0x002fe80000100a00 */
[----:B------:R-:W-:Y:S04]  /*4d110*/  STL.64 [R1+0x168], R26 ;  /* 0x0001681a01007387 */ /* 0x000fe80000100a00 */
[----:B------:R-:W1:Y:S04]  /*4d120*/  LDSM.16.M88.4 R24, [R3+UR5+0x14800] ;  /* 0x014800050318783b */ /* 0x000e680008000200 */
[----:B0-----:R-:W-:Y:S04]  /*4d130*/  STL.64 [R1+0x150], R8 ;  /* 0x0001500801007387 */ /* 0x001fe80000100a00 */
[----:B------:R-:W-:Y:S04]  /*4d140*/  STL.64 [R1+0x158], R10 ;  /* 0x0001580a01007387 */ /* 0x000fe80000100a00 */
[----:B------:R-:W0:Y:S04]  /*4d150*/  LDSM.16.M88.4 R8, [R3+UR5+0x15000] ;  /* 0x015000050308783b */ /* 0x000e280008000200 */
[----:B-1----:R1:W-:Y:S04]  /*4d160*/  STL.64 [R1+0x140], R24 ;  /* 0x0001401801007387 */ /* 0x0023e80000100a00 */
[----:B------:R-:W-:Y:S04]  /*4d170*/  STL.64 [R1+0x148], R26 ;  /* 0x0001481a01007387 */ /* 0x000fe80000100a00 */
[----:B0-----:R0:W-:Y:S04]  /*4d180*/  STL.64 [R1+0x130], R8 ;  /* 0x0001300801007387 */ /* 0x0011e80000100a00 */
[----:B------:R-:W-:Y:S04]  /*4d190*/  STL.64 [R1+0x138], R10 ;  /* 0x0001380a01007387 */ /* 0x000fe80000100a00 */
[----:B-1----:R-:W2:Y:S01]  /*4d1a0*/  LDL.64 R24, [R1+0x10] ;  /* 0x0000100001187983 */ /* 0x002ea20000100a00 */
[----:B------:R-:W-:-:S02]  /*4d1b0*/  IMAD.MOV.U32 R7, RZ, RZ, R8 ;  /* 0x000000ffff077224 */ /* 0x000fc400078e0008 */
[----:B------:R-:W-:Y:S02]  /*4d1c0*/  IMAD.MOV.U32 R6, RZ, RZ, R9 ;  /* 0x000000ffff067224 */ /* 0x000fe400078e0009 */
[----:B------:R-:W-:Y:S02]  /*4d1d0*/  IMAD.MOV.U32 R22, RZ, RZ, R13 ;  /* 0x000000ffff167224 */ /* 0x000fe400078e000d */
[----:B------:R-:W-:Y:S02]  /*4d1e0*/  IMAD.MOV.U32 R23, RZ, RZ, R28 ;  /* 0x000000ffff177224 */ /* 0x000fe400078e001c */
[----:B0-----:R-:W-:Y:S02]  /*4d1f0*/  IMAD.MOV.U32 R8, RZ, RZ, R21 ;  /* 0x000000ffff087224 */ /* 0x001fe400078e0015 */
[----:B------:R-:W-:Y:S01]  /*4d200*/  IMAD.MOV.U32 R9, RZ, RZ, R20 ;  /* 0x000000ffff097224 */ /* 0x000fe200078e0014 */
[----:B--2---:R-:W-:Y:S04]  /*4d210*/  STL.64 [R1+0x4d20], R24 ;  /* 0x004d201801007387 */ /* 0x004fe80000100a00 */
[----:B------:R-:W-:Y:S04]  /*4d220*/  STL.64 [R1+0x4cf8], R6 ;  /* 0x004cf80601007387 */ /* 0x000fe80000100a00 */
[----:B------:R-:W-:Y:S04]  /*4d230*/  STL.64 [R1+0x4cf0], R4 ;  /* 0x004cf00401007387 */ /* 0x000fe80000100a00 */
[----:B------:R-:W0:Y:S04]  /*4d240*/  LDSM.16.M88.4 R4, [R3+UR5+0x15800] ;  /* 0x015800050304783b */ /* 0x000e280008000200 */
[----:B------:R-:W2:Y:S04]  /*4d250*/  LDL.LU R13, [R1+0x4e34] ;  /* 0x004e3400010d7983 */ /* 0x000ea80000300800 */
[----:B------:R-:W1:Y:S04]  /*4d260*/  LDSM.16.M88.4 R24, [R3+UR5+0x16000] ;  /* 0x016000050318783b */ /* 0x000e680008000200 */
[----:B0-----:R-:W-:Y:S04]  /*4d270*/  STL.64 [R1+0x120], R4 ;  /* 0x0001200401007387 */ /* 0x001fe80000100a00 */
[----:B------:R-:W-:Y:S04]  /*4d280*/  STL.64 [R1+0x128], R6 ;  /* 0x0001280601007387 */ /* 0x000fe80000100a00 */
[----:B------:R-:W0:Y:S04]  /*4d290*/  LDSM.16.M88.4 R4, [R3+UR5+0x16800] ;  /* 0x016800050304783b */ /* 0x000e280008000200 */
[----:B------:R-:W3:Y:S04]  /*4d2a0*/  LDL.LU R28, [R1+0x4e30] ;  /* 0x004e3000011c7983 */ /* 0x000ee80000300800 */
[----:B------:R4:W-:Y:S04]  /*4d2b0*/  STL.64 [R1+0x4d40], R22 ;  /* 0x004d401601007387 */ /* 0x0009e80000100a00 */
[----:B-1----:R-:W-:Y:S04]  /*4d2c0*/  STL.64 [R1+0x110], R24 ;  /* 0x0001101801007387 */ /* 0x002fe80000100a00 */
[----:B------:R-:W-:Y:S01]  /*4d2d0*/  STL.64 [R1+0x118], R26 ;  /* 0x0001181a01007387 */ /* 0x000fe20000100a00 */
[----:B----4-:R-:W-:-:S02]  /*4d2e0*/  IMAD.MOV.U32 R22, RZ, RZ, R15 ;  /* 0x000000ffff167224 */ /* 0x010fc400078e000f */
[----:B------:R-:W-:Y:S01]  /*4d2f0*/  IMAD.MOV.U32 R23, RZ, RZ, R14 ;  /* 0x000000ffff177224 */ /* 0x000fe200078e000e */
[----:B0-----:R-:W-:Y:S04]  /*4d300*/  STL.64 [R1+0x100], R4 ;  /* 0x0001000401007387 */ /* 0x001fe80000100a00 */
[----:B------:R-:W-:Y:S04]  /*4d310*/  STL.64 [R1+0x108], R6 ;  /* 0x0001080601007387 */ /* 0x000fe80000100a00 */
[----:B------:R-:W4:Y:S04]  /*4d320*/  LDL.LU R15, [R1+0x4e2c] ;  /* 0x004e2c00010f7983 */ /* 0x000f280000300800 */
[----:B------:R-:W4:Y:S04]  /*4d330*/  LDL.LU R14, [R1+0x4e28] ;  /* 0x004e2800010e7983 */ /* 0x000f280000300800 */
[----:B------:R-:W-:Y:S04]  /*4d340*/  STL.64 [R1+0x4d58], R22 ;  /* 0x004d581601007387 */ /* 0x000fe80000100a00 */
[----:B------:R0:W-:Y:S04]  /*4d350*/  STL.64 [R1+0x4d38], R8 ;  /* 0x004d380801007387 */ /* 0x0001e80000100a00 */
[----:B------:R-:W1:Y:S04]  /*4d360*/  LDSM.16.M88.4 R4, [R3+UR5+0x17800] ;  /* 0x017800050304783b */ /* 0x000e680008000200 */
[----:B0-----:R-:W4:Y:S04]  /*4d370*/  LDL.LU R8, [R1+0x9b0] ;  /* 0x0009b00001087983 */ /* 0x001f280000300800 */
[----:B------:R-:W4:Y:S04]  /*4d380*/  LDL.LU R9, [R1+0x9b4] ;  /* 0x0009b40001097983 */ /* 0x000f280000300800 */
[----:B------:R-:W4:Y:S04]  /*4d390*/  LDL.LU R10, [R1+0x9b8] ;  /* 0x0009b800010a7983 */ /* 0x000f280000300800 */
[----:B------:R-:W4:Y:S01]  /*4d3a0*/  LDL.LU R11, [R1+0x9bc] ;  /* 0x0009bc00010b7983 */ /* 0x000f220000300800 */
[----:B------:R-:W-:-:S02]  /*4d3b0*/  IMAD.MOV.U32 R23, RZ, RZ, R12 ;  /* 0x000000ffff177224 */ /* 0x000fc400078e000c */
[----:B--2---:R-:W-:Y:S02]  /*4d3c0*/  IMAD.MOV.U32 R22, RZ, RZ, R13 ;  /* 0x000000ffff167224 */ /* 0x004fe400078e000d */
[----:B------:R-:W2:Y:S04]  /*4d3d0*/  LDL.LU R13, [R1+0x4e24] ;  /* 0x004e2400010d7983 */ /* 0x000ea80000300800 */
[----:B------:R-:W2:Y:S04]  /*4d3e0*/  LDL.LU R12, [R1+0x4e20] ;  /* 0x004e2000010c7983 */ /* 0x000ea80000300800 */
[----:B------:R3:W-:Y:S02]  /*4d3f0*/  STL.64 [R1+0x4d70], R22 ;  /* 0x004d701601007387 */ /* 0x0007e40000100a00 */
[----:B---3--:R-:W-:-:S02]  /*4d400*/  IMAD.MOV.U32 R23, RZ, RZ, R28 ;  /* 0x000000ffff177224 */ /* 0x008fc400078e001c */
[----:B----4-:R-:W-:Y:S02]  /*4d410*/  IMAD.MOV.U32 R22, RZ, RZ, R15 ;  /* 0x000000ffff167224 */ /* 0x010fe400078e000f */
[----:B------:R-:W3:Y:S04]  /*4d420*/  LDL.LU R15, [R1+0x4e1c] ;  /* 0x004e1c00010f7983 */ /* 0x000ee80000300800 */
[----:B------:R-:W4:Y:S04]  /*4d430*/  LDL.LU R28, [R1+0x4e18] ;  /* 0x004e1800011c7983 */ /* 0x000f280000300800 */
[----:B------:R-:W-:Y:S04]  /*4d440*/  STL.64 [R1+0x4d88], R22 ;  /* 0x004d881601007387 */ /* 0x000fe80000100a00 */
[----:B------:R-:W-:Y:S04]  /*4d450*/  STL.64 [R1+0x4d50], R10 ;  /* 0x004d500a01007387 */ /* 0x000fe80000100a00 */
[----:B------:R0:W-:Y:S04]  /*4d460*/  STL.64 [R1+0x4d48], R8 ;  /* 0x004d480801007387 */ /* 0x0001e80000100a00 */
[----:B0-----:R-:W3:Y:S04]  /*4d470*/  LDL.LU R8, [R1+0x9c0] ;  /* 0x0009c00001087983 */ /* 0x001ee80000300800 */
[----:B------:R-:W3:Y:S04]  /*4d480*/  LDL.LU R9, [R1+0x9c4] ;  /* 0x0009c40001097983 */ /* 0x000ee80000300800 */
[----:B------:R-:W3:Y:S04]  /*4d490*/  LDL.LU R10, [R1+0x9c8] ;  /* 0x0009c800010a7983 */ /* 0x000ee80000300800 */
[----:B------:R-:W3:Y:S01]  /*4d4a0*/  LDL.LU R11, [R1+0x9cc] ;  /* 0x0009cc00010b7983 */ /* 0x000ee20000300800 */
[----:B------:R-:W-:-:S02]  /*4d4b0*/  IMAD.MOV.U32 R23, RZ, RZ, R14 ;  /* 0x000000ffff177224 */ /* 0x000fc400078e000e */
[----:B--2---:R-:W-:Y:S02]  /*4d4c0*/  IMAD.MOV.U32 R22, RZ, RZ, R13 ;  /* 0x000000ffff167224 */ /* 0x004fe400078e000d */
[----:B------:R-:W2:Y:S04]  /*4d4d0*/  LDL.LU R13, [R1+0x4e14] ;  /* 0x004e1400010d7983 */ /* 0x000ea80000300800 */
[----:B------:R-:W2:Y:S04]  /*4d4e0*/  LDL.LU R14, [R1+0x4e10] ;  /* 0x004e1000010e7983 */ /* 0x000ea80000300800 */
[----:B------:R-:W-:Y:S04]  /*4d4f0*/  STL.64 [R1+0x4da0], R22 ;  /* 0x004da01601007387 */ /* 0x000fe80000100a00 */
[----:B---3--:R-:W-:Y:S04]  /*4d500*/  STL.64 [R1+0x4d68], R10 ;  /* 0x004d680a01007387 */ /* 0x008fe80000100a00 */
[----:B------:R0:W-:Y:S04]  /*4d510*/  STL.64 [R1+0x4d60], R8 ;  /* 0x004d600801007387 */ /* 0x0001e80000100a00 */
[----:B0-----:R-:W3:Y:S04]  /*4d520*/  LDL.LU R8, [R1+0x8a0] ;  /* 0x0008a00001087983 */ /* 0x001ee80000300800 */
[----:B------:R-:W3:Y:S04]  /*4d530*/  LDL.LU R9, [R1+0x8a4] ;  /* 0x0008a40001097983 */ /* 0x000ee80000300800 */
[----:B------:R-:W2:Y:S04]  /*4d540*/  LDL.LU R10, [R1+0x8a8] ;  /* 0x0008a800010a7983 */ /* 0x000ea80000300800 */
[----:B------:R-:W2:Y:S01]  /*4d550*/  LDL.LU R11, [R1+0x8ac] ;  /* 0x0008ac00010b7983 */ /* 0x000ea20000300800 */
[----:B------:R-:W-:-:S02]  /*4d560*/  IMAD.MOV.U32 R22, RZ, RZ, R15 ;  /* 0x000000ffff167224 */ /* 0x000fc400078e000f */
[----:B------:R-:W-:Y:S01]  /*4d570*/  IMAD.MOV.U32 R23, RZ, RZ, R12 ;  /* 0x000000ffff177224 */ /* 0x000fe200078e000c */
[----:B------:R-:W3:Y:S04]  /*4d580*/  LDL.LU R15, [R1+0x4e0c] ;  /* 0x004e0c00010f7983 */ /* 0x000ee80000300800 */
[----:B------:R-:W4:Y:S04]  /*4d590*/  LDL.LU R12, [R1+0x4e08] ;  /* 0x004e0800010c7983 */ /* 0x000f280000300800 */
[----:B------:R-:W-:Y:S04]  /*4d5a0*/  STL.64 [R1+0x4db8], R22 ;  /* 0x004db81601007387 */ /* 0x000fe80000100a00 */
[----:B--2---:R-:W-:Y:S04]  /*4d5b0*/  STL.64 [R1+0x4d80], R10 ;  /* 0x004d800a01007387 */ /* 0x004fe80000100a00 */
[----:B---3--:R0:W-:Y:S04]  /*4d5c0*/  STL.64 [R1+0x4d78], R8 ;  /* 0x004d780801007387 */ /* 0x0081e80000100a00 */
[----:B0-----:R-:W2:Y:S04]  /*4d5d0*/  LDL.LU R8, [R1+0x890] ;  /* 0x0008900001087983 */ /* 0x001ea80000300800 */
[----:B------:R-:W2:Y:S04]  /*4d5e0*/  LDL.LU R9, [R1+0x894] ;  /* 0x0008940001097983 */ /* 0x000ea80000300800 */
[----:B------:R-:W3:Y:S04]  /*4d5f0*/  LDL.LU R10, [R1+0x898] ;  /* 0x00089800010a7983 */ /* 0x000ee80000300800 */
[----:B------:R-:W3:Y:S01]  /*4d600*/  LDL.LU R11, [R1+0x89c] ;  /* 0x00089c00010b7983 */ /* 0x000ee20000300800 */
[----:B------:R-:W-:-:S02]  /*4d610*/  IMAD.MOV.U32 R22, RZ, RZ, R13 ;  /* 0x000000ffff167224 */ /* 0x000fc400078e000d */
[----:B----4-:R-:W-:Y:S01]  /*4d620*/  IMAD.MOV.U32 R23, RZ, RZ, R28 ;  /* 0x000000ffff177224 */ /* 0x010fe200078e001c */
[----:B------:R-:W4:Y:S04]  /*4d630*/  LDL.LU R13, [R1+0x4e04] ;  /* 0x004e0400010d7983 */ /* 0x000f280000300800 */
[----:B------:R-:W4:Y:S04]  /*4d640*/  LDL.LU R28, [R1+0x4e00] ;  /* 0x004e0000011c7983 */ /* 0x000f280000300800 */
        /* <DEDUP_REMOVED lines=28> */
[----:B----4-:R-:W-:-:S02]  /*4d810*/  IMAD.MOV.U32 R22, RZ, RZ, R13 ;  /* 0x000000ffff167224 */ /* 0x010fc400078e000d */
[----:B------:R-:W-:Y:S02]  /*4d820*/  IMAD.MOV.U32 R23, RZ, RZ, R12 ;  /* 0x000000ffff177224 */ /* 0x000fe400078e000c */
[----:B------:R-:W0:Y:S04]  /*4d830*/  LDSM.16.M88.4 R12, [R3+UR5+0x17000] ;  /* 0x01700005030c783b */ /* 0x000e280008000200 */
[----:B---3--:R-:W-:Y:S04]  /*4d840*/  STL.64 [R1+0x4df8], R10 ;  /* 0x004df80a01007387 */ /* 0x008fe80000100a00 */
[----:B--2---:R2:W-:Y:S04]  /*4d850*/  STL.64 [R1+0x4df0], R8 ;  /* 0x004df00801007387 */ /* 0x0045e80000100a00 */
[----:B--2---:R-:W2:Y:S04]  /*4d860*/  LDL.LU R8, [R1+0x840] ;  /* 0x0008400001087983 */ /* 0x004ea80000300800 */
[----:B------:R-:W2:Y:S04]  /*4d870*/  LDL.LU R9, [R1+0x844] ;  /* 0x0008440001097983 */ /* 0x000ea80000300800 */
[----:B------:R-:W2:Y:S04]  /*4d880*/  LDL.LU R10, [R1+0x848] ;  /* 0x00084800010a7983 */ /* 0x000ea80000300800 */
[----:B------:R-:W2:Y:S04]  /*4d890*/  LDL.LU R11, [R1+0x84c] ;  /* 0x00084c00010b7983 */ /* 0x000ea80000300800 */
[----:B------:R-:W3:Y:S04]  /*4d8a0*/  LDL.LU R24, [R1+0x9a0] ;  /* 0x0009a00001187983 */ /* 0x000ee80000300800 */
[----:B------:R-:W3:Y:S04]  /*4d8b0*/  LDL.LU R25, [R1+0x9a4] ;  /* 0x0009a40001197983 */ /* 0x000ee80000300800 */
[----:B------:R-:W3:Y:S04]  /*4d8c0*/  LDL.LU R26, [R1+0x9a8] ;  /* 0x0009a800011a7983 */ /* 0x000ee80000300800 */
[----:B------:R-:W3:Y:S04]  /*4d8d0*/  LDL.LU R27, [R1+0x9ac] ;  /* 0x0009ac00011b7983 */ /* 0x000ee80000300800 */
[----:B-1----:R1:W-:Y:S04]  /*4d8e0*/  STL.64 [R1+0xe0], R4 ;  /* 0x0000e00401007387 */ /* 0x0023e80000100a00 */
[----:B0-----:R-:W-:Y:S04]  /*4d8f0*/  STL.64 [R1+0xf0], R12 ;  /* 0x0000f00c01007387 */ /* 0x001fe80000100a00 */
[----:B------:R-:W-:Y:S04]  /*4d900*/  STL.64 [R1+0xf8], R14 ;  /* 0x0000f80e01007387 */ /* 0x000fe80000100a00 */
[----:B------:R-:W0:Y:S04]  /*4d910*/  LDSM.16.MT88.4 R12, [R0+UR5+0x4080] ;  /* 0x00408005000c783b */ /* 0x000e280008004200 */
[----:B------:R4:W-:Y:S01]  /*4d920*/  STL.64 [R1+0xe8], R6 ;  /* 0x0000e80601007387 */ /* 0x0009e20000100a00 */
[----:B------:R-:W-:-:S03]  /*4d930*/  IMAD.MOV.U32 R3, RZ, RZ, R5 ;  /* 0x000000ffff037224 */ /* 0x000fc600078e0005 */
[----:B-1----:R-:W3:Y:S04]  /*4d940*/  LDL.LU R4, [R1+0x980] ;  /* 0x0009800001047983 */ /* 0x002ee80000300800 */
[----:B------:R-:W3:Y:S04]  /*4d950*/  LDL.LU R5, [R1+0x984] ;  /* 0x0009840001057983 */ /* 0x000ee80000300800 */
[----:B----4-:R-:W4:Y:S04]  /*4d960*/  LDL.LU R6, [R1+0x988] ;  /* 0x0009880001067983 */ /* 0x010f280000300800 */
[----:B------:R-:W4:Y:S04]  /*4d970*/  LDL.LU R7, [R1+0x98c] ;  /* 0x00098c0001077983 */ /* 0x000f280000300800 */
[----:B0-----:R-:W-:Y:S04]  /*4d980*/  STL.64 [R1+0x4c10], R14 ;  /* 0x004c100e01007387 */ /* 0x001fe80000100a00 */
        /* <DEDUP_REMOVED lines=63> */
[C---:B---3--:R-:W-:Y:S03]  /*4dd80*/  HMMA.16816.F32 R8, R20.reuse, R8, R24 ;  /* 0x000000081408723c */ /* 0x048fe60000001818 */
[----:B--2---:R-:W-:Y:S04]  /*4dd90*/  STL.64 [R1+0x4d08], R18 ;  /* 0x004d081201007387 */ /* 0x004fe80000100a00 */
[----:B------:R0:W-:Y:S04]  /*4dda0*/  STL.64 [R1+0x4d00], R16 ;  /* 0x004d001001007387 */ /* 0x0001e80000100a00 */
[----:B0-----:R-:W4:Y:S04]  /*4ddb0*/  LDL.64 R16, [R1] ;  /* 0x0000000001107983 */ /* 0x001f280000100a00 */
[----:B------:R-:W2:Y:S01]  /*4ddc0*/  LDL.LU.64 R24, [R1+0x4d20] ;  /* 0x004d200001187983 */ /* 0x000ea20000300a00 */
[----:B------:R-:W0:Y:S01]  /*4ddd0*/  S2R R27, SR_TID.X ;  /* 0x00000000001b7919 */ /* 0x000e220000002100 */
[----:B------:R-:W1:Y:S02]  /*4dde0*/  S2R R26, SR_TID.X ;  /* 0x00000000001a7919 */ /* 0x000e640000002100 */
[----:B------:R3:W-:Y:S04]  /*4ddf0*/  STL.64 [R1+0x200], R8 ;  /* 0x0002000801007387 */ /* 0x0007e80000100a00 */
[----:B------:R0:W-:Y:S04]  /*4de00*/  STL.64 [R1+0x208], R10 ;  /* 0x0002080a01007387 */ /* 0x0001e80000100a00 */
[----:B---3--:R-:W3:Y:S01]  /*4de10*/  LDL.LU.64 R8, [R1+0x4d18] ;  /* 0x004d180001087983 */ /* 0x008ee20000300a00 */
[----:B0-----:R-:W-:Y:S01]  /*4de20*/  LOP3.LUT R0, R27, 0x7, RZ, 0xc0, !PT ;  /* 0x000000071b007812 */ /* 0x001fe200078ec0ff */
[C---:B--2---:R-:W-:Y:S08]  /*4de30*/  HMMA.16816.F32 R12, R20.reuse, R24, R12 ;  /* 0x00000018140c723c */ /* 0x044ff0000000180c */
[----:B----4-:R-:W-:Y:S01]  /*4de40*/  HMMA.16816.F32 R4, R20, R16, R4 ;  /* 0x000000101404723c */ /* 0x010fe20000001804 */
[----:B------:R-:W-:-:S02]  /*4de50*/  IMAD.MOV.U32 R11, RZ, RZ, R16 ;  /* 0x000000ffff0b7224 */ /* 0x000fc400078e0010 */
[----:B------:R-:W-:-:S08]  /*4de60*/  IMAD.MOV.U32 R10, RZ, RZ, R17 ;  /* 0x000000ffff0a7224 */ /* 0x000fd000078e0011 */
[----:B------:R0:W-:Y:S04]  /*4de70*/  STL.64 [R1+0x1f0], R12 ;  /* 0x0001f00c01007387 */ /* 0x0001e80000100a00 */
[----:B------:R2:W-:Y:S01]  /*4de80*/  STL.64 [R1+0x1f8], R14 ;  /* 0x0001f80e01007387 */ /* 0x0005e20000100a00 */
[----:B0-----:R-:W-:Y:S02]  /*4de90*/  IMAD.MOV.U32 R13, RZ, RZ, R24 ;  /* 0x000000ffff0d7224 */ /* 0x001fe400078e0018 */
[----:B------:R-:W-:Y:S02]  /*4dea0*/  IMAD.MOV.U32 R12, RZ, RZ, R25 ;  /* 0x000000ffff0c7224 */ /* 0x000fe400078e0019 */
[----:B------:R-:W4:Y:S04]  /*4deb0*/  LDL.LU.64 R24, [R1+0x4d10] ;  /* 0x004d100001187983 */ /* 0x000f280000300a00 */
[----:B------:R0:W-:Y:S01]  /*4dec0*/  STL.64 [R1+0x4c80], R12 ;  /* 0x004c800c01007387 */ /* 0x0001e20000100a00 */
[----:B--2---:R-:W-:-:S02]  /*4ded0*/  IMAD.MOV.U32 R15, RZ, RZ, R28 ;  /* 0x000000ffff0f7224 */ /* 0x004fc400078e001c */
[----:B------:R-:W-:Y:S01]  /*4dee0*/  IMAD.MOV.U32 R28, RZ, RZ, R7 ;  /* 0x000000ffff1c7224 */ /* 0x000fe200078e0007 */
[----:B0-----:R-:W4:Y:S04]  /*4def0*/  LDL.LU R12, [R1+0x970] ;  /* 0x00097000010c7983 */ /* 0x001f280000300800 */
[----:B------:R-:W4:Y:S04]  /*4df00*/  LDL.LU R13, [R1+0x974] ;  /* 0x00097400010d7983 */ /* 0x000f280000300800 */
[----:B------:R-:W4:Y:S04]  /*4df10*/  LDL.LU R14, [R1+0x978] ;  /* 0x00097800010e7983 */ /* 0x000f280000300800 */
[----:B------:R-:W3:Y:S04]  /*4df20*/  LDL.LU.64 R18, [R1+0x4d08] ;  /* 0x004d080001127983 */ /* 0x000ee80000300a00 */
[----:B------:R-:W3:Y:S04]  /*4df30*/  LDL.LU.64 R16, [R1+0x4d00] ;  /* 0x004d000001107983 */ /* 0x000ee80000300a00 */
[----:B------:R-:W-:Y:S04]  /*4df40*/  STL.64 [R1+0x1e0], R4 ;  /* 0x0001e00401007387 */ /* 0x000fe80000100a00 */
[----:B------:R0:W-:Y:S04]  /*4df50*/  STL [R1+0x1e8], R6 ;  /* 0x0001e80601007387 */ /* 0x0001e80000100800 */
[----:B0-----:R-:W2:Y:S04]  /*4df60*/  LDL.LU.64 R6, [R1+0x4cf8] ;  /* 0x004cf80001067983 */ /* 0x001ea80000300a00 */
[----:B------:R-:W2:Y:S04]  /*4df70*/  LDL.LU.64 R4, [R1+0x4cf0] ;  /* 0x004cf00001047983 */ /* 0x000ea80000300a00 */
[----:B------:R0:W-:Y:S02]  /*4df80*/  STL [R1+0x4448], R28 ;  /* 0x0044481c01007387 */ /* 0x0001e40000100800 */
[----:B0-----:R-:W-:-:S02]  /*4df90*/  IMAD.SHL.U32 R28, R27, 0x2, RZ ;  /* 0x000000021b1c7824 */ /* 0x001fc400078e00ff */
[----:B------:R-:W-:-:S03]  /*4dfa0*/  IMAD R27, R0, 0x210, RZ ;  /* 0x00000210001b7824 */ /* 0x000fc600078e02ff */
[----:B------:R-:W-:Y:S01]  /*4dfb0*/  LOP3.LUT R28, R28, 0x10, RZ, 0xc0, !PT ;  /* 0x000000101c1c7812 */ /* 0x000fe200078ec0ff */
[----:B-1----:R-:W-:-:S03]  /*4dfc0*/  IMAD.SHL.U32 R0, R26, 0x100, RZ ;  /* 0x000001001a007824 */ /* 0x002fc600078e00ff */
[----:B------:R-:W-:Y:S02]  /*4dfd0*/  LOP3.LUT R28, R28, 0x20, R26, 0xf8, !PT ;  /* 0x000000201c1c7812 */ /* 0x000fe400078ef81a */
[----:B------:R-:W2:Y:S02]  /*4dfe0*/  LDL.LU R26, [R1+0x4ce8] ;  /* 0x004ce800011a7983 */ /* 0x000ea40000300800 */
[----:B------:R-:W-:Y:S02]  /*4dff0*/  LOP3.LUT R28, R27, R28, RZ, 0x3c, !PT ;  /* 0x0000001c1b1c7212 */ /* 0x000fe400078e3cff */
[----:B------:R-:W2:Y:S02]  /*4e000*/  LDL.LU R27, [R1+0x4ce4] ;  /* 0x004ce400011b7983 */ /* 0x000ea40000300800 */
[----:B------:R-:W-:Y:S02]  /*4e010*/  LOP3.LUT R28, R28, 0x1000, R0, 0xf8, !PT ;  /* 0x000010001c1c7812 */ /* 0x000fe400078ef800 */
[----:B------:R-:W3:Y:S01]  /*4e020*/  LDL.LU R0, [R1+0x4ce0] ;  /* 0x004ce00001007983 */ /* 0x000ee20000300800 */
[----:B----4-:R-:W-:Y:S03]  /*4e030*/  HMMA.16816.F32 R12, R20, R24, R12 ;  /* 0x00000018140c723c */ /* 0x010fe6000000180c */
[----:B--2---:R-:W-:Y:S04]  /*4e040*/  STL.64 [R1+0x4bc0], R26 ;  /* 0x004bc01a01007387 */ /* 0x004fe80000100a00 */
[----:B------:R-:W-:-:S12]  /*4e050*/  STL.64 [R1+0x4bb8], R24 ;  /* 0x004bb81801007387 */ /* 0x000fd80000100a00 */
[----:B------:R-:W-:Y:S04]  /*4e060*/  STL.64 [R1+0x1d0], R12 ;  /* 0x0001d00c01007387 */ /* 0x000fe80000100a00 */
[----:B------:R3:W-:Y:S02]  /*4e070*/  STL.64 [R1+0x1d8], R14 ;  /* 0x0001d80e01007387 */ /* 0x0007e40000100a00 */
[----:B---3--:R-:W-:Y:S02]  /*4e080*/  HMMA.16816.F32 R12, R20, R8, R16 ;  /* 0x00000008140c723c */ /* 0x008fe40000001810 */
[----:B------:R-:W2:-:S15]  /*4e090*/  LDL.LU R16, [R1+0x950] ;  /* 0x0009500001107983 */ /* 0x000e9e0000300800 */
[----:B------:R-:W-:Y:S02]  /*4e0a0*/  NOP ;  /* 0x0000000000007918 */ /* 0x000fe40000000000 */
[----:B------:R0:W-:Y:S04]  /*4e0b0*/  STL.64 [R1+0x1c0], R12 ;  /* 0x0001c00c01007387 */ /* 0x0001e80000100a00 */
[----:B------:R-:W-:Y:S04]  /*4e0c0*/  STL.64 [R1+0x1c8], R14 ;  /* 0x0001c80e01007387 */ /* 0x000fe80000100a00 */
[----:B------:R-:W2:Y:S04]  /*4e0d0*/  LDL.LU R17, [R1+0x954] ;  /* 0x0009540001117983 */ /* 0x000ea80000300800 */
[----:B------:R-:W2:Y:S04]  /*4e0e0*/  LDL.LU R18, [R1+0x958] ;  /* 0x0009580001127983 */ /* 0x000ea80000300800 */
[----:B------:R-:W2:Y:S04]  /*4e0f0*/  LDL.LU R19, [R1+0x95c] ;  /* 0x00095c0001137983 */ /* 0x000ea80000300800 */
[----:B0-----:R-:W3:Y:S04]  /*4e100*/  LDL.64 R12, [R1+0x140] ;  /* 0x00014000010c7983 */ /* 0x001ee80000100a00 */
[----:B---3--:R0:W-:Y:S04]  /*4e110*/  STL.64 [R1+0x4c90], R12 ;  /* 0x004c900c01007387 */ /* 0x0081e80000100a00 */
[----:B0-----:R-:W3:Y:S04]  /*4e120*/  LDL.64 R12, [R1+0x150] ;  /* 0x00015000010c7983 */ /* 0x001ee80000100a00 */
[----:B---3--:R0:W-:Y:S04]  /*4e130*/  STL.64 [R1+0x4ca8], R12 ;  /* 0x004ca80c01007387 */ /* 0x0081e80000100a00 */
[----:B0-----:R-:W3:Y:S01]  /*4e140*/  LDL.64 R12, [R1+0x160] ;  /* 0x00016000010c7983 */ /* 0x001ee20000100a00 */
[----:B------:R-:W-:-:S02]  /*4e150*/  IMAD.MOV.U32 R24, RZ, RZ, R7 ;  /* 0x000000ffff187224 */ /* 0x000fc400078e0007 */
[----:B------:R-:W-:Y:S01]  /*4e160*/  IMAD.MOV.U32 R25, RZ, RZ, R6 ;  /* 0x000000ffff197224 */ /* 0x000fe200078e0006 */
[----:B---3--:R0:W-:Y:S02]  /*4e170*/  STL.64 [R1+0x4cc0], R12 ;  /* 0x004cc00c01007387 */ /* 0x0081e40000100a00 */
[----:B0-----:R-:W-:Y:S02]  /*4e180*/  IMAD.MOV.U32 R12, RZ, RZ, R2 ;  /* 0x000000ffff0c7224 */ /* 0x001fe400078e0002 */
[----:B------:R-:W-:Y:S01]  /*4e190*/  IMAD.MOV.U32 R13, RZ, RZ, R29 ;  /* 0x000000ffff0d7224 */ /* 0x000fe200078e001d */
[----:B------:R-:W3:Y:S04]  /*4e1a0*/  LDL.LU R2, [R1+0x4cdc] ;  /* 0x004cdc0001027983 */ /* 0x000ee80000300800 */
[----:B------:R-:W4:Y:S04]  /*4e1b0*/  LDL.LU R29, [R1+0x4cd8] ;  /* 0x004cd800011d7983 */ /* 0x000f280000300800 */
[----:B------:R0:W-:Y:S04]  /*4e1c0*/  STL.64 [R1+0x4c88], R24 ;  /* 0x004c881801007387 */ /* 0x0001e80000100a00 */
[----:B0-----:R-:W2:Y:S04]  /*4e1d0*/  LDL.LU R24, [R1+0xd50] ;  /* 0x000d500001187983 */ /* 0x001ea80000300800 */
[----:B------:R-:W2:Y:S04]  /*4e1e0*/  LDL.LU R25, [R1+0xd54] ;  /* 0x000d540001197983 */ /* 0x000ea80000300800 */
[----:B------:R-:W2:Y:S04]  /*4e1f0*/  LDL.LU R26, [R1+0xd58] ;  /* 0x000d5800011a7983 */ /* 0x000ea80000300800 */
[----:B------:R-:W2:Y:S04]  /*4e200*/  LDL.LU R27, [R1+0xd5c] ;  /* 0x000d5c00011b7983 */ /* 0x000ea80000300800 */
[----:B--2---:R-:W-:Y:S04]  /*4e210*/  STL.64 [R1+0x4ca0], R26 ;  /* 0x004ca01a01007387 */ /* 0x004fe80000100a00 */
        /* <DEDUP_REMOVED lines=10> */
[----:B------:R-:W2:Y:S01]  /*4e2c0*/  LDL.LU R27, [R1+0xd7c] ;  /* 0x000d7c00011b7983 */ /* 0x000ea20000300800 */
[C---:B------:R-:W-:Y:S03]  /*4e2d0*/  HMMA.16816.F32 R16, R20.reuse, R4, R16 ;  /* 0x000000041410723c */ /* 0x040fe60000001810 */
[----:B--2---:R-:W-:Y:S04]  /*4e2e0*/  STL.64 [R1+0x4cd0], R26 ;  /* 0x004cd01a01007387 */ /* 0x004fe80000100a00 */
[----:B------:R0:W-:Y:S04]  /*4e2f0*/  STL.64 [R1+0x4cc8], R24 ;  /* 0x004cc81801007387 */ /* 0x0001e80000100a00 */
[----:B0-----:R-:W2:Y:S04]  /*4e300*/  LDL.LU R24, [R1+0xd80] ;  /* 0x000d800001187983 */ /* 0x001ea80000300800 */
[----:B------:R-:W2:Y:S04]  /*4e310*/  LDL.LU R25, [R1+0xd84] ;  /* 0x000d840001197983 */ /* 0x000ea80000300800 */
[----:B------:R-:W2:Y:S04]  /*4e320*/  LDL.LU R26, [R1+0xd88] ;  /* 0x000d8800011a7983 */ /* 0x000ea80000300800 */
[----:B------:R-:W2:Y:S04]  /*4e330*/  LDL.LU R27, [R1+0xd8c] ;  /* 0x000d8c00011b7983 */ /* 0x000ea80000300800 */
[----:B------:R-:W-:Y:S04]  /*4e340*/  STL.64 [R1+0x4bb0], R8 ;  /* 0x004bb00801007387 */ /* 0x000fe80000100a00 */
[----:B------:R-:W-:Y:S04]  /*4e350*/  STL.64 [R1+0x1b0], R16 ;  /* 0x0001b01001007387 */ /* 0x000fe80000100a00 */
[----:B------:R-:W-:Y:S04]  /*4e360*/  STL.64 [R1+0x1b8], R18 ;  /* 0x0001b81201007387 */ /* 0x000fe80000100a00 */
[----:B------:R-:W0:Y:S04]  /*4e370*/  LDSM.16.MT88.4 R16, [R28+UR5+0x4100] ;  /* 0x004100051c10783b */ /* 0x000e280008004200 */
[----:B------:R-:W-:Y:S04]  /*4e380*/  STL [R1+0x4b88], R28 ;  /* 0x004b881c01007387 */ /* 0x000fe80000100800 */
[----:B0-----:R-:W-:Y:S04]  /*4e390*/  STL [R1+0x4a9c], R19 ;  /* 0x004a9c1301007387 */ /* 0x001fe80000100800 */
[----:B------:R-:W-:Y:S04]  /*4e3a0*/  STL [R1+0x4c00], R18 ;  /* 0x004c001201007387 */ /* 0x000fe80000100800 */
[----:B------:R0:W-:Y:S04]  /*4e3b0*/  STL.64 [R1+0x4bf8], R16 ;  /* 0x004bf81001007387 */ /* 0x0001e80000100a00 */
[----:B0-----:R-:W3:Y:S01]  /*4e3c0*/  LDL.LU R16, [R1+0xd40] ;  /* 0x000d400001107983 */ /* 0x001ee20000300800 */
[----:B----4-:R-:W-:Y:S01]  /*4e3d0*/  IMAD.MOV.U32 R17, RZ, RZ, R29 ;  /* 0x000000ffff117224 */ /* 0x010fe200078e001d */
[----:B--2---:R-:W-:Y:S02]  /*4e3e0*/  HMMA.16816.F32 R12, R20, R12, R24 ;  /* 0x0000000c140c723c */ /* 0x004fe40000001818 */
[----:B------:R-:W2:Y:S04]  /*4e3f0*/  LDL.LU.64 R26, [R1+0x4cd0] ;  /* 0x004cd000011a7983 */ /* 0x000ea80000300a00 */
[----:B------:R-:W2:-:S13]  /*4e400*/  LDL.LU.64 R24, [R1+0x4cc8] ;  /* 0x004cc80001187983 */ /* 0x000e9a0000300a00 */
[----:B------:R-:W-:Y:S01]  /*4e410*/  IMAD.MOV.U32 R29, RZ, RZ, R13 ;  /* 0x000000ffff1d7224 */ /* 0x000fe200078e000d */
[----:B------:R0:W-:Y:S04]  /*4e420*/  STL [R1+0x330], R12 ;  /* 0x0003300c01007387 */ /* 0x0001e80000100800 */
[----:B0-----:R-:W2:Y:S01]  /*4e430*/  LDL.LU.64 R12, [R1+0x4cc0] ;  /* 0x004cc000010c7983 */ /* 0x001ea20000300a00 */
[----:B------:R-:W-:Y:S02]  /*4e440*/  IMAD.MOV.U32 R19, RZ, RZ, R0 ;  /* 0x000000ffff137224 */ /* 0x000fe400078e0000 */
[----:B---3--:R-:W-:Y:S01]  /*4e450*/  IMAD.MOV.U32 R18, RZ, RZ, R2 ;  /* 0x000000ffff127224 */ /* 0x008fe200078e0002 */
[----:B------:R-:W-:Y:S01]  /*4e460*/  MOV R0, R15 ;  /* 0x0000000f00007202 */ /* 0x000fe20000000f00 */
[----:B------:R-:W-:-:S04]  /*4e470*/  IMAD.MOV.U32 R2, RZ, RZ, R14 ;  /* 0x000000ffff027224 */ /* 0x000fc800078e000e */
[----:B------:R-:W-:Y:S04]  /*4e480*/  STL [R1+0x4454], R0 ;  /* 0x0044540001007387 */ /* 0x000fe80000100800 */
[----:B------:R0:W-:Y:S04]  /*4e490*/  STL [R1+0x4450], R2 ;  /* 0x0044500201007387 */ /* 0x0001e80000100800 */
[----:B------:R-:W-:Y:S01]  /*4e4a0*/  STL [R1+0x444c], R29 ;  /* 0x00444c1d01007387 */ /* 0x000fe20000100800 */
[----:B--2---:R-:W-:Y:S01]  /*4e4b0*/  HMMA.16816.F32 R24, R20, R12, R24 ;  /* 0x0000000c1418723c */ /* 0x004fe20000001818 */
[----:B0-----:R-:W-:-:S02]  /*4e4c0*/  IMAD.MOV.U32 R2, RZ, RZ, R12 ;  /* 0x000000ffff027224 */ /* 0x001fc400078e000c */
        /* <DEDUP_REMOVED lines=20> */
[----:B--2---:R-:W-:-:S15]  /*4e610*/  HMMA.16816.F32 R24, R20, R12, R24 ;  /* 0x0000000c1418723c */ /* 0x004fde0000001818 */
[----:B------:R-:W-:-:S04]  /*4e620*/  NOP ;  /* 0x0000000000007918 */ /* 0x000fc80000000000 */
[----:B------:R0:W-:Y:S04]  /*4e630*/  STL.64 [R1+0x300], R24 ;  /* 0x0003001801007387 */ /* 0x0001e80000100a00 */
[----:B------:R-:W-:Y:S04]  /*4e640*/  STL.64 [R1+0x308], R26 ;  /* 0x0003081a01007387 */ /* 0x000fe80000100a00 */
[----:B0-----:R-:W2:Y:S01]  /*4e650*/  LDL.LU.64 R24, [R1+0x4c88] ;  /* 0x004c880001187983 */ /* 0x001ea20000300a00 */
[----:B------:R-:W-:Y:S02]  /*4e660*/  IMAD.MOV.U32 R28, RZ, RZ, R12 ;  /* 0x000000ffff1c7224 */ /* 0x000fe400078e000c */
[----:B------:R-:W-:-:S02]  /*4e670*/  IMAD.MOV.U32 R6, RZ, RZ, R13 ;  /* 0x000000ffff067224 */ /* 0x000fc400078e000d */
[----:B------:R-:W3:Y:S04]  /*4e680*/  LDL.LU.64 R12, [R1+0x4c80] ;  /* 0x004c8000010c7983 */ /* 0x000ee80000300a00 */
[----:B------:R-:W-:Y:S04]  /*4e690*/  STL [R1+0x4ba0], R6 ;  /* 0x004ba00601007387 */ /* 0x000fe80000100800 */
[----:B------:R2:W-:Y:S04]  /*4e6a0*/  STL.64 [R1+0x4c58], R4 ;  /* 0x004c580401007387 */ /* 0x0005e80000100a00 */
[----:B------:R-:W-:Y:S01]  /*4e6b0*/  STL [R1+0x4b9c], R28 ;  /* 0x004b9c1c01007387 */ /* 0x000fe20000100800 */
[----:B--2---:R-:W-:Y:S01]  /*4e6c0*/  HMMA.16816.F32 R4, R20, R24, R16 ;  /* 0x000000181404723c */ /* 0x004fe20000001810 */
[----:B------:R-:W-:-:S02]  /*4e6d0*/  IMAD.MOV.U32 R24, RZ, RZ, R11 ;  /* 0x000000ffff187224 */ /* 0x000fc400078e000b */
[----:B------:R-:W-:-:S15]  /*4e6e0*/  IMAD.MOV.U32 R25, RZ, RZ, R10 ;  /* 0x000000ffff197224 */ /* 0x000fde00078e000a */
[----:B------:R-:W-:Y:S01]  /*4e6f0*/  NOP ;  /* 0x0000000000007918 */ /* 0x000fe20000000000 */
[----:B------:R-:W-:Y:S04]  /*4e700*/  STL.64 [R1+0x2f0], R4 ;  /* 0x0002f00401007387 */ /* 0x000fe80000100a00 */
[----:B------:R-:W-:Y:S04]  /*4e710*/  STL.64 [R1+0x2f8], R6 ;  /* 0x0002f80601007387 */ /* 0x000fe80000100a00 */
[----:B------:R3:W-:Y:S04]  /*4e720*/  STL.64 [R1+0x4bd8], R24 ;  /* 0x004bd81801007387 */ /* 0x0007e80000100a00 */
[----:B------:R-:W2:Y:S04]  /*4e730*/  LDL.LU R8, [R1+0x280] ;  /* 0x0002800001087983 */ /* 0x000ea80000300800 */
[----:B------:R-:W2:Y:S04]  /*4e740*/  LDL.LU R9, [R1+0x284] ;  /* 0x0002840001097983 */ /* 0x000ea80000300800 */
[----:B------:R-:W4:Y:S04]  /*4e750*/  LDL.LU R10, [R1+0x288] ;  /* 0x00028800010a7983 */ /* 0x000f280000300800 */
[----:B------:R-:W4:Y:S01]  /*4e760*/  LDL.LU R11, [R1+0x28c] ;  /* 0x00028c00010b7983 */ /* 0x000f220000300800 */
[----:B---3--:R-:W-:-:S03]  /*4e770*/  IMAD.MOV.U32 R25, RZ, RZ, R12 ;  /* 0x000000ffff197224 */ /* 0x008fc600078e000c */
[----:B------:R-:W3:Y:S01]  /*4e780*/  LDL R12, [R1+0xe0] ;  /* 0x0000e000010c7983 */ /* 0x000ee20000100800 */
[----:B------:R-:W-:Y:S02]  /*4e790*/  IMAD.MOV.U32 R24, RZ, RZ, R13 ;  /* 0x000000ffff187224 */ /* 0x000fe400078e000d */
[----:B------:R-:W-:-:S05]  /*4e7a0*/  IMAD.MOV.U32 R13, RZ, RZ, R3 ;  /* 0x000000ffff0d7224 */ /* 0x000fca00078e0003 */
[----:B---3--:R0:W-:Y:S04]  /*4e7b0*/  STL.64 [R1+0x4c28], R12 ;  /* 0x004c280c01007387 */ /* 0x0081e80000100a00 */
[----:B------:R-:W3:Y:S04]  /*4e7c0*/  LDL.LU R16, [R1+0x690] ;  /* 0x0006900001107983 */ /* 0x000ee80000300800 */
[----:B------:R-:W3:Y:S04]  /*4e7d0*/  LDL.LU R17, [R1+0x694] ;  /* 0x0006940001117983 */ /* 0x000ee80000300800 */
[----:B------:R-:W2:Y:S04]  /*4e7e0*/  LDL.LU R18, [R1+0x698] ;  /* 0x0006980001127983 */ /* 0x000ea80000300800 */
[----:B------:R-:W2:Y:S04]  /*4e7f0*/  LDL.LU R19, [R1+0x69c] ;  /* 0x00069c0001137983 */ /* 0x000ea80000300800 */
[----:B0-----:R-:W2:Y:S04]  /*4e800*/  LDL.64 R12, [R1+0xf0] ;  /* 0x0000f000010c7983 */ /* 0x001ea80000100a00 */
[----:B--2---:R0:W-:Y:S04]  /*4e810*/  STL.64 [R1+0x4c40], R12 ;  /* 0x004c400c01007387 */ /* 0x0041e80000100a00 */
[----:B0-----:R-:W2:Y:S04]  /*4e820*/  LDL.64 R12, [R1+0x100] ;  /* 0x00010000010c7983 */ /* 0x001ea80000100a00 */
[----:B--2---:R-:W-:Y:S04]  /*4e830*/  STL.64 [R1+0x4c60], R12 ;  /* 0x004c600c01007387 */ /* 0x004fe80000100a00 */
[----:B------:R-:W-:Y:S04]  /*4e840*/  STL.64 [R1+0x4c20], R18 ;  /* 0x004c201201007387 */ /* 0x000fe80000100a00 */
[----:B---3--:R0:W-:Y:S04]  /*4e850*/  STL.64 [R1+0x4c18], R16 ;  /* 0x004c181001007387 */ /* 0x0081e80000100a00 */
[----:B0-----:R-:W2:Y:S04]  /*4e860*/  LDL.LU R16, [R1+0x940] ;  /* 0x0009400001107983 */ /* 0x001ea80000300800 */
[----:B------:R-:W2:Y:S04]  /*4e870*/  LDL.LU R17, [R1+0x944] ;  /* 0x0009440001117983 */ /* 0x000ea80000300800 */
[----:B------:R-:W3:Y:S04]  /*4e880*/  LDL.LU R18, [R1+0x948] ;  /* 0x0009480001127983 */ /* 0x000ee80000300800 */
[----:B------:R-:W3:Y:S04]  /*4e890*/  LDL.LU R19, [R1+0x94c] ;  /* 0x00094c0001137983 */ /* 0x000ee80000300800 */
[----:B------:R-:W2:Y:S04]  /*4e8a0*/  LDL.LU R12, [R1+0xd20] ;  /* 0x000d2000010c7983 */ /* 0x000ea80000300800 */
[----:B------:R-:W2:Y:S04]  /*4e8b0*/  LDL.LU R13, [R1+0xd24] ;  /* 0x000d2400010d7983 */ /* 0x000ea80000300800 */
[----:B------:R-:W2:Y:S04]  /*4e8c0*/  LDL.LU R14, [R1+0xd28] ;  /* 0x000d2800010e7983 */ /* 0x000ea80000300800 */
[----:B------:R-:W2:Y:S04]  /*4e8d0*/  LDL.LU R15, [R1+0xd2c] ;  /* 0x000d2c00010f7983 */ /* 0x000ea80000300800 */
[----:B--2---:R-:W-:Y:S04]  /*4e8e0*/  STL.64 [R1+0x4c70], R14 ;  /* 0x004c700e01007387 */ /* 0x004fe80000100a00 */
[----:B------:R0:W-:Y:S04]  /*4e8f0*/  STL.64 [R1+0x4c68], R12 ;  /* 0x004c680c01007387 */ /* 0x0001e80000100a00 */
[----:B------:R-:W2:Y:S04]  /*4e900*/  LDL.64 R4, [R1+0x110] ;  /* 0x0001100001047983 */ /* 0x000ea80000100a00 */
[----:B0-----:R-:W3:Y:S04]  /*4e910*/  LDL.64 R12, [R1+0x120] ;  /* 0x00012000010c7983 */ /* 0x001ee80000100a00 */
[----:B--2---:R0:W-:Y:S04]  /*4e920*/  STL.64 [R1+0x4c78], R4 ;  /* 0x004c780401007387 */ /* 0x0041e80000100a00 */
[----:B0-----:R-:W2:Y:S04]  /*4e930*/  LDL.LU R4, [R1+0xd30] ;  /* 0x000d300001047983 */ /* 0x001ea80000300800 */
        /* <DEDUP_REMOVED lines=15> */
[----:B------:R0:W-:Y:S04]  /*4ea30*/  STL.64 [R1+0x4bf0], R24 ;  /* 0x004bf01801007387 */ /* 0x0001e80000100a00 */
[----:B0-----:R-:W3:Y:S04]  /*4ea40*/  LDL.64 R24, [R1+0x20] ;  /* 0x0000200001187983 */ /* 0x001ee80000100a00 */
[----:B----4-:R-:W-:Y:S04]  /*4ea50*/  STL.64 [R1+0x4bd0], R10 ;  /* 0x004bd00a01007387 */ /* 0x010fe80000100a00 */
[----:B------:R0:W-:Y:S04]  /*4ea60*/  STL.64 [R1+0x4bc8], R8 ;  /* 0x004bc80801007387 */ /* 0x0001e80000100a00 */
[----:B0-----:R-:W4:Y:S04]  /*4ea70*/  LDL.LU R8, [R1+0x290] ;  /* 0x0002900001087983 */ /* 0x001f280000300800 */
[----:B------:R-:W4:Y:S04]  /*4ea80*/  LDL.LU R9, [R1+0x294] ;  /* 0x0002940001097983 */ /* 0x000f280000300800 */
[----:B------:R-:W2:Y:S04]  /*4ea90*/  LDL.LU R10, [R1+0x298] ;  /* 0x00029800010a7983 */ /* 0x000ea80000300800 */
[----:B------:R-:W2:Y:S01]  /*4eaa0*/  LDL.LU R11, [R1+0x29c] ;  /* 0x00029c00010b7983 */ /* 0x000ea20000300800 */
[----:B------:R-:W-:Y:S01]  /*4eab0*/  HMMA.16816.F32 R4, R20, R12, R4 ;  /* 0x0000000c1404723c */ /* 0x000fe20000001804 */
[----:B------:R-:W-:-:S02]  /*4eac0*/  IMAD.MOV.U32 R0, RZ, RZ, R12 ;  /* 0x000000ffff007224 */ /* 0x000fc400078e000c */
[----:B------:R-:W-:Y:S01]  /*4ead0*/  IMAD.MOV.U32 R2, RZ, RZ, R13 ;  /* 0x000000ffff027224 */ /* 0x000fe200078e000d */
[----:B--2---:R-:W-:Y:S04]  /*4eae0*/  STL.64 [R1+0x4be8], R10 ;  /* 0x004be80a01007387 */ /* 0x004fe80000100a00 */
[----:B----4-:R0:W-:Y:S04]  /*4eaf0*/  STL.64 [R1+0x4be0], R8 ;  /* 0x004be00801007387 */ /* 0x0101e80000100a00 */
[----:B0-----:R-:W2:Y:S04]  /*4eb00*/  LDL.LU R8, [R1+0x2a0] ;  /* 0x0002a00001087983 */ /* 0x001ea80000300800 */
[----:B------:R-:W2:Y:S04]  /*4eb10*/  LDL.LU R9, [R1+0x2a4] ;  /* 0x0002a40001097983 */ /* 0x000ea80000300800 */
[----:B------:R-:W2:Y:S04]  /*4eb20*/  LDL.LU R10, [R1+0x2a8] ;  /* 0x0002a800010a7983 */ /* 0x000ea80000300800 */
[----:B------:R-:W2:Y:S04]  /*4eb30*/  LDL.LU R11, [R1+0x2ac] ;  /* 0x0002ac00010b7983 */ /* 0x000ea80000300800 */
[----:B------:R0:W-:Y:S04]  /*4eb40*/  STL.64 [R1+0x2e0], R4 ;  /* 0x0002e00401007387 */ /* 0x0001e80000100a00 */
[----:B------:R-:W-:Y:S04]  /*4eb50*/  STL.64 [R1+0x2e8], R6 ;  /* 0x0002e80601007387 */ /* 0x000fe80000100a00 */
[----:B0-----:R-:W4:Y:S04]  /*4eb60*/  LDL.LU.64 R4, [R1+0x4c78] ;  /* 0x004c780001047983 */ /* 0x001f280000300a00 */
[----:B------:R-:W4:Y:S04]  /*4eb70*/  LDL.LU.64 R14, [R1+0x4c70] ;  /* 0x004c7000010e7983 */ /* 0x000f280000300a00 */
[----:B------:R-:W4:Y:S04]  /*4eb80*/  LDL.LU.64 R12, [R1+0x4c68] ;  /* 0x004c6800010c7983 */ /* 0x000f280000300a00 */
[----:B------:R-:W-:Y:S04]  /*4eb90*/  STL [R1+0x4ba8], R2 ;  /* 0x004ba80201007387 */ /* 0x000fe80000100800 */
[----:B------:R-:W-:Y:S01]  /*4eba0*/  STL [R1+0x4ba4], R0 ;  /* 0x004ba40001007387 */ /* 0x000fe20000100800 */
[----:B----4-:R-:W-:-:S15]  /*4ebb0*/  HMMA.16816.F32 R12, R20, R4, R12 ;  /* 0x00000004140c723c */ /* 0x010fde000000180c */
[----:B------:R-:W-:-:S04]  /*4ebc0*/  NOP ;  /* 0x0000000000007918 */ /* 0x000fc80000000000 */
[----:B------:R0:W-:Y:S04]  /*4ebd0*/  STL.64 [R1+0x2d0], R12 ;  /* 0x0002d00c01007387 */ /* 0x0001e80000100a00 */
[----:B------:R-:W-:Y:S04]  /*4ebe0*/  STL.64 [R1+0x2d8], R14 ;  /* 0x0002d80e01007387 */ /* 0x000fe80000100a00 */
[----:B0-----:R-:W4:Y:S01]  /*4ebf0*/  LDL.LU.64 R12, [R1+0x4c60] ;  /* 0x004c6000010c7983 */ /* 0x001f220000300a00 */
[----:B------:R-:W-:Y:S02]  /*4ec00*/  IMAD.MOV.U32 R29, RZ, RZ, R4 ;  /* 0x000000ffff1d7224 */ /* 0x000fe400078e0004 */
[----:B------:R-:W-:-:S02]  /*4ec10*/  IMAD.MOV.U32 R7, RZ, RZ, R5 ;  /* 0x000000ffff077224 */ /* 0x000fc400078e0005 */
[----:B------:R-:W2:Y:S01]  /*4ec20*/  LDL.LU.64 R4, [R1+0x4c58] ;  /* 0x004c580001047983 */ /* 0x000ea20000300a00 */
        /* <DEDUP_REMOVED lines=9> */
[----:B----4-:R-:W-:Y:S01]  /*4ecc0*/  HMMA.16816.F32 R16, R20, R12, R16 ;  /* 0x0000000c1410723c */ /* 0x010fe20000001810 */
[----:B------:R-:W-:-:S02]  /*4ecd0*/  IMAD.MOV.U32 R2, RZ, RZ, R12 ;  /* 0x000000ffff027224 */ /* 0x000fc400078e000c */
        /* <DEDUP_REMOVED lines=8> */
[----:B------:R-:W4:Y:S04]  /*4ed60*/  LDL.LU.64 R18, [R1+0x4c20] ;  /* 0x004c200001127983 */ /* 0x000f280000300a00 */
[----:B------:R-:W4:Y:S04]  /*4ed70*/  LDL.LU.64 R16, [R1+0x4c18] ;  /* 0x004c180001107983 */ /* 0x000f280000300a00 */
[----:B------:R-:W4:Y:S04]  /*4ed80*/  LDL.LU.64 R14, [R1+0x4c10] ;  /* 0x004c1000010e7983 */ /* 0x000f280000300a00 */
[----:B------:R-:W4:Y:S01]  /*4ed90*/  LDL.LU.64 R12, [R1+0x4c08] ;  /* 0x004c0800010c7983 */ /* 0x000f220000300a00 */
[----:B---3--:R-:W-:-:S04]  /*4eda0*/  IMAD.MOV.U32 R3, RZ, RZ, R25 ;  /* 0x000000ffff037224 */ /* 0x008fc800078e0019 */
[----:B------:R0:W-:Y:S04]  /*4edb0*/  STL.64 [R1+0x1a0], R20 ;  /* 0x0001a01401007387 */ /* 0x0001e80000100a00 */
[----:B------:R1:W-:Y:S04]  /*4edc0*/  STL.64 [R1+0x1a8], R22 ;  /* 0x0001a81601007387 */ /* 0x0003e80000100a00 */
[----:B0-----:R-:W3:Y:S04]  /*4edd0*/  LDL.LU R20, [R1+0x260] ;  /* 0x0002600001147983 */ /* 0x001ee80000300800 */
[----:B------:R-:W3:Y:S04]  /*4ede0*/  LDL.LU R21, [R1+0x264] ;  /* 0x0002640001157983 */ /* 0x000ee80000300800 */
[----:B-1----:R-:W3:Y:S04]  /*4edf0*/  LDL.LU R22, [R1+0x268] ;  /* 0x0002680001167983 */ /* 0x002ee80000300800 */
[----:B------:R-:W3:Y:S01]  /*4ee00*/  LDL.LU R23, [R1+0x26c] ;  /* 0x00026c0001177983 */ /* 0x000ee20000300800 */
[----:B----4-:R-:W-:-:S15]  /*4ee10*/  HMMA.16816.F32 R16, R12, R24, R16 ;  /* 0x000000180c10723c */ /* 0x010fde0000001810 */
[----:B------:R-:W-:-:S04]  /*4ee20*/  NOP ;  /* 0x0000000000007918 */ /* 0x000fc80000000000 */
[----:B------:R-:W-:Y:S04]  /*4ee30*/  STL.64 [R1+0x190], R16 ;  /* 0x0001901001007387 */ /* 0x000fe80000100a00 */
[----:B------:R0:W-:Y:S04]  /*4ee40*/  STL.64 [R1+0x198], R18 ;  /* 0x0001981201007387 */ /* 0x0001e80000100a00 */
[----:B0-----:R-:W4:Y:S04]  /*4ee50*/  LDL.LU R18, [R1+0x4c00] ;  /* 0x004c000001127983 */ /* 0x001f280000300800 */
[----:B------:R-:W2:Y:S01]  /*4ee60*/  LDL.LU.64 R16, [R1+0x4bf8] ;  /* 0x004bf80001107983 */ /* 0x000ea20000300a00 */
[----:B------:R-:W-:-:S03]  /*4ee70*/  IMAD.MOV.U32 R19, RZ, RZ, R24 ;  /* 0x000000ffff137224 */ /* 0x000fc600078e0018 */
[----:B------:R-:W2:Y:S02]  /*4ee80*/  LDL.LU.64 R24, [R1+0x4bf0] ;  /* 0x004bf00001187983 */ /* 0x000ea40000300a00 */
[C---:B--2---:R-:W-:Y:S02]  /*4ee90*/  HMMA.16816.F32 R24, R12.reuse, R24, R8 ;  /* 0x000000180c18723c */ /* 0x044fe40000001808 */
[----:B----4-:R-:W-:Y:S04]  /*4eea0*/  STL.64 [R1+0x4aa8], R18 ;  /* 0x004aa81201007387 */ /* 0x010fe80000100a00 */
[----:B------:R0:W-:Y:S04]  /*4eeb0*/  STL.64 [R1+0x4aa0], R16 ;  /* 0x004aa01001007387 */ /* 0x0001e80000100a00 */
[----:B0-----:R-:W2:Y:S04]  /*4eec0*/  LDL.LU R16, [R1+0x270] ;  /* 0x0002700001107983 */ /* 0x001ea80000300800 */
[----:B------:R-:W2:Y:S04]  /*4eed0*/  LDL.LU R17, [R1+0x274] ;  /* 0x0002740001117983 */ /* 0x000ea80000300800 */
[----:B------:R-:W2:Y:S04]  /*4eee0*/  LDL.LU R18, [R1+0x278] ;  /* 0x0002780001127983 */ /* 0x000ea80000300800 */
[----:B------:R-:W2:Y:S04]  /*4eef0*/  LDL.LU R19, [R1+0x27c] ;  /* 0x00027c0001137983 */ /* 0x000ea80000300800 */
[----:B------:R-:W4:Y:S04]  /*4ef00*/  LDL.LU.64 R10, [R1+0x4be8] ;  /* 0x004be800010a7983 */ /* 0x000f280000300a00 */
[----:B------:R-:W4:Y:S04]  /*4ef10*/  LDL.LU.64 R8, [R1+0x4be0] ;  /* 0x004be00001087983 */ /* 0x000f280000300a00 */
[----:B------:R0:W-:Y:S04]  /*4ef20*/  STL.64 [R1+0x180], R24 ;  /* 0x0001801801007387 */ /* 0x0001e80000100a00 */
[----:B------:R4:W-:Y:S04]  /*4ef30*/  STL.64 [R1+0x188], R26 ;  /* 0x0001881a01007387 */ /* 0x0009e80000100a00 */
[----:B0-----:R-:W4:Y:S02]  /*4ef40*/  LDL.LU.64 R24, [R1+0x4bd8] ;  /* 0x004bd80001187983 */ /* 0x001f240000300a00 */
[----:B----4-:R-:W-:Y:S02]  /*4ef50*/  HMMA.16816.F32 R24, R12, R24, R8 ;  /* 0x000000180c18723c */ /* 0x010fe40000001808 */
[----:B------:R-:W4:Y:S04]  /*4ef60*/  LDL.LU.64 R10, [R1+0x4bd0] ;  /* 0x004bd000010a7983 */ /* 0x000f280000300a00 */
[----:B------:R-:W4:-:S13]  /*4ef70*/  LDL.LU.64 R8, [R1+0x4bc8] ;  /* 0x004bc80001087983 */ /* 0x000f1a0000300a00 */
[----:B------:R-:W-:Y:S04]  /*4ef80*/  STL.64 [R1+0x170], R24 ;  /* 0x0001701801007387 */ /* 0x000fe80000100a00 */
[----:B------:R0:W-:Y:S04]  /*4ef90*/  STL.64 [R1+0x178], R26 ;  /* 0x0001781a01007387 */ /* 0x0001e80000100a00 */
[----:B0-----:R-:W2:Y:S04]  /*4efa0*/  LDL.LU.64 R26, [R1+0x4bc0] ;  /* 0x004bc000011a7983 */ /* 0x001ea80000300a00 */
[----:B------:R-:W4:Y:S02]  /*4efb0*/  LDL.LU.64 R24, [R1+0x4bb8] ;  /* 0x004bb80001187983 */ /* 0x000f240000300a00 */
[----:B----4-:R-:W-:-:S15]  /*4efc0*/  HMMA.16816.F32 R8, R12, R24, R8 ;  /* 0x000000180c08723c */ /* 0x010fde0000001808 */
[----:B------:R-:W-:-:S04]  /*4efd0*/  NOP ;  /* 0x0000000000007918 */ /* 0x000fc80000000000 */
[----:B------:R0:W-:Y:S04]  /*4efe0*/  STL.64 [R1+0xd0], R8 ;  /* 0x0000d00801007387 */ /* 0x0001e80000100a00 */
[----:B------:R-:W-:Y:S04]  /*4eff0*/  STL.64 [R1+0xd8], R10 ;  /* 0x0000d80a01007387 */ /* 0x000fe80000100a00 */
[----:B0-----:R-:W4:Y:S04]  /*4f000*/  LDL.LU.64 R8, [R1+0x4bb0] ;  /* 0x004bb00001087983 */ /* 0x001f280000300a00 */
[----:B--2---:R-:W-:Y:S04]  /*4f010*/  STL.64 [R1+0x4a78], R26 ;  /* 0x004a781a01007387 */ /* 0x004fe80000100a00 */
[----:B------:R4:W-:Y:S02]  /*4f020*/  STL.64 [R1+0x4a70], R24 ;  /* 0x004a701801007387 */ /* 0x0009e40000100a00 */
[C---:B----4-:R-:W-:Y:S08]  /*4f030*/  HMMA.16816.F32 R24, R12.reuse, R8, R16 ;  /* 0x000000080c18723c */ /* 0x050ff00000001810 */
[----:B---3--:R-:W-:Y:S01]  /*4f040*/  HMMA.16816.F32 R16, R12, R4, R20 ;  /* 0x000000040c10723c */ /* 0x008fe20000001814 */
[----:B------:R0:W-:Y:S10]  /*4f050*/  STL.64 [R1+0x4ab0], R8 ;  /* 0x004ab00801007387 */ /* 0x0001f40000100a00 */
[----:B------:R-:W-:Y:S04]  /*4f060*/  STL.64 [R1+0xc0], R24 ;  /* 0x0000c01801007387 */ /* 0x000fe80000100a00 */
[----:B------:R-:W-:Y:S04]  /*4f070*/  STL.64 [R1+0xc8], R26 ;  /* 0x0000c81a01007387 */ /* 0x000fe80000100a00 */
[----:B0-----:R-:W2:Y:S04]  /*4f080*/  LDL.LU R8, [R1+0x680] ;  /* 0x0006800001087983 */ /* 0x001ea80000300800 */
[----:B------:R-:W-:Y:S04]  /*4f090*/  STL.64 [R1+0xb0], R16 ;  /* 0x0000b01001007387 */ /* 0x000fe80000100a00 */
[----:B------:R-:W-:Y:S04]  /*4f0a0*/  STL.64 [R1+0xb8], R18 ;  /* 0x0000b81201007387 */ /* 0x000fe80000100a00 */
[----:B------:R-:W2:Y:S04]  /*4f0b0*/  LDL.LU R9, [R1+0x684] ;  /* 0x0006840001097983 */ /* 0x000ea80000300800 */
[----:B------:R-:W3:Y:S04]  /*4f0c0*/  LDL.LU R10, [R1+0x688] ;  /* 0x00068800010a7983 */ /* 0x000ee80000300800 */
[----:B------:R-:W3:Y:S04]  /*4f0d0*/  LDL.LU R11, [R1+0x68c] ;  /* 0x00068c00010b7983 */ /* 0x000ee80000300800 */
[----:B---3--:R-:W-:Y:S04]  /*4f0e0*/  STL.64 [R1+0x4ac0], R10 ;  /* 0x004ac00a01007387 */ /* 0x008fe80000100a00 */
[----:B--2---:R0:W-:Y:S02]  /*4f0f0*/  STL.64 [R1+0x4ab8], R8 ;  /* 0x004ab80801007387 */ /* 0x0041e40000100a00 */
[----:B0-----:R-:W-:-:S02]  /*4f100*/  IMAD.MOV.U32 R8, RZ, RZ, R2 ;  /* 0x000000ffff087224 */ /* 0x001fc400078e0002 */
[----:B------:R-:W-:Y:S01]  /*4f110*/  IMAD.MOV.U32 R9, RZ, RZ, R0 ;  /* 0x000000ffff097224 */ /* 0x000fe200078e0000 */
[----:B------:R-:W2:Y:S04]  /*4f120*/  LDL.LU R2, [R1+0x4ba8] ;  /* 0x004ba80001027983 */ /* 0x000ea80000300800 */
[----:B------:R-:W3:Y:S04]  /*4f130*/  LDL.LU R0, [R1+0x4ba4] ;  /* 0x004ba40001007983 */ /* 0x000ee80000300800 */
[----:B------:R0:W-:Y:S02]  /*4f140*/  STL.64 [R1+0x4ad0], R8 ;  /* 0x004ad00801007387 */ /* 0x0001e40000100a00 */
[----:B0-----:R-:W-:-:S02]  /*4f150*/  IMAD.MOV.U32 R8, RZ, RZ, R6 ;  /* 0x000000ffff087224 */ /* 0x001fc400078e0006 */
[----:B------:R-:W-:Y:S01]  /*4f160*/  IMAD.MOV.U32 R9, RZ, RZ, R28 ;  /* 0x000000ffff097224 */ /* 0x000fe200078e001c */
[----:B------:R-:W4:Y:S04]  /*4f170*/  LDL.LU R6, [R1+0x4ba0] ;  /* 0x004ba00001067983 */ /* 0x000f280000300800 */
[----:B------:R-:W2:Y:S04]  /*4f180*/  LDL.LU R28, [R1+0x4b9c] ;  /* 0x004b9c00011c7983 */ /* 0x000ea80000300800 */
[----:B------:R-:W-:Y:S04]  /*4f190*/  STL.64 [R1+0x4ae8], R8 ;  /* 0x004ae80801007387 */ /* 0x000fe80000100a00 */
[----:B------:R-:W2:Y:S04]  /*4f1a0*/  LDL.64 R16, [R1+0xe0] ;  /* 0x0000e00001107983 */ /* 0x000ea80000100a00 */
[----:B--2---:R0:W-:Y:S04]  /*4f1b0*/  STL.64 [R1+0x4ac8], R16 ;  /* 0x004ac81001007387 */ /* 0x0041e80000100a00 */
[----:B0-----:R-:W2:Y:S04]  /*4f1c0*/  LDL.LU R16, [R1+0xbe0] ;  /* 0x000be00001107983 */ /* 0x001ea80000300800 */
[----:B------:R-:W2:Y:S04]  /*4f1d0*/  LDL.LU R17, [R1+0xbe4] ;  /* 0x000be40001117983 */ /* 0x000ea80000300800 */
[----:B------:R-:W2:Y:S04]  /*4f1e0*/  LDL.LU R18, [R1+0xbe8] ;  /* 0x000be80001127983 */ /* 0x000ea80000300800 */
[----:B------:R-:W2:Y:S01]  /*4f1f0*/  LDL.LU R19, [R1+0xbec] ;  /* 0x000bec0001137983 */ /* 0x000ea20000300800 */
[----:B------:R-:W-:-:S02]  /*4f200*/  IMAD.MOV.U32 R8, RZ, RZ, R29 ;  /* 0x000000ffff087224 */ /* 0x000fc400078e001d */
[----:B------:R-:W-:Y:S01]  /*4f210*/  IMAD.MOV.U32 R9, RZ, RZ, R7 ;  /* 0x000000ffff097224 */ /* 0x000fe200078e0007 */
[----:B------:R-:W4:Y:S04]  /*4f220*/  LDL.LU R29, [R1+0x4b98] ;  /* 0x004b9800011d7983 */ /* 0x000f280000300800 */
[----:B------:R-:W4:Y:S04]  /*4f230*/  LDL.LU R7, [R1+0x4b94] ;  /* 0x004b940001077983 */ /* 0x000f280000300800 */
[----:B------:R3:W-:Y:S02]  /*4f240*/  STL.64 [R1+0x4b00], R8 ;  /* 0x004b000801007387 */ /* 0x0007e40000100a00 */
[----:B---3--:R-:W-:-:S02]  /*4f250*/  IMAD.MOV.U32 R8, RZ, RZ, R0 ;  /* 0x000000ffff087224 */ /* 0x008fc400078e0000 */
[----:B------:R-:W-:Y:S01]  /*4f260*/  IMAD.MOV.U32 R9, RZ, RZ, R2 ;  /* 0x000000ffff097224 */ /* 0x000fe200078e0002 */
[----:B--2---:R-:W-:Y:S04]  /*4f270*/  STL.64 [R1+0x4ae0], R18 ;  /* 0x004ae01201007387 */ /* 0x004fe80000100a00 */
[----:B------:R0:W-:Y:S04]  /*4f280*/  STL.64 [R1+0x4ad8], R16 ;  /* 0x004ad81001007387 */ /* 0x0001e80000100a00 */
[----:B0-----:R-:W2:Y:S04]  /*4f290*/  LDL.LU R16, [R1+0xbf0] ;  /* 0x000bf00001107983 */ /* 0x001ea80000300800 */
[----:B------:R-:W2:Y:S04]  /*4f2a0*/  LDL.LU R17, [R1+0xbf4] ;  /* 0x000bf40001117983 */ /* 0x000ea80000300800 */
[----:B------:R-:W3:Y:S04]  /*4f2b0*/  LDL.LU R18, [R1+0xbf8] ;  /* 0x000bf80001127983 */ /* 0x000ee80000300800 */
[----:B------:R-:W3:Y:S04]  /*4f2c0*/  LDL.LU R19, [R1+0xbfc] ;  /* 0x000bfc0001137983 */ /* 0x000ee80000300800 */
[----:B------:R-:W2:Y:S04]  /*4f2d0*/  LDL.LU R0, [R1+0x4b90] ;  /* 0x004b900001007983 */ /* 0x000ea80000300800 */
[----:B------:R-:W2:Y:S04]  /*4f2e0*/  LDL.LU R2, [R1+0x4b8c] ;  /* 0x004b8c0001027983 */ /* 0x000ea80000300800 */
[----:B------:R0:W-:Y:S04]  /*4f2f0*/  STL.64 [R1+0x4b18], R8 ;  /* 0x004b180801007387 */ /* 0x0001e80000100a00 */
[----:B0-----:R-:W2:Y:S04]  /*4f300*/  LDL.64 R8, [R1+0x130] ;  /* 0x0001300001087983 */ /* 0x001ea80000100a00 */
[----:B--2---:R-:W-:Y:S04]  /*4f310*/  STL.64 [R1+0x4b30], R8 ;  /* 0x004b300801007387 */ /* 0x004fe80000100a00 */
[----:B---3--:R-:W-:Y:S04]  /*4f320*/  STL.64 [R1+0x4af8], R18 ;  /* 0x004af81201007387 */ /* 0x008fe80000100a00 */
[----:B------:R0:W-:Y:S04]  /*4f330*/  STL.64 [R1+0x4af0], R16 ;  /* 0x004af01001007387 */ /* 0x0001e80000100a00 */
        /* <DEDUP_REMOVED lines=10> */
[----:B--2---:R0:W-:Y:S01]  /*4f3e0*/  STL.64 [R1+0x4b08], R16 ;  /* 0x004b081001007387 */ /* 0x0041e20000100a00 */
[----:B------:R-:W-:-:S02]  /*4f3f0*/  IMAD.MOV.U32 R24, RZ, RZ, R2 ;  /* 0x000000ffff187224 */ /* 0x000fc400078e0002 */
[----:B------:R-:W-:Y:S01]  /*4f400*/  IMAD.MOV.U32 R25, RZ, RZ, R0 ;  /* 0x000000ffff197224 */ /* 0x000fe200078e0000 */
[----:B----4-:R-:W1:Y:S04]  /*4f410*/  LDSM.16.MT88.4 R20, [R28+UR5+0x4180] ;  /* 0x004180051c14783b */ /* 0x010e680008004200 */
[----:B0-----:R-:W2:Y:S04]  /*4f420*/  LDL.LU R16, [R1+0xc10] ;  /* 0x000c100001107983 */ /* 0x001ea80000300800 */
[----:B------:R-:W2:Y:S04]  /*4f430*/  LDL.LU R17, [R1+0xc14] ;  /* 0x000c140001117983 */ /* 0x000ea80000300800 */
[----:B------:R-:W3:Y:S04]  /*4f440*/  LDL.LU R18, [R1+0xc18] ;  /* 0x000c180001127983 */ /* 0x000ee80000300800 */
[----:B------:R-:W3:Y:S01]  /*4f450*/  LDL.LU R19, [R1+0xc1c] ;  /* 0x000c1c0001137983 */ /* 0x000ee20000300800 */
[----:B------:R-:W-:-:S02]  /*4f460*/  IMAD.MOV.U32 R8, RZ, RZ, R7 ;  /* 0x000000ffff087224 */ /* 0x000fc400078e0007 */
[----:B------:R-:W-:Y:S01]  /*4f470*/  IMAD.MOV.U32 R9, RZ, RZ, R29 ;  /* 0x000000ffff097224 */ /* 0x000fe200078e001d */
[----:B------:R-:W4:Y:S04]  /*4f480*/  LDL.LU R7, [R1+0x4b80] ;  /* 0x004b800001077983 */ /* 0x000f280000300800 */
[----:B------:R-:W-:Y:S04]  /*4f490*/  STL.64 [R1+0x4b60], R8 ;  /* 0x004b600801007387 */ /* 0x000fe80000100a00 */
[----:B---3--:R-:W-:Y:S04]  /*4f4a0*/  STL.64 [R1+0x4b28], R18 ;  /* 0x004b281201007387 */ /* 0x008fe80000100a00 */
[----:B--2---:R0:W-:Y:S04]  /*4f4b0*/  STL.64 [R1+0x4b20], R16 ;  /* 0x004b201001007387 */ /* 0x0041e80000100a00 */
[----:B0-----:R-:W2:Y:S04]  /*4f4c0*/  LDL.LU R16, [R1+0xc20] ;  /* 0x000c200001107983 */ /* 0x001ea80000300800 */
[----:B------:R-:W2:Y:S04]  /*4f4d0*/  LDL.LU R17, [R1+0xc24] ;  /* 0x000c240001117983 */ /* 0x000ea80000300800 */
[----:B------:R-:W3:Y:S04]  /*4f4e0*/  LDL.LU R18, [R1+0xc28] ;  /* 0x000c280001127983 */ /* 0x000ee80000300800 */
[----:B------:R-:W3:Y:S04]  /*4f4f0*/  LDL.LU R19, [R1+0xc2c] ;  /* 0x000c2c0001137983 */ /* 0x000ee80000300800 */
[----:B------:R0:W-:Y:S04]  /*4f500*/  STL.64 [R1+0x4b68], R24 ;  /* 0x004b681801007387 */ /* 0x0001e80000100a00 */
[----:B0-----:R-:W2:Y:S04]  /*4f510*/  LDL.64 R24, [R1+0x50] ;  /* 0x0000500001187983 */ /* 0x001ea80000100a00 */
[----:B------:R-:W2:Y:S04]  /*4f520*/  LDL.LU R8, [R1+0xc50] ;  /* 0x000c500001087983 */ /* 0x000ea80000300800 */
        /* <DEDUP_REMOVED lines=21> */
[----:B----4-:R-:W-:Y:S04]  /*4f680*/  STL.64 [R1+0x4a58], R6 ;  /* 0x004a580601007387 */ /* 0x010fe80000100a00 */
[----:B------:R0:W-:Y:S04]  /*4f690*/  STL.64 [R1+0x4a50], R4 ;  /* 0x004a500401007387 */ /* 0x0001e80000100a00 */
[----:B0-----:R-:W3:Y:S01]  /*4f6a0*/  LDL.64 R4, [R1+0x10] ;  /* 0x0000100001047983 */ /* 0x001ee20000100a00 */
[----:B------:R-:W-:Y:S01]  /*4f6b0*/  HMMA.16816.F32 R8, R12, R24, R8 ;  /* 0x000000180c08723c */ /* 0x000fe20000001808 */
[----:B------:R-:W-:-:S02]  /*4f6c0*/  IMAD.MOV.U32 R29, RZ, RZ, R24 ;  /* 0x000000ffff1d7224 */ /* 0x000fc400078e0018 */
[----:B---3--:R-:W-:Y:S04]  /*4f6d0*/  STL.64 [R1+0x4a90], R4 ;  /* 0x004a900401007387 */ /* 0x008fe80000100a00 */
[----:B-1----:R-:W-:Y:S04]  /*4f6e0*/  STL.64 [R1+0x49a0], R22 ;  /* 0x0049a01601007387 */ /* 0x002fe80000100a00 */
[----:B------:R0:W-:Y:S04]  /*4f6f0*/  STL.64 [R1+0x4998], R20 ;  /* 0x0049981401007387 */ /* 0x0001e80000100a00 */
[----:B0-----:R-:W3:Y:S04]  /*4f700*/  LDL.LU R20, [R1+0x650] ;  /* 0x0006500001147983 */ /* 0x001ee80000300800 */
[----:B------:R-:W3:Y:S04]  /*4f710*/  LDL.LU R21, [R1+0x654] ;  /* 0x0006540001157983 */ /* 0x000ee80000300800 */
[----:B------:R-:W3:Y:S04]  /*4f720*/  LDL.LU R22, [R1+0x658] ;  /* 0x0006580001167983 */ /* 0x000ee80000300800 */
[----:B------:R-:W3:Y:S04]  /*4f730*/  LDL.LU R23, [R1+0x65c] ;  /* 0x00065c0001177983 */ /* 0x000ee80000300800 */
[----:B------:R-:W4:Y:S04]  /*4f740*/  LDL.LU R4, [R1+0x670] ;  /* 0x0006700001047983 */ /* 0x000f280000300800 */
[----:B------:R-:W4:Y:S04]  /*4f750*/  LDL.LU R5, [R1+0x674] ;  /* 0x0006740001057983 */ /* 0x000f280000300800 */
[----:B------:R-:W4:Y:S04]  /*4f760*/  LDL.LU R6, [R1+0x678] ;  /* 0x0006780001067983 */ /* 0x000f280000300800 */
[----:B------:R-:W4:Y:S04]  /*4f770*/  LDL.LU R7, [R1+0x67c] ;  /* 0x00067c0001077983 */ /* 0x000f280000300800 */
[----:B------:R0:W-:Y:S04]  /*4f780*/  STL [R1+0x4700], R28 ;  /* 0x0047001c01007387 */ /* 0x0001e80000100800 */
[----:B------:R-:W-:Y:S04]  /*4f790*/  STL.64 [R1+0x2a0], R8 ;  /* 0x0002a00801007387 */ /* 0x000fe80000100a00 */
[----:B------:R1:W-:Y:S01]  /*4f7a0*/  STL.64 [R1+0x2a8], R10 ;  /* 0x0002a80a01007387 */ /* 0x0003e20000100a00 */
[----:B0-----:R-:W-:-:S03]  /*4f7b0*/  IMAD.MOV.U32 R28, RZ, RZ, R25 ;  /* 0x000000ffff1c7224 */ /* 0x001fc600078e0019 */
[----:B-1----:R-:W2:Y:S04]  /*4f7c0*/  LDL.LU.64 R10, [R1+0x4b78] ;  /* 0x004b7800010a7983 */ /* 0x002ea80000300a00 */
[----:B------:R-:W2:Y:S04]  /*4f7d0*/  LDL.LU.64 R8, [R1+0x4b70] ;  /* 0x004b700001087983 */ /* 0x000ea80000300a00 */
[----:B------:R-:W2:Y:S02]  /*4f7e0*/  LDL.LU.64 R24, [R1+0x4b68] ;  /* 0x004b680001187983 */ /* 0x000ea40000300a00 */
[----:B--2---:R-:W-:Y:S02]  /*4f7f0*/  HMMA.16816.F32 R24, R12, R24, R8 ;  /* 0x000000180c18723c */ /* 0x004fe40000001808 */
[----:B------:R-:W2:-:S15]  /*4f800*/  LDL.LU.64 R8, [R1+0x4b60] ;  /* 0x004b600001087983 */ /* 0x000e9e0000300a00 */
[----:B------:R-:W-:Y:S02]  /*4f810*/  NOP ;  /* 0x0000000000007918 */ /* 0x000fe40000000000 */
[----:B------:R0:W-:Y:S04]  /*4f820*/  STL.64 [R1+0x290], R24 ;  /* 0x0002901801007387 */ /* 0x0001e80000100a00 */
[----:B------:R-:W-:Y:S04]  /*4f830*/  STL.64 [R1+0x298], R26 ;  /* 0x0002981a01007387 */ /* 0x000fe80000100a00 */
[----:B0-----:R-:W3:Y:S01]  /*4f840*/  LDL.64 R24, [R1] ;  /* 0x0000000001187983 */ /* 0x001ee20000100a00 */
        /* <DEDUP_REMOVED lines=10> */
[----:B------:R-:W-:Y:S04]  /*4f8f0*/  STL.64 [R1+0x278], R10 ;  /* 0x0002780a01007387 */ /* 0x000fe80000100a00 */
[----:B0-----:R-:W2:Y:S02]  /*4f900*/  LDL.LU.64 R8, [R1+0x4b30] ;  /* 0x004b300001087983 */ /* 0x001ea40000300a00 */
        /* <DEDUP_REMOVED lines=30> */
[----:B------:R-:W-:Y:S04]  /*4faf0*/  STL.64 [R1+0x220], R8 ;  /* 0x0002200801007387 */ /* 0x000fe80000100a00 */
[----:B------:R0:W-:Y:S04]  /*4fb00*/  STL.64 [R1+0x228], R10 ;  /* 0x0002280a01007387 */ /* 0x0001e80000100a00 */
[----:B0-----:R-:W2:Y:S04]  /*4fb10*/  LDL.LU.64 R10, [R1+0x4ac0] ;  /* 0x004ac000010a7983 */ /* 0x001ea80000300a00 */
[----:B------:R-:W2:Y:S02]  /*4fb20*/  LDL.LU.64 R8, [R1+0x4ab8] ;  /* 0x004ab80001087983 */ /* 0x000ea40000300a00 */
[----:B--2---:R-:W-:Y:S02]  /*4fb30*/  HMMA.16816.F32 R12, R12, R16, R8 ;  /* 0x000000100c0c723c */ /* 0x004fe40000001808 */
[----:B------:R-:W2:-:S15]  /*4fb40*/  LDL.LU.64 R8, [R1+0x4ab0] ;  /* 0x004ab00001087983 */ /* 0x000e9e0000300a00 */
[----:B------:R-:W-:Y:S02]  /*4fb50*/  NOP ;  /* 0x0000000000007918 */ /* 0x000fe40000000000 */
[----:B------:R0:W-:Y:S04]  /*4fb60*/  STL.64 [R1+0xa0], R12 ;  /* 0x0000a00c01007387 */ /* 0x0001e80000100a00 */
[----:B------:R-:W-:Y:S04]  /*4fb70*/  STL.64 [R1+0xa8], R14 ;  /* 0x0000a80e01007387 */ /* 0x000fe80000100a00 */
[----:B------:R-:W2:Y:S01]  /*4fb80*/  LDL.LU.64 R18, [R1+0x4aa8] ;  /* 0x004aa80001127983 */ /* 0x000ea20000300a00 */
[----:B------:R-:W-:Y:S02]  /*4fb90*/  IMAD.MOV.U32 R11, RZ, RZ, R16 ;  /* 0x000000ffff0b7224 */ /* 0x000fe400078e0010 */
[----:B------:R-:W-:-:S02]  /*4fba0*/  IMAD.MOV.U32 R10, RZ, RZ, R17 ;  /* 0x000000ffff0a7224 */ /* 0x000fc400078e0011 */
[----:B------:R-:W4:Y:S01]  /*4fbb0*/  LDL.LU.64 R16, [R1+0x4aa0] ;  /* 0x004aa00001107983 */ /* 0x000f220000300a00 */
[----:B0-----:R-:W-:Y:S02]  /*4fbc0*/  IMAD.MOV.U32 R13, RZ, RZ, R3 ;  /* 0x000000ffff0d7224 */ /* 0x001fe400078e0003 */
[----:B--2---:R-:W-:Y:S02]  /*4fbd0*/  IMAD.MOV.U32 R12, RZ, RZ, R19 ;  /* 0x000000ffff0c7224 */ /* 0x004fe400078e0013 */
[----:B------:R-:W4:Y:S04]  /*4fbe0*/  LDL.LU R19, [R1+0x4a9c] ;  /* 0x004a9c0001137983 */ /* 0x000f280000300800 */
[----:B------:R-:W2:Y:S04]  /*4fbf0*/  LDL.LU R3, [R1+0x4a98] ;  /* 0x004a980001037983 */ /* 0x000ea80000300800 */
[----:B------:R-:W-:Y:S04]  /*4fc00*/  STL.64 [R1+0x4a68], R10 ;  /* 0x004a680a01007387 */ /* 0x000fe80000100a00 */
[----:B------:R0:W-:Y:S04]  /*4fc10*/  STL.64 [R1+0x4a60], R8 ;  /* 0x004a600801007387 */ /* 0x0001e80000100a00 */
[----:B0-----:R-:W2:Y:S04]  /*4fc20*/  LDL.LU R8, [R1+0x550] ;  /* 0x0005500001087983 */ /* 0x001ea80000300800 */
[----:B------:R-:W2:Y:S04]  /*4fc30*/  LDL.LU R9, [R1+0x554] ;  /* 0x0005540001097983 */ /* 0x000ea80000300800 */
[----:B------:R-:W2:Y:S04]  /*4fc40*/  LDL.LU R10, [R1+0x558] ;  /* 0x00055800010a7983 */ /* 0x000ea80000300800 */
        /* <DEDUP_REMOVED lines=8> */
[----:B------:R-:W3:Y:S04]  /*4fcd0*/  LDL.LU.64 R4, [R1+0x4a90] ;  /* 0x004a900001047983 */ /* 0x000ee80000300a00 */
[----:B------:R-:W-:Y:S04]  /*4fce0*/  STL.64 [R1+0x90], R12 ;  /* 0x0000900c01007387 */ /* 0x000fe80000100a00 */
[----:B------:R3:W-:Y:S02]  /*4fcf0*/  STL.64 [R1+0x98], R14 ;  /* 0x0000980e01007387 */ /* 0x0007e40000100a00 */
[C---:B---3--:R-:W-:Y:S08]  /*4fd00*/  HMMA.16816.F32 R12, R16.reuse, R4, R20 ;  /* 0x00000004100c723c */ /* 0x048ff00000001814 */
[----:B--2---:R-:W-:Y:S01]  /*4fd10*/  HMMA.16816.F32 R8, R16, R24, R8 ;  /* 0x000000181008723c */ /* 0x004fe20000001808 */
[----:B------:R-:W-:-:S02]  /*4fd20*/  IMAD.MOV.U32 R21, RZ, RZ, R4 ;  /* 0x000000ffff157224 */ /* 0x000fc400078e0004 */
[----:B------:R-:W-:Y:S02]  /*4fd30*/  IMAD.MOV.U32 R20, RZ, RZ, R5 ;  /* 0x000000ffff147224 */ /* 0x000fe400078e0005 */
[----:B------:R-:W-:Y:S02]  /*4fd40*/  IMAD.MOV.U32 R23, RZ, RZ, R24 ;  /* 0x000000ffff177224 */ /* 0x000fe400078e0018 */
[----:B------:R-:W-:-:S04]  /*4fd50*/  IMAD.MOV.U32 R22, RZ, RZ, R25 ;  /* 0x000000ffff167224 */ /* 0x000fc800078e0019 */
[----:B------:R0:W-:Y:S04]  /*4fd60*/  STL.64 [R1+0x80], R12 ;  /* 0x0000800c01007387 */ /* 0x0001e80000100a00 */
[----:B------:R1:W-:Y:S04]  /*4fd70*/  STL.64 [R1+0x88], R14 ;  /* 0x0000880e01007387 */ /* 0x0003e80000100a00 */
[----:B0-----:R-:W2:Y:S04]  /*4fd80*/  LDL.LU R12, [R1+0x370] ;  /* 0x00037000010c7983 */ /* 0x001ea80000300800 */
[----:B------:R-:W2:Y:S04]  /*4fd90*/  LDL.LU R13, [R1+0x374] ;  /* 0x00037400010d7983 */ /* 0x000ea80000300800 */
[----:B-1----:R-:W2:Y:S04]  /*4fda0*/  LDL.LU R14, [R1+0x378] ;  /* 0x00037800010e7983 */ /* 0x002ea80000300800 */
[----:B------:R-:W2:Y:S04]  /*4fdb0*/  LDL.LU R15, [R1+0x37c] ;  /* 0x00037c00010f7983 */ /* 0x000ea80000300800 */
[----:B------:R-:W3:Y:S04]  /*4fdc0*/  LDL.LU R4, [R1+0x3a0] ;  /* 0x0003a00001047983 */ /* 0x000ee80000300800 */
[----:B------:R-:W3:Y:S04]  /*4fdd0*/  LDL.LU R5, [R1+0x3a4] ;  /* 0x0003a40001057983 */ /* 0x000ee80000300800 */
[----:B------:R-:W3:Y:S04]  /*4fde0*/  LDL.LU R6, [R1+0x3a8] ;  /* 0x0003a80001067983 */ /* 0x000ee80000300800 */
[----:B------:R-:W3:Y:S04]  /*4fdf0*/  LDL.LU R7, [R1+0x3ac] ;  /* 0x0003ac0001077983 */ /* 0x000ee80000300800 */
[----:B------:R-:W-:Y:S04]  /*4fe00*/  STL.64 [R1+0x70], R8 ;  /* 0x0000700801007387 */ /* 0x000fe80000100a00 */
[----:B------:R0:W-:Y:S04]  /*4fe10*/  STL.64 [R1+0x78], R10 ;  /* 0x0000780a01007387 */ /* 0x0001e80000100a00 */
[----:B0-----:R-:W4:Y:S04]  /*4fe20*/  LDL.LU.64 R10, [R1+0x4a88] ;  /* 0x004a8800010a7983 */ /* 0x001f280000300a00 */
[----:B------:R-:W4:Y:S04]  /*4fe30*/  LDL.LU.64 R8, [R1+0x4a80] ;  /* 0x004a800001087983 */ /* 0x000f280000300a00 */
[----:B------:R-:W2:Y:S04]  /*4fe40*/  LDL.LU.64 R26, [R1+0x4a78] ;  /* 0x004a7800011a7983 */ /* 0x000ea80000300a00 */
[----:B------:R-:W4:Y:S04]  /*4fe50*/  LDL.LU.64 R24, [R1+0x4a70] ;  /* 0x004a700001187983 */ /* 0x000f280000300a00 */
[----:B------:R-:W-:Y:S04]  /*4fe60*/  STL.64 [R1+0x4a18], R22 ;  /* 0x004a181601007387 */ /* 0x000fe80000100a00 */
[----:B------:R0:W-:Y:S04]  /*4fe70*/  STL.64 [R1+0x4a10], R20 ;  /* 0x004a101401007387 */ /* 0x0001e80000100a00 */
[----:B0-----:R-:W2:Y:S04]  /*4fe80*/  LDL.LU R20, [R1+0xb20] ;  /* 0x000b200001147983 */ /* 0x001ea80000300800 */
[----:B------:R-:W2:Y:S04]  /*4fe90*/  LDL.LU R21, [R1+0xb24] ;  /* 0x000b240001157983 */ /* 0x000ea80000300800 */
[----:B------:R-:W2:Y:S04]  /*4fea0*/  LDL.LU R22, [R1+0xb28] ;  /* 0x000b280001167983 */ /* 0x000ea80000300800 */
[----:B------:R-:W2:Y:S04]  /*4feb0*/  LDL.LU R23, [R1+0xb2c] ;  /* 0x000b2c0001177983 */ /* 0x000ea80000300800 */
[----:B--2---:R-:W-:Y:S04]  /*4fec0*/  STL.64 [R1+0x4a28], R22 ;  /* 0x004a281601007387 */ /* 0x004fe80000100a00 */
[----:B------:R0:W-:Y:S04]  /*4fed0*/  STL.64 [R1+0x4a20], R20 ;  /* 0x004a201401007387 */ /* 0x0001e80000100a00 */
[----:B0-----:R-:W2:Y:S01]  /*4fee0*/  LDL.64 R20, [R1+0x160] ;  /* 0x0001600001147983 */ /* 0x001ea20000100a00 */
[----:B----4-:R-:W-:Y:S03]  /*4fef0*/  HMMA.16816.F32 R8, R16, R24, R8 ;  /* 0x000000181008723c */ /* 0x010fe60000001808 */
[----:B--2---:R-:W-:-:S15]  /*4ff00*/  STL.64 [R1+0x4a38], R20 ;  /* 0x004a381401007387 */ /* 0x004fde0000100a00 */
[----:B------:R-:W-:Y:S01]  /*4ff10*/  NOP ;  /* 0x0000000000007918 */ /* 0x000fe20000000000 */
[----:B------:R-:W-:Y:S04]  /*4ff20*/  STL.64 [R1+0x60], R8 ;  /* 0x0000600801007387 */ /* 0x000fe80000100a00 */
[----:B------:R0:W-:Y:S04]  /*4ff30*/  STL.64 [R1+0x68], R10 ;  /* 0x0000680a01007387 */ /* 0x0001e80000100a00 */
[----:B0-----:R-:W2:Y:S04]  /*4ff40*/  LDL.LU.64 R10, [R1+0x4a68] ;  /* 0x004a6800010a7983 */ /* 0x001ea80000300a00 */
[----:B------:R-:W3:Y:S04]  /*4ff50*/  LDL.LU.64 R8, [R1+0x4a60] ;  /* 0x004a600001087983 */ /* 0x000ee80000300a00 */
[----:B------:R-:W-:Y:S04]  /*4ff60*/  STL.64 [R1+0x4950], R26 ;  /* 0x0049501a01007387 */ /* 0x000fe80000100a00 */
[----:B------:R0:W-:Y:S04]  /*4ff70*/  STL.64 [R1+0x4948], R24 ;  /* 0x0049481801007387 */ /* 0x0001e80000100a00 */
[----:B0-----:R-:W4:Y:S04]  /*4ff80*/  LDL.64 R24, [R1+0x140] ;  /* 0x0001400001187983 */ /* 0x001f280000100a00 */
[----:B----4-:R0:W-:Y:S04]  /*4ff90*/  STL.64 [R1+0x4a30], R24 ;  /* 0x004a301801007387 */ /* 0x0101e80000100a00 */
[----:B0-----:R-:W4:Y:S04]  /*4ffa0*/  LDL.LU R24, [R1+0xb30] ;  /* 0x000b300001187983 */ /* 0x001f280000300800 */
[----:B------:R-:W4:Y:S04]  /*4ffb0*/  LDL.LU R25, [R1+0xb34] ;  /* 0x000b340001197983 */ /* 0x000f280000300800 */
[----:B------:R-:W2:Y:S04]  /*4ffc0*/  LDL.LU R26, [R1+0xb38] ;  /* 0x000b3800011a7983 */ /* 0x000ea80000300800 */
[----:B------:R-:W2:Y:S01]  /*4ffd0*/  LDL.LU R27, [R1+0xb3c] ;  /* 0x000b3c00011b7983 */ /* 0x000ea20000300800 */
[----:B---3--:R-:W-:Y:S03]  /*4ffe0*/  HMMA.16816.F32 R4, R16, R8, R4 ;  /* 0x000000081004723c */ /* 0x008fe60000001804 */
[----:B--2---:R-:W-:Y:S04]  /*4fff0*/  STL.64 [R1+0x4a48], R26 ;  /* 0x004a481a01007387 */ /* 0x004fe80000100a00 */
[----:B----4-:R0:W-:Y:S04]  /*50000*/  STL.64 [R1+0x4a40], R24 ;  /* 0x004a401801007387 */ /* 0x0101e80000100a00 */
[----:B0-----:R-:W2:Y:S04]  /*50010*/  LDL.LU R24, [R1+0xb40] ;  /* 0x000b400001187983 */ /* 0x001ea80000300800 */
[----:B------:R-:W2:Y:S04]  /*50020*/  LDL.LU R25, [R1+0xb44] ;  /* 0x000b440001197983 */ /* 0x000ea80000300800 */
[----:B------:R-:W2:Y:S04]  /*50030*/  LDL.LU R26, [R1+0xb48] ;  /* 0x000b4800011a7983 */ /* 0x000ea80000300800 */
[----:B------:R-:W2:Y:S04]  /*50040*/  LDL.LU R27, [R1+0xb4c] ;  /* 0x000b4c00011b7983 */ /* 0x000ea80000300800 */
[----:B------:R-:W-:Y:S04]  /*50050*/  STL.64 [R1+0x40], R4 ;  /* 0x0000400401007387 */ /* 0x000fe80000100a00 */
[----:B------:R0:W-:Y:S04]  /*50060*/  STL.64 [R1+0x48], R6 ;  /* 0x0000480601007387 */ /* 0x0001e80000100a00 */
[----:B0-----:R-:W3:Y:S04]  /*50070*/  LDL.LU.64 R6, [R1+0x4a58] ;  /* 0x004a580001067983 */ /* 0x001ee80000300a00 */
[----:B------:R-:W4:Y:S01]  /*50080*/  LDL.LU.64 R4, [R1+0x4a50] ;  /* 0x004a500001047983 */ /* 0x000f220000300a00 */
[----:B------:R-:W-:-:S02]  /*50090*/  IMAD.MOV.U32 R20, RZ, RZ, R29 ;  /* 0x000000ffff147224 */ /* 0x000fc400078e001d */
[----:B------:R-:W-:Y:S01]  /*500a0*/  IMAD.MOV.U32 R21, RZ, RZ, R28 ;  /* 0x000000ffff157224 */ /* 0x000fe200078e001c */
[----:B----4-:R-:W-:Y:S01]  /*500b0*/  HMMA.16816.F32 R12, R16, R4, R12 ;  /* 0x00000004100c723c */ /* 0x010fe2000000180c */
[----:B---3--:R-:W-:Y:S04]  /*500c0*/  STL.64 [R1+0x4930], R6 ;  /* 0x0049300601007387 */ /* 0x008fe80000100a00 */
[----:B------:R0:W-:-:S14]  /*500d0*/  STL.64 [R1+0x4928], R4 ;  /* 0x0049280401007387 */ /* 0x0001dc0000100a00 */
[----:B------:R-:W-:Y:S04]  /*500e0*/  STL.64 [R1+0x30], R12 ;  /* 0x0000300c01007387 */ /* 0x000fe80000100a00 */
[----:B------:R-:W-:Y:S04]  /*500f0*/  STL.64 [R1+0x38], R14 ;  /* 0x0000380e01007387 */ /* 0x000fe80000100a00 */
[----:B------:R-:W1:Y:S01]  /*50100*/  LDSM.16.MT88.4 R12, [R3+UR5+0x4000] ;  /* 0x00400005030c783b */ /* 0x000e620008004200 */
[----:B--2---:R-:W-:Y:S03]  /*50110*/  HMMA.16816.F32 R20, R16, R20, R24 ;  /* 0x000000141014723c */ /* 0x004fe60000001818 */
[----:B0-----:R-:W2:Y:S04]  /*50120*/  LDL.LU R4, [R1+0x410] ;  /* 0x0004100001047983 */ /* 0x001ea80000300800 */
[----:B------:R-:W2:Y:S04]  /*50130*/  LDL.LU R5, [R1+0x414] ;  /* 0x0004140001057983 */ /* 0x000ea80000300800 */
[----:B------:R-:W2:Y:S04]  /*50140*/  LDL.LU R6, [R1+0x418] ;  /* 0x0004180001067983 */ /* 0x000ea80000300800 */
[----:B------:R-:W2:Y:S04]  /*50150*/  LDL.LU R7, [R1+0x41c] ;  /* 0x00041c0001077983 */ /* 0x000ea80000300800 */
[----:B-1----:R-:W-:Y:S04]  /*50160*/  STL.64 [R1+0x4868], R14 ;  /* 0x0048680e01007387 */ /* 0x002fe80000100a00 */
[----:B------:R-:W-:Y:S04]  /*50170*/  STL.64 [R1+0x4860], R12 ;  /* 0x0048600c01007387 */ /* 0x000fe80000100a00 */
[----:B------:R-:W3:Y:S04]  /*50180*/  LDL.LU.64 R26, [R1+0x4a48] ;  /* 0x004a4800011a7983 */ /* 0x000ee80000300a00 */
[----:B------:R-:W3:Y:S04]  /*50190*/  LDL.LU.64 R24, [R1+0x4a40] ;  /* 0x004a400001187983 */ /* 0x000ee80000300a00 */
[----:B------:R0:W-:Y:S04]  /*501a0*/  STL.64 [R1+0x370], R20 ;  /* 0x0003701401007387 */ /* 0x0001e80000100a00 */
[----:B------:R-:W-:Y:S04]  /*501b0*/  STL.64 [R1+0x378], R22 ;  /* 0x0003781601007387 */ /* 0x000fe80000100a00 */
[----:B0-----:R-:W3:Y:S01]  /*501c0*/  LDL.LU.64 R20, [R1+0x4a38] ;  /* 0x004a380001147983 */ /* 0x001ee20000300a00 */
[----:B------:R-:W-:-:S02]  /*501d0*/  IMAD.MOV.U32 R13, RZ, RZ, R10 ;  /* 0x000000ffff0d7224 */ /* 0x000fc400078e000a */
[----:B------:R-:W-:Y:S01]  /*501e0*/  IMAD.MOV.U32 R12, RZ, RZ, R11 ;  /* 0x000000ffff0c7224 */ /* 0x000fe200078e000b */
[----:B---3--:R-:W-:Y:S01]  /*501f0*/  HMMA.16816.F32 R24, R16, R20, R24 ;  /* 0x000000141018723c */ /* 0x008fe20000001818 */
[----:B------:R-:W-:Y:S01]  /*50200*/  IMAD.MOV.U32 R10, RZ, RZ, R21 ;  /* 0x000000ffff0a7224 */ /* 0x000fe200078e0015 */
[----:B------:R-:W-:-:S15]  /*50210*/  MOV R11, R20 ;  /* 0x00000014000b7202 */ /* 0x000fde0000000f00 */
[----:B------:R-:W-:Y:S02]  /*50220*/  NOP ;  /* 0x0000000000007918 */ /* 0x000fe40000000000 */
[----:B------:R0:W-:Y:S04]  /*50230*/  STL.64 [R1+0x3a0], R24 ;  /* 0x0003a01801007387 */ /* 0x0001e80000100a00 */
[----:B------:R-:W-:Y:S04]  /*50240*/  STL.64 [R1+0x3a8], R26 ;  /* 0x0003a81a01007387 */ /* 0x000fe80000100a00 */
        /* <DEDUP_REMOVED lines=10> */
[----:B------:R-:W-:-:S15]  /*502f0*/  IMAD.MOV.U32 R15, RZ, RZ, R8 ;  /* 0x000000ffff0f7224 */ /* 0x000fde00078e0008 */
[----:B------:R-:W-:Y:S01]  /*50300*/  NOP ;  /* 0x0000000000007918 */ /* 0x000fe20000000000 */
[----:B------:R-:W-:Y:S04]  /*50310*/  STL.64 [R1+0x3f0], R20 ;  /* 0x0003f01401007387 */ /* 0x000fe80000100a00 */
[----:B------:R0:W-:Y:S04]  /*50320*/  STL.64 [R1+0x3f8], R22 ;  /* 0x0003f81601007387 */ /* 0x0001e80000100a00 */
[----:B0-----:R-:W2:Y:S04]  /*50330*/  LDL.LU.64 R22, [R1+0x4a18] ;  /* 0x004a180001167983 */ /* 0x001ea80000300a00 */
[----:B------:R-:W3:Y:S04]  /*50340*/  LDL.LU.64 R20, [R1+0x4a10] ;  /* 0x004a100001147983 */ /* 0x000ee80000300a00 */
[----:B------:R-:W-:Y:S04]  /*50350*/  STL [R1+0x491c], R14 ;  /* 0x00491c0e01007387 */ /* 0x000fe80000100800 */
[----:B------:R-:W-:Y:S04]  /*50360*/  STL [R1+0x4918], R15 ;  /* 0x0049180f01007387 */ /* 0x000fe80000100800 */
[----:B------:R-:W-:Y:S04]  /*50370*/  STL.64 [R1+0x49c8], R12 ;  /* 0x0049c80c01007387 */ /* 0x000fe80000100a00 */
[----:B------:R0:W-:Y:S04]  /*50380*/  STL.64 [R1+0x410], R4 ;  /* 0x0004100401007387 */ /* 0x0001e80000100a00 */
[----:B------:R1:W-:Y:S04]  /*50390*/  STL.64 [R1+0x418], R6 ;  /* 0x0004180601007387 */ /* 0x0003e80000100a00 */
[----:B0-----:R-:W4:Y:S04]  /*503a0*/  LDL.LU R4, [R1+0x5a0] ;  /* 0x0005a00001047983 */ /* 0x001f280000300800 */
[----:B------:R-:W4:Y:S04]  /*503b0*/  LDL.LU R5, [R1+0x5a4] ;  /* 0x0005a40001057983 */ /* 0x000f280000300800 */
[----:B-1----:R-:W3:Y:S04]  /*503c0*/  LDL.LU R6, [R1+0x5a8] ;  /* 0x0005a80001067983 */ /* 0x002ee80000300800 */
[----:B------:R-:W3:Y:S01]  /*503d0*/  LDL.LU R7, [R1+0x5ac] ;  /* 0x0005ac0001077983 */ /* 0x000ee20000300800 */
[----:B------:R-:W-:-:S02]  /*503e0*/  IMAD.MOV.U32 R29, RZ, RZ, R24 ;  /* 0x000000ffff1d7224 */ /* 0x000fc400078e0018 */
[----:B------:R-:W-:Y:S02]  /*503f0*/  IMAD.MOV.U32 R28, RZ, RZ, R25 ;  /* 0x000000ffff1c7224 */ /* 0x000fe400078e0019 */
[----:B--2---:R-:W-:Y:S02]  /*50400*/  IMAD.MOV.U32 R24, RZ, RZ, R23 ;  /* 0x000000ffff187224 */ /* 0x004fe400078e0017 */
[----:B------:R-:W-:-:S05]  /*50410*/  IMAD.MOV.U32 R25, RZ, RZ, R22 ;  /* 0x000000ffff197224 */ /* 0x000fca00078e0016 */
[----:B------:R0:W-:Y:S04]  /*50420*/  STL.64 [R1+0x4968], R24 ;  /* 0x0049681801007387 */ /* 0x0001e80000100a00 */
[----:B---3--:R-:W-:Y:S04]  /*50430*/  STL.64 [R1+0x4940], R6 ;  /* 0x0049400601007387 */ /* 0x008fe80000100a00 */
[----:B----4-:R1:W-:Y:S01]  /*50440*/  STL.64 [R1+0x4938], R4 ;  /* 0x0049380401007387 */ /* 0x0103e20000100a00 */
[----:B0-----:R-:W-:Y:S02]  /*50450*/  IMAD.MOV.U32 R25, RZ, RZ, R20 ;  /* 0x000000ffff197224 */ /* 0x001fe400078e0014 */
[----:B------:R-:W-:Y:S01]  /*50460*/  IMAD.MOV.U32 R24, RZ, RZ, R21 ;  /* 0x000000ffff187224 */ /* 0x000fe200078e0015 */
[----:B-1----:R-:W2:Y:S04]  /*50470*/  LDL.LU R4, [R1+0x590] ;  /* 0x0005900001047983 */ /* 0x002ea80000300800 */
[----:B------:R-:W2:Y:S04]  /*50480*/  LDL.LU R5, [R1+0x594] ;  /* 0x0005940001057983 */ /* 0x000ea80000300800 */
[----:B------:R-:W3:Y:S04]  /*50490*/  LDL.LU R6, [R1+0x598] ;  /* 0x0005980001067983 */ /* 0x000ee80000300800 */
[----:B------:R-:W3:Y:S04]  /*504a0*/  LDL.LU R7, [R1+0x59c] ;  /* 0x00059c0001077983 */ /* 0x000ee80000300800 */
[----:B------:R-:W4:Y:S04]  /*504b0*/  LDL.LU R20, [R1+0x540] ;  /* 0x0005400001147983 */ /* 0x000f280000300800 */
        /* <DEDUP_REMOVED lines=12> */
[----:B------:R-:W-:Y:S04]  /*50580*/  STL.64 [R1+0x49f8], R8 ;  /* 0x0049f80801007387 */ /* 0x000fe80000100a00 */
[----:B------:R-:W-:Y:S04]  /*50590*/  STL.64 [R1+0x49d8], R14 ;  /* 0x0049d80e01007387 */ /* 0x000fe80000100a00 */
[----:B------:R0:W-:Y:S04]  /*505a0*/  STL.64 [R1+0x49d0], R12 ;  /* 0x0049d00c01007387 */ /* 0x0001e80000100a00 */
[----:B0-----:R-:W2:Y:S04]  /*505b0*/  LDL.64 R12, [R1+0x110] ;  /* 0x00011000010c7983 */ /* 0x001ea80000100a00 */
[----:B--2---:R0:W-:Y:S04]  /*505c0*/  STL.64 [R1+0x49e8], R12 ;  /* 0x0049e80c01007387 */ /* 0x0041e80000100a00 */
[----:B0-----:R-:W2:Y:S04]  /*505d0*/  LDL.64 R12, [R1+0x120] ;  /* 0x00012000010c7983 */ /* 0x001ea80000100a00 */
[----:B--2---:R0:W-:Y:S04]  /*505e0*/  STL.64 [R1+0x4a08], R12 ;  /* 0x004a080c01007387 */ /* 0x0041e80000100a00 */
[----:B0-----:R-:W2:Y:S04]  /*505f0*/  LDL.LU R12, [R1+0x440] ;  /* 0x00044000010c7983 */ /* 0x001ea80000300800 */
[----:B------:R-:W2:Y:S04]  /*50600*/  LDL.LU R13, [R1+0x444] ;  /* 0x00044400010d7983 */ /* 0x000ea80000300800 */
[----:B------:R-:W2:Y:S04]  /*50610*/  LDL.LU R14, [R1+0x448] ;  /* 0x00044800010e7983 */ /* 0x000ea80000300800 */
[----:B------:R-:W2:Y:S04]  /*50620*/  LDL.LU R15, [R1+0x44c] ;  /* 0x00044c00010f7983 */ /* 0x000ea80000300800 */
[----:B------:R-:W-:Y:S04]  /*50630*/  STL.64 [R1+0x49b0], R22 ;  /* 0x0049b01601007387 */ /* 0x000fe80000100a00 */
[----:B----4-:R0:W-:Y:S04]  /*50640*/  STL.64 [R1+0x49a8], R20 ;  /* 0x0049a81401007387 */ /* 0x0101e80000100a00 */
[----:B0-----:R-:W4:Y:S04]  /*50650*/  LDL.64 R20, [R1+0xf0] ;  /* 0x0000f00001147983 */ /* 0x001f280000100a00 */
[----:B----4-:R0:W-:Y:S04]  /*50660*/  STL.64 [R1+0x49c0], R20 ;  /* 0x0049c01401007387 */ /* 0x0101e80000100a00 */
[----:B0-----:R-:W4:Y:S04]  /*50670*/  LDL.64 R20, [R1+0x100] ;  /* 0x0001000001147983 */ /* 0x001f280000100a00 */
[----:B----4-:R0:W-:Y:S04]  /*50680*/  STL.64 [R1+0x49e0], R20 ;  /* 0x0049e01401007387 */ /* 0x0101e80000100a00 */
[----:B0-----:R-:W4:Y:S04]  /*50690*/  LDL.LU R20, [R1+0xb00] ;  /* 0x000b000001147983 */ /* 0x001f280000300800 */
[----:B------:R-:W4:Y:S04]  /*506a0*/  LDL.LU R21, [R1+0xb04] ;  /* 0x000b040001157983 */ /* 0x000f280000300800 */
[----:B------:R-:W4:Y:S04]  /*506b0*/  LDL.LU R22, [R1+0xb08] ;  /* 0x000b080001167983 */ /* 0x000f280000300800 */
[----:B------:R-:W4:Y:S04]  /*506c0*/  LDL.LU R23, [R1+0xb0c] ;  /* 0x000b0c0001177983 */ /* 0x000f280000300800 */
[----:B------:R0:W-:Y:S04]  /*506d0*/  STL.64 [R1+0x4980], R24 ;  /* 0x0049801801007387 */ /* 0x0001e80000100a00 */
[----:B0-----:R-:W2:Y:S04]  /*506e0*/  LDL.64 R24, [R1+0x20] ;  /* 0x0000200001187983 */ /* 0x001ea80000100a00 */
        /* <DEDUP_REMOVED lines=13> */
[----:B--2---:R-:W-:Y:S04]  /*507c0*/  STL.64 [R1+0x4978], R6 ;  /* 0x0049780601007387 */ /* 0x004fe80000100a00 */
[----:B---3--:R0:W-:Y:S04]  /*507d0*/  STL.64 [R1+0x4970], R4 ;  /* 0x0049700401007387 */ /* 0x0081e80000100a00 */
[----:B0-----:R-:W2:Y:S04]  /*507e0*/  LDL.LU R4, [R1+0x570] ;  /* 0x0005700001047983 */ /* 0x001ea80000300800 */
[----:B------:R-:W2:Y:S04]  /*507f0*/  LDL.LU R5, [R1+0x574] ;  /* 0x0005740001057983 */ /* 0x000ea80000300800 */
[----:B------:R-:W3:Y:S04]  /*50800*/  LDL.LU R6, [R1+0x578] ;  /* 0x0005780001067983 */ /* 0x000ee80000300800 */
[----:B------:R-:W3:Y:S01]  /*50810*/  LDL.LU R7, [R1+0x57c] ;  /* 0x00057c0001077983 */ /* 0x000ee20000300800 */
[C---:B------:R-:W-:Y:S03]  /*50820*/  HMMA.16816.F32 R8, R16.reuse, R8, R12 ;  /* 0x000000081008723c */ /* 0x040fe6000000180c */
[----:B---3--:R-:W-:Y:S04]  /*50830*/  STL.64 [R1+0x4990], R6 ;  /* 0x0049900601007387 */ /* 0x008fe80000100a00 */
[----:B--2---:R0:W-:Y:S04]  /*50840*/  STL.64 [R1+0x4988], R4 ;  /* 0x0049880401007387 */ /* 0x0041e80000100a00 */
[----:B0-----:R-:W2:Y:S04]  /*50850*/  LDL.LU R4, [R1+0x560] ;  /* 0x0005600001047983 */ /* 0x001ea80000300800 */
[----:B------:R-:W2:Y:S04]  /*50860*/  LDL.LU R5, [R1+0x564] ;  /* 0x0005640001057983 */ /* 0x000ea80000300800 */
[----:B------:R-:W2:Y:S04]  /*50870*/  LDL.LU R6, [R1+0x568] ;  /* 0x0005680001067983 */ /* 0x000ea80000300800 */
[----:B------:R-:W2:Y:S04]  /*50880*/  LDL.LU R7, [R1+0x56c] ;  /* 0x00056c0001077983 */ /* 0x000ea80000300800 */
[----:B------:R-:W-:Y:S04]  /*50890*/  STL [R1+0x4924], R28 ;  /* 0x0049241c01007387 */ /* 0x000fe80000100800 */
[----:B------:R-:W-:Y:S04]  /*508a0*/  STL [R1+0x4920], R29 ;  /* 0x0049201d01007387 */ /* 0x000fe80000100800 */
[----:B------:R-:W3:Y:S04]  /*508b0*/  LDL.LU.64 R12, [R1+0x4a08] ;  /* 0x004a0800010c7983 */ /* 0x000ee80000300a00 */
[----:B------:R-:W-:Y:S04]  /*508c0*/  STL.64 [R1+0x440], R8 ;  /* 0x0004400801007387 */ /* 0x000fe80000100a00 */
[----:B------:R0:W-:Y:S04]  /*508d0*/  STL.64 [R1+0x448], R10 ;  /* 0x0004480a01007387 */ /* 0x0001e80000100a00 */
[----:B0-----:R-:W3:Y:S04]  /*508e0*/  LDL.LU.64 R10, [R1+0x4a00] ;  /* 0x004a0000010a7983 */ /* 0x001ee80000300a00 */
[----:B------:R-:W3:Y:S02]  /*508f0*/  LDL.LU.64 R8, [R1+0x49f8] ;  /* 0x0049f80001087983 */ /* 0x000ee40000300a00 */
[----:B---3--:R-:W-:-:S15]  /*50900*/  HMMA.16816.F32 R8, R16, R12, R8 ;  /* 0x0000000c1008723c */ /* 0x008fde0000001808 */
[----:B------:R-:W-:-:S04]  /*50910*/  NOP ;  /* 0x0000000000007918 */ /* 0x000fc80000000000 */
[----:B------:R0:W-:Y:S04]  /*50920*/  STL.64 [R1+0x470], R8 ;  /* 0x0004700801007387 */ /* 0x0001e80000100a00 */
[----:B------:R1:W-:Y:S04]  /*50930*/  STL.64 [R1+0x478], R10 ;  /* 0x0004780a01007387 */ /* 0x0003e80000100a00 */
[----:B0-----:R-:W3:Y:S01]  /*50940*/  LDL.LU.64 R8, [R1+0x49f0] ;  /* 0x0049f00001087983 */ /* 0x001ee20000300a00 */
[----:B-1----:R-:W-:Y:S02]  /*50950*/  IMAD.MOV.U32 R10, RZ, RZ, R12 ;  /* 0x000000ffff0a7224 */ /* 0x002fe400078e000c */
[----:B------:R-:W-:-:S02]  /*50960*/  IMAD.MOV.U32 R11, RZ, RZ, R13 ;  /* 0x000000ffff0b7224 */ /* 0x000fc400078e000d */
[----:B------:R-:W4:Y:S02]  /*50970*/  LDL.LU.64 R12, [R1+0x49e8] ;  /* 0x0049e800010c7983 */ /* 0x000f240000300a00 */
[----:B----4-:R-:W-:Y:S01]  /*50980*/  HMMA.16816.F32 R20, R16, R12, R20 ;  /* 0x0000000c1014723c */ /* 0x010fe20000001814 */
[----:B------:R-:W-:Y:S02]  /*50990*/  IMAD.MOV.U32 R2, RZ, RZ, R12 ;  /* 0x000000ffff027224 */ /* 0x000fe400078e000c */
[----:B------:R-:W-:-:S15]  /*509a0*/  IMAD.MOV.U32 R0, RZ, RZ, R13 ;  /* 0x000000ffff007224 */ /* 0x000fde00078e000d */
[----:B------:R-:W-:Y:S01]  /*509b0*/  NOP ;  /* 0x0000000000007918 */ /* 0x000fe20000000000 */
[----:B------:R0:W-:Y:S04]  /*509c0*/  STL.64 [R1+0x490], R20 ;  /* 0x0004901401007387 */ /* 0x0001e80000100a00 */
[----:B------:R-:W-:Y:S04]  /*509d0*/  STL.64 [R1+0x498], R22 ;  /* 0x0004981601007387 */ /* 0x000fe80000100a00 */
[----:B0-----:R-:W4:Y:S04]  /*509e0*/  LDL.LU.64 R20, [R1+0x49e0] ;  /* 0x0049e00001147983 */ /* 0x001f280000300a00 */
[----:B------:R-:W4:Y:S04]  /*509f0*/  LDL.LU.64 R14, [R1+0x49d8] ;  /* 0x0049d800010e7983 */ /* 0x000f280000300a00 */
[----:B------:R-:W4:Y:S02]  /*50a00*/  LDL.LU.64 R12, [R1+0x49d0] ;  /* 0x0049d000010c7983 */ /* 0x000f240000300a00 */
[----:B----4-:R-:W-:-:S15]  /*50a10*/  HMMA.16816.F32 R12, R16, R20, R12 ;  /* 0x00000014100c723c */ /* 0x010fde000000180c */
[----:B------:R-:W-:-:S04]  /*50a20*/  NOP ;  /* 0x0000000000007918 */ /* 0x000fc80000000000 */
[----:B------:R0:W-:Y:S04]  /*50a30*/  STL.64 [R1+0x520], R12 ;  /* 0x0005200c01007387 */ /* 0x0001e80000100a00 */
[----:B------:R1:W-:Y:S04]  /*50a40*/  STL.64 [R1+0x528], R14 ;  /* 0x0005280e01007387 */ /* 0x0003e80000100a00 */
[----:B0-----:R-:W4:Y:S01]  /*50a50*/  LDL.LU.64 R12, [R1+0x49c8] ;  /* 0x0049c800010c7983 */ /* 0x001f220000300a00 */
[----:B-1----:R-:W-:Y:S02]  /*50a60*/  IMAD.MOV.U32 R14, RZ, RZ, R20 ;  /* 0x000000ffff0e7224 */ /* 0x002fe400078e0014 */
[----:B------:R-:W-:-:S02]  /*50a70*/  IMAD.MOV.U32 R15, RZ, RZ, R21 ;  /* 0x000000ffff0f7224 */ /* 0x000fc400078e0015 */
[----:B------:R-:W2:Y:S02]  /*50a80*/  LDL.LU.64 R20, [R1+0x49c0] ;  /* 0x0049c00001147983 */ /* 0x000ea40000300a00 */
[----:B--2---:R-:W-:Y:S01]  /*50a90*/  HMMA.16816.F32 R24, R16, R20, R24 ;  /* 0x000000141018723c */ /* 0x004fe20000001818 */
[----:B------:R-:W-:Y:S02]  /*50aa0*/  IMAD.MOV.U32 R28, RZ, RZ, R20 ;  /* 0x000000ffff1c7224 */ /* 0x000fe400078e0014 */
[----:B------:R-:W-:-:S15]  /*50ab0*/  IMAD.MOV.U32 R29, RZ, RZ, R21 ;  /* 0x000000ffff1d7224 */ /* 0x000fde00078e0015 */
[----:B------:R-:W-:Y:S01]  /*50ac0*/  NOP ;  /* 0x0000000000007918 */ /* 0x000fe20000000000 */
[----:B------:R0:W-:Y:S04]  /*50ad0*/  STL.64 [R1+0x550], R24 ;  /* 0x0005501801007387 */ /* 0x0001e80000100a00 */
[----:B------:R-:W-:Y:S04]  /*50ae0*/  STL.64 [R1+0x558], R26 ;  /* 0x0005581a01007387 */ /* 0x000fe80000100a00 */
[----:B0-----:R-:W2:Y:S04]  /*50af0*/  LDL.LU.64 R24, [R1+0x49b8] ;  /* 0x0049b80001187983 */ /* 0x001ea80000300a00 */
[----:B------:R-:W4:Y:S04]  /*50b00*/  LDL.LU.64 R22, [R1+0x49b0] ;  /* 0x0049b00001167983 */ /* 0x000f280000300a00 */
[----:B------:R-:W4:Y:S02]  /*50b10*/  LDL.LU.64 R20, [R1+0x49a8] ;  /* 0x0049a80001147983 */ /* 0x000f240000300a00 */
[----:B----4-:R-:W-:Y:S02]  /*50b20*/  HMMA.16816.F32 R16, R16, R12, R20 ;  /* 0x0000000c1010723c */ /* 0x010fe40000001814 */
[----:B------:R-:W4:Y:S04]  /*50b30*/  LDL.LU.64 R22, [R1+0x49a0] ;  /* 0x0049a00001167983 */ /* 0x000f280000300a00 */
[----:B------:R-:W4:-:S13]  /*50b40*/  LDL.LU.64 R20, [R1+0x4998] ;  /* 0x0049980001147983 */ /* 0x000f1a0000300a00 */
[----:B------:R0:W-:Y:S04]  /*50b50*/  STL.64 [R1+0x540], R16 ;  /* 0x0005401001007387 */ /* 0x0001e80000100a00 */
[----:B------:R1:W-:Y:S04]  /*50b60*/  STL.64 [R1+0x548], R18 ;  /* 0x0005481201007387 */ /* 0x0003e80000100a00 */
[----:B0-----:R-:W3:Y:S04]  /*50b70*/  LDL.LU R16, [R1+0x5b0] ;  /* 0x0005b00001107983 */ /* 0x001ee80000300800 */
[----:B------:R-:W3:Y:S04]  /*50b80*/  LDL.LU R17, [R1+0x5b4] ;  /* 0x0005b40001117983 */ /* 0x000ee80000300800 */
[----:B-1----:R-:W3:Y:S04]  /*50b90*/  LDL.LU R18, [R1+0x5b8] ;  /* 0x0005b80001127983 */ /* 0x002ee80000300800 */
[----:B------:R-:W3:Y:S04]  /*50ba0*/  LDL.LU R19, [R1+0x5bc] ;  /* 0x0005bc0001137983 */ /* 0x000ee80000300800 */
[----:B------:R2:W-:Y:S02]  /*50bb0*/  STL.64 [R1+0x4878], R12 ;  /* 0x0048780c01007387 */ /* 0x0005e40000100a00 */
[----:B--2---:R-:W-:-:S02]  /*50bc0*/  IMAD.MOV.U32 R13, RZ, RZ, R24 ;  /* 0x000000ffff0d7224 */ /* 0x004fc400078e0018 */
[----:B------:R-:W-:Y:S01]  /*50bd0*/  IMAD.MOV.U32 R12, RZ, RZ, R25 ;  /* 0x000000ffff0c7224 */ /* 0x000fe200078e0019 */
[----:B----4-:R-:W-:-:S15]  /*50be0*/  HMMA.16816.F32 R4, R20, R24, R4 ;  /* 0x000000181404723c */ /* 0x010fde0000001804 */
[----:B------:R-:W-:-:S04]  /*50bf0*/  NOP ;  /* 0x0000000000007918 */ /* 0x000fc80000000000 */
        /* <DEDUP_REMOVED lines=16> */
[----:B0-----:R-:W4:Y:S04]  /*50d00*/  LDL.LU.64 R26, [R1+0x4950] ;  /* 0x00495000011a7983 */ /* 0x001f280000300a00 */
[----:B------:R-:W2:Y:S02]  /*50d10*/  LDL.LU.64 R24, [R1+0x4948] ;  /* 0x0049480001187983 */ /* 0x000ea40000300a00 */
[----:B--2---:R-:W-:-:S15]  /*50d20*/  HMMA.16816.F32 R4, R20, R24, R4 ;  /* 0x000000181404723c */ /* 0x004fde0000001804 */
[----:B------:R-:W-:-:S04]  /*50d30*/  NOP ;  /* 0x0000000000007918 */ /* 0x000fc80000000000 */
[----:B------:R-:W-:Y:S04]  /*50d40*/  STL.64 [R1+0x590], R4 ;  /* 0x0005900401007387 */ /* 0x000fe80000100a00 */
[----:B------:R0:W-:Y:S04]  /*50d50*/  STL.64 [R1+0x598], R6 ;  /* 0x0005980601007387 */ /* 0x0001e80000100a00 */
[----:B0-----:R-:W3:Y:S04]  /*50d60*/  LDL.LU.64 R6, [R1+0x4940] ;  /* 0x0049400001067983 */ /* 0x001ee80000300a00 */
[----:B------:R-:W3:Y:S04]  /*50d70*/  LDL.LU.64 R4, [R1+0x4938] ;  /* 0x0049380001047983 */ /* 0x000ee80000300a00 */
[----:B----4-:R-:W-:Y:S04]  /*50d80*/  STL.64 [R1+0x4830], R26 ;  /* 0x0048301a01007387 */ /* 0x010fe80000100a00 */
        /* <DEDUP_REMOVED lines=8> */
[----:B------:R-:W4:Y:S04]  /*50e10*/  LDL.LU.64 R4, [R1+0x4928] ;  /* 0x0049280001047983 */ /* 0x000f280000300a00 */
[----:B------:R-:W-:Y:S01]  /*50e20*/  STL.64 [R1+0x4820], R8 ;  /* 0x0048200801007387 */ /* 0x000fe20000100a00 */
[----:B----4-:R-:W-:Y:S03]  /*50e30*/  HMMA.16816.F32 R16, R20, R4, R16 ;  /* 0x000000041410723c */ /* 0x010fe60000001810 */
[----:B---3--:R-:W-:Y:S04]  /*50e40*/  STL.64 [R1+0x4818], R6 ;  /* 0x0048180601007387 */ /* 0x008fe80000100a00 */
[----:B------:R0:W-:-:S12]  /*50e50*/  STL.64 [R1+0x4810], R4 ;  /* 0x0048100401007387 */ /* 0x0001d80000100a00 */
[----:B------:R-:W-:Y:S04]  /*50e60*/  STL.64 [R1+0x5b0], R16 ;  /* 0x0005b01001007387 */ /* 0x000fe80000100a00 */
[----:B------:R-:W-:Y:S04]  /*50e70*/  STL.64 [R1+0x5b8], R18 ;  /* 0x0005b81201007387 */ /* 0x000fe80000100a00 */
[----:B------:R-:W1:Y:S01]  /*50e80*/  LDSM.16.MT88.4 R16, [R3+UR5+0x4080] ;  /* 0x004080050310783b */ /* 0x000e620008004200 */
[----:B0-----:R-:W-:Y:S02]  /*50e90*/  IMAD.MOV.U32 R4, RZ, RZ, R13 ;  /* 0x000000ffff047224 */ /* 0x001fe400078e000d */
[----:B------:R-:W-:-:S05]  /*50ea0*/  IMAD.MOV.U32 R5, RZ, RZ, R12 ;  /* 0x000000ffff057224 */ /* 0x000fca00078e000c */
[----:B------:R0:W-:Y:S04]  /*50eb0*/  STL.64 [R1+0x4870], R4 ;  /* 0x0048700401007387 */ /* 0x0001e80000100a00 */
[----:B0-----:R-:W2:Y:S04]  /*50ec0*/  LDL.LU R4, [R1+0xa50] ;  /* 0x000a500001047983 */ /* 0x001ea80000300800 */
[----:B------:R-:W2:Y:S04]  /*50ed0*/  LDL.LU R5, [R1+0xa54] ;  /* 0x000a540001057983 */ /* 0x000ea80000300800 */
[----:B------:R-:W2:Y:S04]  /*50ee0*/  LDL.LU R6, [R1+0xa58] ;  /* 0x000a580001067983 */ /* 0x000ea80000300800 */
[----:B------:R-:W2:Y:S04]  /*50ef0*/  LDL.LU R7, [R1+0xa5c] ;  /* 0x000a5c0001077983 */ /* 0x000ea80000300800 */
[----:B-1----:R-:W-:Y:S04]  /*50f00*/  STL.64 [R1+0x4778], R18 ;  /* 0x0047781201007387 */ /* 0x002fe80000100a00 */
[----:B------:R0:W-:Y:S04]  /*50f10*/  STL.64 [R1+0x4770], R16 ;  /* 0x0047701001007387 */ /* 0x0001e80000100a00 */
[----:B0-----:R-:W3:Y:S01]  /*50f20*/  LDL.64 R16, [R1+0x130] ;  /* 0x0001300001107983 */ /* 0x001ee20000100a00 */
[----:B------:R-:W-:-:S02]  /*50f30*/  IMAD.MOV.U32 R12, RZ, RZ, R28 ;  /* 0x000000ffff0c7224 */ /* 0x000fc400078e001c */
[----:B------:R-:W-:Y:S01]  /*50f40*/  IMAD.MOV.U32 R13, RZ, RZ, R29 ;  /* 0x000000ffff0d7224 */ /* 0x000fe200078e001d */
[----:B--2---:R-:W-:Y:S01]  /*50f50*/  HMMA.16816.F32 R4, R20, R24, R4 ;  /* 0x000000181404723c */ /* 0x004fe20000001804 */
[----:B---3--:R-:W-:Y:S04]  /*50f60*/  STL.64 [R1+0x48c8], R16 ;  /* 0x0048c81001007387 */ /* 0x008fe80000100a00 */
[----:B------:R-:W2:-:S14]  /*50f70*/  LDL.LU R28, [R1+0x4924] ;  /* 0x00492400011c7983 */ /* 0x000e9c0000300800 */
[----:B------:R0:W-:Y:S04]  /*50f80*/  STL.64 [R1+0x5c0], R4 ;  /* 0x0005c00401007387 */ /* 0x0001e80000100a00 */
[----:B------:R1:W-:Y:S04]  /*50f90*/  STL.64 [R1+0x5c8], R6 ;  /* 0x0005c80601007387 */ /* 0x0003e80000100a00 */
[----:B------:R-:W3:Y:S04]  /*50fa0*/  LDL.LU R29, [R1+0x4920] ;  /* 0x00492000011d7983 */ /* 0x000ee80000300800 */
[----:B------:R4:W-:Y:S01]  /*50fb0*/  STL.64 [R1+0x4890], R12 ;  /* 0x0048900c01007387 */ /* 0x0009e20000100a00 */
[----:B------:R-:W-:-:S02]  /*50fc0*/  IMAD.MOV.U32 R24, RZ, RZ, R10 ;  /* 0x000000ffff187224 */ /* 0x000fc400078e000a */
[----:B------:R-:W-:Y:S01]  /*50fd0*/  IMAD.MOV.U32 R25, RZ, RZ, R11 ;  /* 0x000000ffff197224 */ /* 0x000fe200078e000b */
[----:B0-----:R-:W3:Y:S04]  /*50fe0*/  LDL.LU R4, [R1+0x660] ;  /* 0x0006600001047983 */ /* 0x001ee80000300800 */
[----:B------:R-:W3:Y:S04]  /*50ff0*/  LDL.LU R5, [R1+0x664] ;  /* 0x0006640001057983 */ /* 0x000ee80000300800 */
[----:B-1----:R-:W3:Y:S04]  /*51000*/  LDL.LU R6, [R1+0x668] ;  /* 0x0006680001067983 */ /* 0x002ee80000300800 */
[----:B------:R-:W3:Y:S01]  /*51010*/  LDL.LU R7, [R1+0x66c] ;  /* 0x00066c0001077983 */ /* 0x000ee20000300800 */
[----:B----4-:R-:W-:-:S02]  /*51020*/  IMAD.MOV.U32 R12, RZ, RZ, R14 ;  /* 0x000000ffff0c7224 */ /* 0x010fc400078e000e */
[----:B------:R-:W-:Y:S01]  /*51030*/  IMAD.MOV.U32 R13, RZ, RZ, R15 ;  /* 0x000000ffff0d7224 */ /* 0x000fe200078e000f */
[----:B------:R-:W4:Y:S04]  /*51040*/  LDL.LU R14, [R1+0x491c] ;  /* 0x00491c00010e7983 */ /* 0x000f280000300800 */
[----:B------:R-:W4:Y:S04]  /*51050*/  LDL.LU R15, [R1+0x4918] ;  /* 0x00491800010f7983 */ /* 0x000f280000300800 */
[----:B------:R-:W4:Y:S04]  /*51060*/  LDL.LU R10, [R1+0x4914] ;  /* 0x00491400010a7983 */ /* 0x000f280000300800 */
[----:B------:R-:W4:Y:S01]  /*51070*/  LDL.LU R11, [R1+0x4910] ;  /* 0x00491000010b7983 */ /* 0x000f220000300800 */
[----:B--2---:R-:W-:-:S02]  /*51080*/  IMAD.MOV.U32 R17, RZ, RZ, R28 ;  /* 0x000000ffff117224 */ /* 0x004fc400078e001c */
[----:B---3--:R-:W-:-:S05]  /*51090*/  IMAD.MOV.U32 R16, RZ, RZ, R29 ;  /* 0x000000ffff107224 */ /* 0x008fca00078e001d */
[----:B------:R-:W-:Y:S04]  /*510a0*/  STL.64 [R1+0x48e0], R16 ;  /* 0x0048e01001007387 */ /* 0x000fe80000100a00 */
[----:B------:R0:W-:Y:S04]  /*510b0*/  STL.64 [R1+0x48c0], R24 ;  /* 0x0048c01801007387 */ /* 0x0001e80000100a00 */
[----:B0-----:R-:W2:Y:S04]  /*510c0*/  LDL.LU R24, [R1+0xa10] ;  /* 0x000a100001187983 */ /* 0x001ea80000300800 */
[----:B------:R-:W2:Y:S04]  /*510d0*/  LDL.LU R25, [R1+0xa14] ;  /* 0x000a140001197983 */ /* 0x000ea80000300800 */
[----:B------:R-:W3:Y:S04]  /*510e0*/  LDL.LU R26, [R1+0xa18] ;  /* 0x000a1800011a7983 */ /* 0x000ee80000300800 */
[----:B------:R-:W3:Y:S01]  /*510f0*/  LDL.LU R27, [R1+0xa1c] ;  /* 0x000a1c00011b7983 */ /* 0x000ee20000300800 */
[----:B----4-:R-:W-:-:S02]  /*51100*/  IMAD.MOV.U32 R16, RZ, RZ, R15 ;  /* 0x000000ffff107224 */ /* 0x010fc400078e000f */
        /* <DEDUP_REMOVED lines=14> */
[----:B------:R-:W-:-:S02]  /*511f0*/  IMAD.MOV.U32 R17, RZ, RZ, R10 ;  /* 0x000000ffff117224 */ /* 0x000fc400078e000a */
[----:B------:R-:W-:Y:S01]  /*51200*/  IMAD.MOV.U32 R16, RZ, RZ, R11 ;  /* 0x000000ffff107224 */ /* 0x000fe200078e000b */
[----:B---3--:R-:W-:Y:S04]  /*51210*/  STL.64 [R1+0x4908], R26 ;  /* 0x0049081a01007387 */ /* 0x008fe80000100a00 */
[----:B--2---:R0:W-:Y:S04]  /*51220*/  STL.64 [R1+0x4900], R24 ;  /* 0x0049001801007387 */ /* 0x0041e80000100a00 */
[----:B0-----:R-:W2:Y:S04]  /*51230*/  LDL.LU R24, [R1+0xa40] ;  /* 0x000a400001187983 */ /* 0x001ea80000300800 */
[----:B------:R-:W2:Y:S04]  /*51240*/  LDL.LU R25, [R1+0xa44] ;  /* 0x000a440001197983 */ /* 0x000ea80000300800 */
[----:B------:R-:W2:Y:S04]  /*51250*/  LDL.LU R26, [R1+0xa48] ;  /* 0x000a4800011a7983 */ /* 0x000ea80000300800 */
[----:B------:R-:W2:Y:S04]  /*51260*/  LDL.LU R27, [R1+0xa4c] ;  /* 0x000a4c00011b7983 */ /* 0x000ea80000300800 */
[----:B------:R-:W3:Y:S04]  /*51270*/  LDL.LU R8, [R1+0xa00] ;  /* 0x000a000001087983 */ /* 0x000ee80000300800 */
[----:B------:R-:W3:Y:S04]  /*51280*/  LDL.LU R9, [R1+0xa04] ;  /* 0x000a040001097983 */ /* 0x000ee80000300800 */
[----:B------:R-:W3:Y:S04]  /*51290*/  LDL.LU R10, [R1+0xa08] ;  /* 0x000a0800010a7983 */ /* 0x000ee80000300800 */
[----:B------:R-:W3:Y:S04]  /*512a0*/  LDL.LU R11, [R1+0xa0c] ;  /* 0x000a0c00010b7983 */ /* 0x000ee80000300800 */
[----:B------:R-:W-:Y:S04]  /*512b0*/  STL.64 [R1+0x48a8], R12 ;  /* 0x0048a80c01007387 */ /* 0x000fe80000100a00 */
[----:B------:R-:W-:Y:S04]  /*512c0*/  STL.64 [R1+0x4888], R6 ;  /* 0x0048880601007387 */ /* 0x000fe80000100a00 */
[----:B------:R0:W-:Y:S04]  /*512d0*/  STL.64 [R1+0x4880], R4 ;  /* 0x0048800401007387 */ /* 0x0001e80000100a00 */
[----:B0-----:R-:W4:Y:S04]  /*512e0*/  LDL.LU R4, [R1+0x9d0] ;  /* 0x0009d00001047983 */ /* 0x001f280000300800 */
[----:B------:R-:W4:Y:S04]  /*512f0*/  LDL.LU R5, [R1+0x9d4] ;  /* 0x0009d40001057983 */ /* 0x000f280000300800 */
[----:B------:R-:W2:Y:S04]  /*51300*/  LDL.LU R6, [R1+0x9d8] ;  /* 0x0009d80001067983 */ /* 0x000ea80000300800 */
[----:B------:R-:W2:Y:S04]  /*51310*/  LDL.LU R7, [R1+0x9dc] ;  /* 0x0009dc0001077983 */ /* 0x000ea80000300800 */
[----:B--2---:R-:W-:Y:S04]  /*51320*/  STL.64 [R1+0x48a0], R6 ;  /* 0x0048a00601007387 */ /* 0x004fe80000100a00 */
[----:B----4-:R0:W-:Y:S04]  /*51330*/  STL.64 [R1+0x4898], R4 ;  /* 0x0048980401007387 */ /* 0x0101e80000100a00 */
[----:B0-----:R-:W2:Y:S04]  /*51340*/  LDL.LU R4, [R1+0x9e0] ;  /* 0x0009e00001047983 */ /* 0x001ea80000300800 */
[----:B------:R-:W2:Y:S04]  /*51350*/  LDL.LU R5, [R1+0x9e4] ;  /* 0x0009e40001057983 */ /* 0x000ea80000300800 */
[----:B------:R-:W4:Y:S04]  /*51360*/  LDL.LU R6, [R1+0x9e8] ;  /* 0x0009e80001067983 */ /* 0x000f280000300800 */
[----:B------:R-:W4:Y:S01]  /*51370*/  LDL.LU R7, [R1+0x9ec] ;  /* 0x0009ec0001077983 */ /* 0x000f220000300800 */
[C---:B------:R-:W-:Y:S03]  /*51380*/  HMMA.16816.F32 R16, R20.reuse, R16, R24 ;  /* 0x000000101410723c */ /* 0x040fe60000001818 */
[----:B----4-:R-:W-:Y:S04]  /*51390*/  STL.64 [R1+0x48b8], R6 ;  /* 0x0048b80601007387 */ /* 0x010fe80000100a00 */
[----:B--2---:R0:W-:Y:S04]  /*513a0*/  STL.64 [R1+0x48b0], R4 ;  /* 0x0048b00401007387 */ /* 0x0041e80000100a00 */
        /* <DEDUP_REMOVED lines=14> */
[----:B0-----:R-:W4:Y:S02]  /*51490*/  LDL.LU.64 R16, [R1+0x48e0] ;  /* 0x0048e00001107983 */ /* 0x001f240000300a00 */
[----:B----4-:R-:W-:Y:S02]  /*514a0*/  HMMA.16816.F32 R16, R20, R16, R24 ;  /* 0x000000101410723c */ /* 0x010fe40000001818 */
[----:B------:R-:W4:Y:S04]  /*514b0*/  LDL.LU.64 R26, [R1+0x48d8] ;  /* 0x0048d800011a7983 */ /* 0x000f280000300a00 */
[----:B------:R-:W4:-:S13]  /*514c0*/  LDL.LU.64 R24, [R1+0x48d0] ;  /* 0x0048d00001187983 */ /* 0x000f1a0000300a00 */
[----:B------:R0:W-:Y:S04]  /*514d0*/  STL.64 [R1+0x5f0], R16 ;  /* 0x0005f01001007387 */ /* 0x0001e80000100a00 */
[----:B------:R-:W-:Y:S04]  /*514e0*/  STL.64 [R1+0x5f8], R18 ;  /* 0x0005f81201007387 */ /* 0x000fe80000100a00 */
[----:B0-----:R-:W4:Y:S02]  /*514f0*/  LDL.LU.64 R16, [R1+0x48c8] ;  /* 0x0048c80001107983 */ /* 0x001f240000300a00 */
[----:B----4-:R-:W-:-:S15]  /*51500*/  HMMA.16816.F32 R24, R20, R16, R24 ;  /* 0x000000101418723c */ /* 0x010fde0000001818 */
[----:B------:R-:W-:-:S04]  /*51510*/  NOP ;  /* 0x0000000000007918 */ /* 0x000fc80000000000 */
[----:B------:R0:W-:Y:S04]  /*51520*/  STL.64 [R1+0x600], R24 ;  /* 0x0006001801007387 */ /* 0x0001e80000100a00 */
[----:B------:R-:W-:Y:S04]  /*51530*/  STL.64 [R1+0x608], R26 ;  /* 0x0006081a01007387 */ /* 0x000fe80000100a00 */
[----:B0-----:R-:W3:Y:S04]  /*51540*/  LDL.LU.64 R24, [R1+0x48c0] ;  /* 0x0048c00001187983 */ /* 0x001ee80000300a00 */
[----:B------:R0:W-:Y:S04]  /*51550*/  STL.64 [R1+0x4848], R16 ;  /* 0x0048481001007387 */ /* 0x0001e80000100a00 */
        /* <DEDUP_REMOVED lines=11> */
[----:B------:R-:W3:Y:S04]  /*51610*/  LDL.64 R24, [R1] ;  /* 0x0000000001187983 */ /* 0x000ee80000100a00 */
[----:B------:R0:W-:Y:S04]  /*51620*/  STL.64 [R1+0x610], R8 ;  /* 0x0006100801007387 */ /* 0x0001e80000100a00 */
[----:B------:R1:W-:Y:S04]  /*51630*/  STL.64 [R1+0x618], R10 ;  /* 0x0006180a01007387 */ /* 0x0003e80000100a00 */
[----:B0-----:R-:W4:Y:S04]  /*51640*/  LDL.LU R8, [R1+0x6c0] ;  /* 0x0006c00001087983 */ /* 0x001f280000300800 */
[----:B------:R-:W4:Y:S04]  /*51650*/  LDL.LU R9, [R1+0x6c4] ;  /* 0x0006c40001097983 */ /* 0x000f280000300800 */
[----:B-1----:R-:W2:Y:S04]  /*51660*/  LDL.LU R10, [R1+0x6c8] ;  /* 0x0006c800010a7983 */ /* 0x002ea80000300800 */
[----:B------:R-:W2:Y:S01]  /*51670*/  LDL.LU R11, [R1+0x6cc] ;  /* 0x0006cc00010b7983 */ /* 0x000ea20000300800 */
[----:B------:R-:W-:-:S02]  /*51680*/  IMAD.MOV.U32 R12, RZ, RZ, R2 ;  /* 0x000000ffff0c7224 */ /* 0x000fc400078e0002 */
[----:B------:R-:W-:-:S07]  /*51690*/  IMAD.MOV.U32 R13, RZ, RZ, R0 ;  /* 0x000000ffff0d7224 */ /* 0x000fce00078e0000 */
[C---:B------:R-:W-:Y:S01]  /*516a0*/  HMMA.16816.F32 R12, R20.reuse, R12, R4 ;  /* 0x0000000c140c723c */ /* 0x040fe20000001804 */
[----:B--2---:R-:W-:Y:S04]  /*516b0*/  STL.64 [R1+0x4840], R10 ;  /* 0x0048400a01007387 */ /* 0x004fe80000100a00 */
[----:B----4-:R0:W-:Y:S04]  /*516c0*/  STL.64 [R1+0x4838], R8 ;  /* 0x0048380801007387 */ /* 0x0101e80000100a00 */
[----:B0-----:R-:W3:Y:S04]  /*516d0*/  LDL.LU R8, [R1+0x6d0] ;  /* 0x0006d00001087983 */ /* 0x001ee80000300800 */
[----:B------:R-:W3:Y:S04]  /*516e0*/  LDL.LU R9, [R1+0x6d4] ;  /* 0x0006d40001097983 */ /* 0x000ee80000300800 */
[----:B------:R-:W3:Y:S04]  /*516f0*/  LDL.LU R10, [R1+0x6d8] ;  /* 0x0006d800010a7983 */ /* 0x000ee80000300800 */
[----:B------:R-:W3:Y:S04]  /*51700*/  LDL.LU R11, [R1+0x6dc] ;  /* 0x0006dc00010b7983 */ /* 0x000ee80000300800 */
        /* <DEDUP_REMOVED lines=19> */
[----:B-1----:R-:W2:Y:S04]  /*51840*/  LDL.LU.64 R14, [R1+0x4868] ;  /* 0x00486800010e7983 */ /* 0x002ea80000300a00 */
[----:B------:R-:W2:Y:S09]  /*51850*/  LDL.LU.64 R12, [R1+0x4860] ;  /* 0x00486000010c7983 */ /* 0x000eb20000300a00 */
[----:B------:R0:W-:Y:S04]  /*51860*/  STL.64 [R1+0x640], R20 ;  /* 0x0006401401007387 */ /* 0x0001e80000100a00 */
[----:B------:R-:W-:Y:S04]  /*51870*/  STL.64 [R1+0x648], R22 ;  /* 0x0006481601007387 */ /* 0x000fe80000100a00 */
[----:B0-----:R-:W4:Y:S01]  /*51880*/  LDL.64 R20, [R1+0x10] ;  /* 0x0000100001147983 */ /* 0x001f220000100a00 */
[----:B--2---:R-:W-:Y:S03]  /*51890*/  HMMA.16816.F32 R4, R12, R4, R16 ;  /* 0x000000040c04723c */ /* 0x004fe60000001810 */
[----:B------:R-:W4:Y:S04]  /*518a0*/  LDL.LU.64 R18, [R1+0x4858] ;  /* 0x0048580001127983 */ /* 0x000f280000300a00 */
[----:B------:R-:W4:-:S12]  /*518b0*/  LDL.LU.64 R16, [R1+0x4850] ;  /* 0x0048500001107983 */ /* 0x000f180000300a00 */
[----:B------:R0:W-:Y:S04]  /*518c0*/  STL.64 [R1+0x660], R4 ;  /* 0x0006600401007387 */ /* 0x0001e80000100a00 */
[----:B------:R1:W-:Y:S04]  /*518d0*/  STL.64 [R1+0x668], R6 ;  /* 0x0006680601007387 */ /* 0x0003e80000100a00 */
[----:B0-----:R-:W2:Y:S04]  /*518e0*/  LDL.LU R4, [R1+0x6a0] ;  /* 0x0006a00001047983 */ /* 0x001ea80000300800 */
[----:B------:R-:W2:Y:S04]  /*518f0*/  LDL.LU R5, [R1+0x6a4] ;  /* 0x0006a40001057983 */ /* 0x000ea80000300800 */
[----:B-1----:R-:W2:Y:S04]  /*51900*/  LDL.LU R6, [R1+0x6a8] ;  /* 0x0006a80001067983 */ /* 0x002ea80000300800 */
[----:B------:R-:W2:Y:S01]  /*51910*/  LDL.LU R7, [R1+0x6ac] ;  /* 0x0006ac0001077983 */ /* 0x000ea20000300800 */
[----:B----4-:R-:W-:-:S15]  /*51920*/  HMMA.16816.F32 R16, R12, R20, R16 ;  /* 0x000000140c10723c */ /* 0x010fde0000001810 */
[----:B------:R-:W-:-:S04]  /*51930*/  NOP ;  /* 0x0000000000007918 */ /* 0x000fc80000000000 */
[----:B------:R0:W-:Y:S04]  /*51940*/  STL.64 [R1+0x670], R16 ;  /* 0x0006701001007387 */ /* 0x0001e80000100a00 */
[----:B------:R1:W-:Y:S04]  /*51950*/  STL.64 [R1+0x678], R18 ;  /* 0x0006781201007387 */ /* 0x0003e80000100a00 */
[----:B0-----:R-:W4:Y:S01]  /*51960*/  LDL.LU.64 R16, [R1+0x4848] ;  /* 0x0048480001107983 */ /* 0x001f220000300a00 */
[----:B-1----:R-:W-:Y:S02]  /*51970*/  IMAD.MOV.U32 R19, RZ, RZ, R20 ;  /* 0x000000ffff137224 */ /* 0x002fe400078e0014 */
[----:B------:R-:W-:Y:S01]  /*51980*/  IMAD.MOV.U32 R18, RZ, RZ, R21 ;  /* 0x000000ffff127224 */ /* 0x000fe200078e0015 */
[----:B------:R-:W2:Y:S04]  /*51990*/  LDL.LU R20, [R1+0x6b0] ;  /* 0x0006b00001147983 */ /* 0x000ea80000300800 */
[----:B------:R-:W2:Y:S04]  /*519a0*/  LDL.LU R21, [R1+0x6b4] ;  /* 0x0006b40001157983 */ /* 0x000ea80000300800 */
[----:B------:R-:W2:Y:S04]  /*519b0*/  LDL.LU R22, [R1+0x6b8] ;  /* 0x0006b80001167983 */ /* 0x000ea80000300800 */
[----:B------:R-:W2:Y:S04]  /*519c0*/  LDL.LU R23, [R1+0x6bc] ;  /* 0x0006bc0001177983 */ /* 0x000ea80000300800 */
[----:B------:R-:W-:Y:S04]  /*519d0*/  STL.64 [R1+0x47e8], R18 ;  /* 0x0047e81201007387 */ /* 0x000fe80000100a00 */
        /* <DEDUP_REMOVED lines=8> */
[----:B0-----:R-:W2:Y:S01]  /*51a60*/  LDL.64 R16, [R1+0x160] ;  /* 0x0001600001107983 */ /* 0x001ea20000100a00 */
[----:B------:R-:W-:-:S02]  /*51a70*/  IMAD.MOV.U32 R29, RZ, RZ, R24 ;  /* 0x000000ffff1d7224 */ /* 0x000fc400078e0018 */
[----:B------:R-:W-:Y:S01]  /*51a80*/  IMAD.MOV.U32 R28, RZ, RZ, R25 ;  /* 0x000000ffff1c7224 */ /* 0x000fe200078e0019 */
[----:B--2---:R0:W-:Y:S04]  /*51a90*/  STL.64 [R1+0x4800], R16 ;  /* 0x0048001001007387 */ /* 0x0041e80000100a00 */
[----:B0-----:R-:W2:Y:S04]  /*51aa0*/  LDL.64 R16, [R1+0x50] ;  /* 0x0000500001107983 */ /* 0x001ea80000100a00 */
[----:B------:R-:W-:Y:S04]  /*51ab0*/  STL.64 [R1+0x680], R8 ;  /* 0x0006800801007387 */ /* 0x000fe80000100a00 */
[----:B------:R0:W-:Y:S04]  /*51ac0*/  STL.64 [R1+0x688], R10 ;  /* 0x0006880a01007387 */ /* 0x0001e80000100a00 */
[----:B0-----:R-:W3:Y:S04]  /*51ad0*/  LDL.LU.64 R10, [R1+0x4840] ;  /* 0x00484000010a7983 */ /* 0x001ee80000300a00 */
[----:B------:R-:W3:Y:S04]  /*51ae0*/  LDL.LU.64 R8, [R1+0x4838] ;  /* 0x0048380001087983 */ /* 0x000ee80000300a00 */
[----:B------:R-:W4:Y:S04]  /*51af0*/  LDL.LU.64 R26, [R1+0x4830] ;  /* 0x00483000011a7983 */ /* 0x000f280000300a00 */
[----:B------:R-:W3:Y:S02]  /*51b00*/  LDL.LU.64 R24, [R1+0x4828] ;  /* 0x0048280001187983 */ /* 0x000ee40000300a00 */
[----:B---3--:R-:W-:-:S15]  /*51b10*/  HMMA.16816.F32 R8, R12, R24, R8 ;  /* 0x000000180c08723c */ /* 0x008fde0000001808 */
[----:B------:R-:W-:-:S04]  /*51b20*/  NOP ;  /* 0x0000000000007918 */ /* 0x000fc80000000000 */
[----:B------:R0:W-:Y:S04]  /*51b30*/  STL.64 [R1+0x690], R8 ;  /* 0x0006900801007387 */ /* 0x0001e80000100a00 */
[----:B------:R-:W-:Y:S04]  /*51b40*/  STL.64 [R1+0x698], R10 ;  /* 0x0006980a01007387 */ /* 0x000fe80000100a00 */
[----:B0-----:R-:W3:Y:S04]  /*51b50*/  LDL.LU.64 R8, [R1+0x4820] ;  /* 0x0048200001087983 */ /* 0x001ee80000300a00 */
[----:B----4-:R-:W-:Y:S04]  /*51b60*/  STL.64 [R1+0x4738], R26 ;  /* 0x0047381a01007387 */ /* 0x010fe80000100a00 */
[----:B------:R0:W-:Y:S04]  /*51b70*/  STL.64 [R1+0x4730], R24 ;  /* 0x0047301801007387 */ /* 0x0001e80000100a00 */
[----:B0-----:R-:W4:Y:S01]  /*51b80*/  LDL.64 R24, [R1+0x150] ;  /* 0x0001500001187983 */ /* 0x001f220000100a00 */
[----:B---3--:R-:W-:Y:S03]  /*51b90*/  HMMA.16816.F32 R4, R12, R8, R4 ;  /* 0x000000080c04723c */ /* 0x008fe60000001804 */
[----:B----4-:R0:W-:Y:S04]  /*51ba0*/  STL.64 [R1+0x4808], R24 ;  /* 0x0048081801007387 */ /* 0x0101e80000100a00 */
[----:B0-----:R-:W3:Y:S04]  /*51bb0*/  LDL.LU R24, [R1+0xcf0] ;  /* 0x000cf00001187983 */ /* 0x001ee80000300800 */
[----:B------:R-:W3:Y:S04]  /*51bc0*/  LDL.LU R25, [R1+0xcf4] ;  /* 0x000cf40001197983 */ /* 0x000ee80000300800 */
[----:B------:R-:W3:Y:S04]  /*51bd0*/  LDL.LU R26, [R1+0xcf8] ;  /* 0x000cf800011a7983 */ /* 0x000ee80000300800 */
[----:B------:R-:W3:Y:S04]  /*51be0*/  LDL.LU R27, [R1+0xcfc] ;  /* 0x000cfc00011b7983 */ /* 0x000ee80000300800 */
[----:B------:R-:W-:Y:S04]  /*51bf0*/  STL.64 [R1+0x6a0], R4 ;  /* 0x0006a00401007387 */ /* 0x000fe80000100a00 */
[----:B------:R0:W-:Y:S04]  /*51c00*/  STL.64 [R1+0x6a8], R6 ;  /* 0x0006a80601007387 */ /* 0x0001e80000100a00 */
[----:B0-----:R-:W4:Y:S04]  /*51c10*/  LDL.LU.64 R6, [R1+0x4818] ;  /* 0x0048180001067983 */ /* 0x001f280000300a00 */
[----:B------:R-:W3:Y:S04]  /*51c20*/  LDL.LU.64 R4, [R1+0x4810] ;  /* 0x0048100001047983 */ /* 0x000ee80000300a00 */
[----:B------:R0:W-:Y:S04]  /*51c30*/  STL [R1+0x4708], R8 ;  /* 0x0047080801007387 */ /* 0x0001e80000100800 */
[----:B------:R1:W-:Y:S04]  /*51c40*/  STL [R1+0x4704], R9 ;  /* 0x0047040901007387 */ /* 0x0003e80000100800 */
[----:B0-----:R-:W4:Y:S04]  /*51c50*/  LDL.LU R8, [R1+0xcc0] ;  /* 0x000cc00001087983 */ /* 0x001f280000300800 */
[----:B-1----:R-:W4:Y:S04]  /*51c60*/  LDL.LU R9, [R1+0xcc4] ;  /* 0x000cc40001097983 */ /* 0x002f280000300800 */
[----:B------:R-:W4:Y:S04]  /*51c70*/  LDL.LU R10, [R1+0xcc8] ;  /* 0x000cc800010a7983 */ /* 0x000f280000300800 */
[----:B------:R-:W4:Y:S01]  /*51c80*/  LDL.LU R11, [R1+0xccc] ;  /* 0x000ccc00010b7983 */ /* 0x000f220000300800 */
[----:B--2---:R-:W-:-:S02]  /*51c90*/  IMAD.MOV.U32 R2, RZ, RZ, R16 ;  /* 0x000000ffff027224 */ /* 0x004fc400078e0010 */
[----:B------:R-:W-:Y:S01]  /*51ca0*/  IMAD.MOV.U32 R0, RZ, RZ, R17 ;  /* 0x000000ffff007224 */ /* 0x000fe200078e0011 */
[----:B---3--:R-:W-:Y:S01]  /*51cb0*/  HMMA.16816.F32 R20, R12, R4, R20 ;  /* 0x000000040c14723c */ /* 0x008fe20000001814 */
[----:B----4-:R-:W-:Y:S04]  /*51cc0*/  STL.64 [R1+0x46f8], R6 ;  /* 0x0046f80601007387 */ /* 0x010fe80000100a00 */
[----:B------:R0:W-:-:S14]  /*51cd0*/  STL.64 [R1+0x46f0], R4 ;  /* 0x0046f00401007387 */ /* 0x0001dc0000100a00 */
[----:B------:R-:W-:Y:S04]  /*51ce0*/  STL.64 [R1+0x6b0], R20 ;  /* 0x0006b01401007387 */ /* 0x000fe80000100a00 */
[----:B------:R-:W-:Y:S04]  /*51cf0*/  STL.64 [R1+0x6b8], R22 ;  /* 0x0006b81601007387 */ /* 0x000fe80000100a00 */
[----:B------:R-:W1:Y:S01]  /*51d00*/  LDSM.16.MT88.4 R20, [R3+UR5+0x4100] ;  /* 0x004100050314783b */ /* 0x000e620008004200 */
[C---:B------:R-:W-:Y:S03]  /*51d10*/  HMMA.16816.F32 R24, R12.reuse, R16, R24 ;  /* 0x000000100c18723c */ /* 0x040fe60000001818 */
[----:B0-----:R-:W2:Y:S04]  /*51d20*/  LDL.LU R4, [R1+0xce0] ;  /* 0x000ce00001047983 */ /* 0x001ea80000300800 */
[----:B------:R-:W2:Y:S04]  /*51d30*/  LDL.LU R5, [R1+0xce4] ;  /* 0x000ce40001057983 */ /* 0x000ea80000300800 */
[----:B------:R-:W2:Y:S04]  /*51d40*/  LDL.LU R6, [R1+0xce8] ;  /* 0x000ce80001067983 */ /* 0x000ea80000300800 */
[----:B------:R-:W2:Y:S04]  /*51d50*/  LDL.LU R7, [R1+0xcec] ;  /* 0x000cec0001077983 */ /* 0x000ea80000300800 */
[----:B------:R-:W-:Y:S04]  /*51d60*/  STL [R1+0x470c], R3 ;  /* 0x00470c0301007387 */ /* 0x000fe80000100800 */
[----:B-1----:R-:W-:Y:S04]  /*51d70*/  STL.64 [R1+0x4608], R22 ;  /* 0x0046081601007387 */ /* 0x002fe80000100a00 */
[----:B------:R0:W-:Y:S04]  /*51d80*/  STL.64 [R1+0x4600], R20 ;  /* 0x0046001401007387 */ /* 0x0001e80000100a00 */
[----:B0-----:R-:W3:Y:S04]  /*51d90*/  LDL.LU.64 R20, [R1+0xe0] ;  /* 0x0000e00001147983 */ /* 0x001ee80000300a00 */
[----:B------:R0:W-:Y:S04]  /*51da0*/  STL.64 [R1+0x6c0], R24 ;  /* 0x0006c01801007387 */ /* 0x0001e80000100a00 */
[----:B------:R-:W-:Y:S04]  /*51db0*/  STL.64 [R1+0x6c8], R26 ;  /* 0x0006c81a01007387 */ /* 0x000fe80000100a00 */
[----:B0-----:R-:W4:Y:S04]  /*51dc0*/  LDL.LU.64 R24, [R1+0x4808] ;  /* 0x0048080001187983 */ /* 0x001f280000300a00 */
[----:B------:R-:W2:Y:S04]  /*51dd0*/  LDL.LU.64 R16, [R1+0x4800] ;  /* 0x0048000001107983 */ /* 0x000ea80000300a00 */
[----:B------:R-:W-:Y:S04]  /*51de0*/  STL [R1+0x4714], R0 ;  /* 0x0047140001007387 */ /* 0x000fe80000100800 */
[----:B------:R-:W-:Y:S01]  /*51df0*/  STL [R1+0x4710], R2 ;  /* 0x0047100201007387 */ /* 0x000fe20000100800 */
[----:B--2---:R-:W-:-:S15]  /*51e00*/  HMMA.16816.F32 R4, R12, R16, R4 ;  /* 0x000000100c04723c */ /* 0x004fde0000001804 */
[----:B------:R-:W-:-:S04]  /*51e10*/  NOP ;  /* 0x0000000000007918 */ /* 0x000fc80000000000 */
[----:B------:R0:W-:Y:S04]  /*51e20*/  STL.64 [R1+0x6d0], R4 ;  /* 0x0006d00401007387 */ /* 0x0001e80000100a00 */
[----:B------:R4:W-:Y:S04]  /*51e30*/  STL.64 [R1+0x6d8], R6 ;  /* 0x0006d80601007387 */ /* 0x0009e80000100a00 */
[----:B------:R-:W2:Y:S01]  /*51e40*/  LDL.LU.64 R18, [R1+0x47f8] ;  /* 0x0047f80001127983 */ /* 0x000ea20000300a00 */
[----:B0-----:R-:W-:Y:S02]  /*51e50*/  IMAD.MOV.U32 R5, RZ, RZ, R16 ;  /* 0x000000ffff057224 */ /* 0x001fe400078e0010 */
[----:B------:R-:W-:-:S02]  /*51e60*/  IMAD.MOV.U32 R4, RZ, RZ, R17 ;  /* 0x000000ffff047224 */ /* 0x000fc400078e0011 */
[----:B------:R-:W2:Y:S04]  /*51e70*/  LDL.LU.64 R16, [R1+0x47f0] ;  /* 0x0047f00001107983 */ /* 0x000ea80000300a00 */
[----:B------:R-:W-:Y:S01]  /*51e80*/  STL [R1+0x4718], R5 ;  /* 0x0047180501007387 */ /* 0x000fe20000100800 */
[----:B----4-:R-:W-:Y:S02]  /*51e90*/  IMAD.MOV.U32 R7, RZ, RZ, R24 ;  /* 0x000000ffff077224 */ /* 0x010fe400078e0018 */
        /* <DEDUP_REMOVED lines=8> */
[----:B------:R-:W4:Y:S04]  /*51f20*/  LDL.LU.64 R16, [R1+0x47e0] ;  /* 0x0047e00001107983 */ /* 0x000f280000300a00 */
[----:B------:R-:W-:Y:S04]  /*51f30*/  STL.64 [R1+0x4798], R6 ;  /* 0x0047980601007387 */ /* 0x000fe80000100a00 */
[----:B------:R0:W-:Y:S04]  /*51f40*/  STL [R1+0x4790], R4 ;  /* 0x0047900401007387 */ /* 0x0001e80000100800 */
[----:B0-----:R-:W4:Y:S04]  /*51f50*/  LDL.LU R4, [R1+0xcb0] ;  /* 0x000cb00001047983 */ /* 0x001f280000300800 */
[----:B------:R-:W4:Y:S04]  /*51f60*/  LDL.LU R5, [R1+0xcb4] ;  /* 0x000cb40001057983 */ /* 0x000f280000300800 */
[----:B------:R-:W4:Y:S04]  /*51f70*/  LDL.LU R6, [R1+0xcb8] ;  /* 0x000cb80001067983 */ /* 0x000f280000300800 */
[----:B------:R-:W4:Y:S04]  /*51f80*/  LDL.LU R7, [R1+0xcbc] ;  /* 0x000cbc0001077983 */ /* 0x000f280000300800 */
[----:B------:R0:W-:Y:S04]  /*51f90*/  STL.64 [R1+0x4750], R24 ;  /* 0x0047501801007387 */ /* 0x0001e80000100a00 */
[----:B0-----:R-:W2:Y:S02]  /*51fa0*/  LDL.64 R24, [R1+0x140] ;  /* 0x0001400001187983 */ /* 0x001ea40000100a00 */
        /* <DEDUP_REMOVED lines=9> */
[----:B0-----:R-:W2:Y:S04]  /*52040*/  LDL.LU R10, [R1+0xc98] ;  /* 0x000c9800010a7983 */ /* 0x001ea80000300800 */
[----:B------:R-:W2:Y:S01]  /*52050*/  LDL.LU R11, [R1+0xc9c] ;  /* 0x000c9c00010b7983 */ /* 0x000ea20000300800 */
[----:B----4-:R-:W-:Y:S01]  /*52060*/  HMMA.16816.F32 R4, R12, R16, R4 ;  /* 0x000000100c04723c */ /* 0x010fe20000001804 */
[----:B------:R-:W-:Y:S01]  /*52070*/  MOV R24, R19 ;  /* 0x0000001300187202 */ /* 0x000fe20000000f00 */
[----:B------:R-:W-:Y:S01]  /*52080*/  IMAD.MOV.U32 R25, RZ, RZ, R18 ;  /* 0x000000ffff197224 */ /* 0x000fe200078e0012 */
[----:B--2---:R-:W-:Y:S04]  /*52090*/  STL.64 [R1+0x47d0], R10 ;  /* 0x0047d00a01007387 */ /* 0x004fe80000100a00 */
[----:B------:R0:W-:Y:S04]  /*520a0*/  STL.64 [R1+0x47c8], R8 ;  /* 0x0047c80801007387 */ /* 0x0001e80000100a00 */
[----:B0-----:R-:W2:Y:S04]  /*520b0*/  LDL.64 R8, [R1+0x120] ;  /* 0x0001200001087983 */ /* 0x001ea80000100a00 */
[----:B------:R-:W-:Y:S04]  /*520c0*/  STL.64 [R1+0x4768], R24 ;  /* 0x0047681801007387 */ /* 0x000fe80000100a00 */
[----:B------:R0:W-:Y:S04]  /*520d0*/  STL.64 [R1+0x700], R4 ;  /* 0x0007000401007387 */ /* 0x0001e80000100a00 */
[----:B------:R1:W-:Y:S04]  /*520e0*/  STL.64 [R1+0x708], R6 ;  /* 0x0007080601007387 */ /* 0x0003e80000100a00 */
[----:B0-----:R-:W4:Y:S04]  /*520f0*/  LDL.LU R4, [R1+0xc70] ;  /* 0x000c700001047983 */ /* 0x001f280000300800 */
[----:B------:R-:W4:Y:S04]  /*52100*/  LDL.LU R5, [R1+0xc74] ;  /* 0x000c740001057983 */ /* 0x000f280000300800 */
[----:B-1----:R-:W2:Y:S04]  /*52110*/  LDL.LU R6, [R1+0xc78] ;  /* 0x000c780001067983 */ /* 0x002ea80000300800 */
[----:B------:R-:W2:Y:S04]  /*52120*/  LDL.LU R7, [R1+0xc7c] ;  /* 0x000c7c0001077983 */ /* 0x000ea80000300800 */
[----:B--2---:R-:W-:Y:S04]  /*52130*/  STL.64 [R1+0x47a8], R6 ;  /* 0x0047a80601007387 */ /* 0x004fe80000100a00 */
[----:B----4-:R0:W-:Y:S04]  /*52140*/  STL.64 [R1+0x47a0], R4 ;  /* 0x0047a00401007387 */ /* 0x0101e80000100a00 */
[----:B0-----:R-:W2:Y:S04]  /*52150*/  LDL.64 R4, [R1+0x100] ;  /* 0x0001000001047983 */ /* 0x001ea80000100a00 */
[----:B--2---:R0:W-:Y:S04]  /*52160*/  STL.64 [R1+0x47b8], R4 ;  /* 0x0047b80401007387 */ /* 0x0041e80000100a00 */
[----:B0-----:R-:W2:Y:S01]  /*52170*/  LDL.64 R4, [R1+0x110] ;  /* 0x0001100001047983 */ /* 0x001ea20000100a00 */
[----:B------:R-:W-:-:S02]  /*52180*/  IMAD.MOV.U32 R23, RZ, RZ, R16 ;  /* 0x000000ffff177224 */ /* 0x000fc400078e0010 */
[----:B------:R-:W-:Y:S01]  /*52190*/  IMAD.MOV.U32 R22, RZ, RZ, R17 ;  /* 0x000000ffff167224 */ /* 0x000fe200078e0011 */
[----:B--2---:R0:W-:Y:S04]  /*521a0*/  STL.64 [R1+0x47d8], R4 ;  /* 0x0047d80401007387 */ /* 0x0041e80000100a00 */
[----:B0-----:R-:W2:Y:S04]  /*521b0*/  LDL.LU R4, [R1+0xca0] ;  /* 0x000ca00001047983 */ /* 0x001ea80000300800 */
[----:B------:R-:W2:Y:S04]  /*521c0*/  LDL.LU R5, [R1+0xca4] ;  /* 0x000ca40001057983 */ /* 0x000ea80000300800 */
[----:B------:R-:W2:Y:S04]  /*521d0*/  LDL.LU R6, [R1+0xca8] ;  /* 0x000ca80001067983 */ /* 0x000ea80000300800 */
[----:B------:R-:W2:Y:S04]  /*521e0*/  LDL.LU R7, [R1+0xcac] ;  /* 0x000cac0001077983 */ /* 0x000ea80000300800 */
[----:B------:R-:W-:Y:S04]  /*521f0*/  STL.64 [R1+0x4788], R22 ;  /* 0x0047881601007387 */ /* 0x000fe80000100a00 */
[----:B---3--:R0:W-:Y:S04]  /*52200*/  STL.64 [R1+0x4780], R20 ;  /* 0x0047801401007387 */ /* 0x0081e80000100a00 */
[----:B0-----:R-:W3:Y:S01]  /*52210*/  LDL.64 R20, [R1+0xf0] ;  /* 0x0000f00001147983 */ /* 0x001ee20000100a00 */
[----:B------:R-:W-:-:S02]  /*52220*/  IMAD.MOV.U32 R28, RZ, RZ, R8 ;  /* 0x000000ffff1c7224 */ /* 0x000fc400078e0008 */
[----:B------:R-:W-:Y:S01]  /*52230*/  IMAD.MOV.U32 R29, RZ, RZ, R9 ;  /* 0x000000ffff1d7224 */ /* 0x000fe200078e0009 */
[C---:B--2---:R-:W-:Y:S01]  /*52240*/  HMMA.16816.F32 R4, R12.reuse, R8, R4 ;  /* 0x000000080c04723c */ /* 0x044fe20000001804 */
[----:B---3--:R0:W-:Y:S04]  /*52250*/  STL.64 [R1+0x47b0], R20 ;  /* 0x0047b01401007387 */ /* 0x0081e80000100a00 */
        /* <DEDUP_REMOVED lines=8> */
[----:B------:R-:W4:Y:S04]  /*522e0*/  LDL.64 R24, [R1+0x20] ;  /* 0x0000200001187983 */ /* 0x000f280000100a00 */
[----:B------:R0:W-:Y:S04]  /*522f0*/  STL.64 [R1+0x710], R4 ;  /* 0x0007100401007387 */ /* 0x0001e80000100a00 */
[----:B------:R-:W-:Y:S04]  /*52300*/  STL.64 [R1+0x718], R6 ;  /* 0x0007180601007387 */ /* 0x000fe80000100a00 */
[----:B0-----:R-:W2:Y:S04]  /*52310*/  LDL.LU.64 R4, [R1+0x47d8] ;  /* 0x0047d80001047983 */ /* 0x001ea80000300a00 */
[----:B------:R-:W2:Y:S04]  /*52320*/  LDL.LU.64 R10, [R1+0x47d0] ;  /* 0x0047d000010a7983 */ /* 0x000ea80000300a00 */
[----:B------:R-:W2:Y:S02]  /*52330*/  LDL.LU.64 R8, [R1+0x47c8] ;  /* 0x0047c80001087983 */ /* 0x000ea40000300a00 */
[----:B--2---:R-:W-:-:S15]  /*52340*/  HMMA.16816.F32 R8, R12, R4, R8 ;  /* 0x000000040c08723c */ /* 0x004fde0000001808 */
[----:B------:R-:W-:-:S04]  /*52350*/  NOP ;  /* 0x0000000000007918 */ /* 0x000fc80000000000 */
[----:B------:R-:W-:Y:S04]  /*52360*/  STL.64 [R1+0x720], R8 ;  /* 0x0007200801007387 */ /* 0x000fe80000100a00 */
[----:B------:R0:W-:Y:S04]  /*52370*/  STL.64 [R1+0x728], R10 ;  /* 0x0007280a01007387 */ /* 0x0001e80000100a00 */
[----:B0-----:R-:W2:Y:S01]  /*52380*/  LDL.LU.64 R10, [R1+0x47c0] ;  /* 0x0047c000010a7983 */ /* 0x001ea20000300a00 */
[----:B------:R-:W-:Y:S02]  /*52390*/  IMAD.MOV.U32 R8, RZ, RZ, R4 ;  /* 0x000000ffff087224 */ /* 0x000fe400078e0004 */
[----:B------:R-:W-:-:S02]  /*523a0*/  IMAD.MOV.U32 R9, RZ, RZ, R5 ;  /* 0x000000ffff097224 */ /* 0x000fc400078e0005 */
        /* <DEDUP_REMOVED lines=22> */
[----:B------:R0:W-:Y:S04]  /*52510*/  STL.64 [R1+0x730], R20 ;  /* 0x0007301401007387 */ /* 0x0001e80000100a00 */
[----:B------:R-:W-:Y:S04]  /*52520*/  STL.64 [R1+0x738], R22 ;  /* 0x0007381601007387 */ /* 0x000fe80000100a00 */
[----:B0-----:R-:W3:Y:S04]  /*52530*/  LDL.LU.64 R20, [R1+0x47b0] ;  /* 0x0047b00001147983 */ /* 0x001ee80000300a00 */
[----:B------:R-:W3:Y:S04]  /*52540*/  LDL.LU.64 R6, [R1+0x47a8] ;  /* 0x0047a80001067983 */ /* 0x000ee80000300a00 */
[----:B------:R-:W3:Y:S02]  /*52550*/  LDL.LU.64 R4, [R1+0x47a0] ;  /* 0x0047a00001047983 */ /* 0x000ee40000300a00 */
[----:B---3--:R-:W-:Y:S01]  /*52560*/  HMMA.16816.F32 R4, R12, R20, R4 ;  /* 0x000000140c04723c */ /* 0x008fe20000001804 */
[----:B------:R-:W-:-:S15]  /*52570*/  IMAD.MOV.U32 R0, RZ, RZ, R21 ;  /* 0x000000ffff007224 */ /* 0x000fde00078e0015 */
[----:B------:R-:W-:-:S03]  /*52580*/  NOP ;  /* 0x0000000000007918 */ /* 0x000fc60000000000 */
[----:B------:R-:W-:Y:S04]  /*52590*/  STL.64 [R1+0x750], R4 ;  /* 0x0007500401007387 */ /* 0x000fe80000100a00 */
[----:B------:R0:W-:Y:S04]  /*525a0*/  STL.64 [R1+0x758], R6 ;  /* 0x0007580601007387 */ /* 0x0001e80000100a00 */
[----:B0-----:R-:W3:Y:S04]  /*525b0*/  LDL.LU.64 R6, [R1+0x4798] ;  /* 0x0047980001067983 */ /* 0x001ee80000300a00 */
[----:B------:R-:W2:Y:S01]  /*525c0*/  LDL.LU R4, [R1+0x4790] ;  /* 0x0047900001047983 */ /* 0x000ea20000300800 */
[----:B------:R-:W-:-:S03]  /*525d0*/  IMAD.MOV.U32 R5, RZ, RZ, R20 ;  /* 0x000000ffff057224 */ /* 0x000fc600078e0014 */
[----:B------:R-:W2:Y:S04]  /*525e0*/  LDL.LU.64 R22, [R1+0x4788] ;  /* 0x0047880001167983 */ /* 0x000ea80000300a00 */
[----:B------:R-:W2:Y:S02]  /*525f0*/  LDL.LU.64 R20, [R1+0x4780] ;  /* 0x0047800001147983 */ /* 0x000ea40000300a00 */
[----:B--2---:R-:W-:Y:S02]  /*52600*/  HMMA.16816.F32 R12, R12, R20, R16 ;  /* 0x000000140c0c723c */ /* 0x004fe40000001810 */
[----:B------:R-:W4:Y:S04]  /*52610*/  LDL.LU.64 R18, [R1+0x4778] ;  /* 0x0047780001127983 */ /* 0x000f280000300a00 */
[----:B------:R-:W4:-:S13]  /*52620*/  LDL.LU.64 R16, [R1+0x4770] ;  /* 0x0047700001107983 */ /* 0x000f1a0000300a00 */
[----:B------:R0:W-:Y:S04]  /*52630*/  STL.64 [R1+0x740], R12 ;  /* 0x0007400c01007387 */ /* 0x0001e80000100a00 */
[----:B------:R1:W-:Y:S04]  /*52640*/  STL.64 [R1+0x748], R14 ;  /* 0x0007480e01007387 */ /* 0x0003e80000100a00 */
[----:B0-----:R-:W4:Y:S04]  /*52650*/  LDL.LU R12, [R1+0x900] ;  /* 0x00090000010c7983 */ /* 0x001f280000300800 */
[----:B------:R-:W4:Y:S04]  /*52660*/  LDL.LU R13, [R1+0x904] ;  /* 0x00090400010d7983 */ /* 0x000f280000300800 */
[----:B-1----:R-:W4:Y:S04]  /*52670*/  LDL.LU R14, [R1+0x908] ;  /* 0x00090800010e7983 */ /* 0x002f280000300800 */
[----:B------:R-:W4:Y:S04]  /*52680*/  LDL.LU R15, [R1+0x90c] ;  /* 0x00090c00010f7983 */ /* 0x000f280000300800 */
[----:B------:R-:W-:Y:S01]  /*52690*/  STL.64 [R1+0x4618], R20 ;  /* 0x0046181401007387 */ /* 0x000fe20000100a00 */
[----:B----4-:R-:W-:-:S15]  /*526a0*/  HMMA.16816.F32 R12, R16, R24, R12 ;  /* 0x00000018100c723c */ /* 0x010fde000000180c */
[----:B------:R-:W-:-:S04]  /*526b0*/  NOP ;  /* 0x0000000000007918 */ /* 0x000fc80000000000 */
[----:B------:R0:W-:Y:S04]  /*526c0*/  STL.64 [R1+0x760], R12 ;  /* 0x0007600c01007387 */ /* 0x0001e80000100a00 */
[----:B------:R-:W-:Y:S01]  /*526d0*/  STL.64 [R1+0x768], R14 ;  /* 0x0007680e01007387 */ /* 0x000fe20000100a00 */
[----:B0-----:R-:W-:Y:S02]  /*526e0*/  IMAD.MOV.U32 R13, RZ, RZ, R24 ;  /* 0x000000ffff0d7224 */ /* 0x001fe400078e0018 */
[----:B------:R-:W-:Y:S02]  /*526f0*/  IMAD.MOV.U32 R12, RZ, RZ, R25 ;  /* 0x000000ffff0c7224 */ /* 0x000fe400078e0019 */
        /* <DEDUP_REMOVED lines=18> */
[----:B0-----:R-:W2:Y:S04]  /*52820*/  LDL.LU.64 R10, [R1+0x4728] ;  /* 0x00472800010a7983 */ /* 0x001ea80000300a00 */
[----:B------:R-:W2:Y:S04]  /*52830*/  LDL.LU.64 R8, [R1+0x4720] ;  /* 0x0047200001087983 */ /* 0x000ea80000300a00 */
[----:B----4-:R-:W-:Y:S04]  /*52840*/  STL.64 [R1+0x45d8], R26 ;  /* 0x0045d81a01007387 */ /* 0x010fe80000100a00 */
[----:B------:R0:W-:Y:S04]  /*52850*/  STL.64 [R1+0x45d0], R24 ;  /* 0x0045d01801007387 */ /* 0x0001e80000100a00 */
[----:B0-----:R-:W4:Y:S04]  /*52860*/  LDL.LU R24, [R1+0x4f0] ;  /* 0x0004f00001187983 */ /* 0x001f280000300800 */
[----:B------:R-:W4:Y:S04]  /*52870*/  LDL.LU R25, [R1+0x4f4] ;  /* 0x0004f40001197983 */ /* 0x000f280000300800 */
[----:B------:R-:W2:Y:S04]  /*52880*/  LDL.LU R26, [R1+0x4f8] ;  /* 0x0004f800011a7983 */ /* 0x000ea80000300800 */
[----:B------:R-:W2:Y:S04]  /*52890*/  LDL.LU R27, [R1+0x4fc] ;  /* 0x0004fc00011b7983 */ /* 0x000ea80000300800 */
[----:B--2---:R-:W-:Y:S04]  /*528a0*/  STL.64 [R1+0x45e8], R26 ;  /* 0x0045e81a01007387 */ /* 0x004fe80000100a00 */
[----:B----4-:R0:W-:Y:S04]  /*528b0*/  STL.64 [R1+0x45e0], R24 ;  /* 0x0045e01801007387 */ /* 0x0101e80000100a00 */
[----:B0-----:R-:W2:Y:S01]  /*528c0*/  LDL.LU.64 R24, [R1+0x10] ;  /* 0x0000100001187983 */ /* 0x001ea20000300a00 */
[----:B------:R-:W-:-:S02]  /*528d0*/  IMAD.MOV.U32 R20, RZ, RZ, R5 ;  /* 0x000000ffff147224 */ /* 0x000fc400078e0005 */
[----:B------:R-:W-:Y:S01]  /*528e0*/  IMAD.MOV.U32 R21, RZ, RZ, R0 ;  /* 0x000000ffff157224 */ /* 0x000fe200078e0000 */
[----:B--2---:R0:W-:Y:S04]  /*528f0*/  STL.64 [R1+0x45f0], R24 ;  /* 0x0045f01801007387 */ /* 0x0041e80000100a00 */
[----:B------:R-:W2:Y:S04]  /*52900*/  LDL.LU R5, [R1+0x4718] ;  /* 0x0047180001057983 */ /* 0x000ea80000300800 */
[----:B------:R-:W4:Y:S04]  /*52910*/  LDL.LU R0, [R1+0x4714] ;  /* 0x0047140001007983 */ /* 0x000f280000300800 */
[----:B------:R-:W-:Y:S01]  /*52920*/  STL.64 [R1+0x4630], R20 ;  /* 0x0046301401007387 */ /* 0x000fe20000100a00 */
[----:B0-----:R-:W-:-:S02]  /*52930*/  IMAD.MOV.U32 R24, RZ, RZ, R13 ;  /* 0x000000ffff187224 */ /* 0x001fc400078e000d */
[----:B------:R-:W-:-:S05]  /*52940*/  IMAD.MOV.U32 R25, RZ, RZ, R12 ;  /* 0x000000ffff197224 */ /* 0x000fca00078e000c */
[----:B------:R0:W-:Y:S04]  /*52950*/  STL.64 [R1+0x4610], R24 ;  /* 0x0046101801007387 */ /* 0x0001e80000100a00 */
[----:B0-----:R-:W2:Y:S04]  /*52960*/  LDL.LU R24, [R1+0x530] ;  /* 0x0005300001187983 */ /* 0x001ea80000300800 */
[----:B------:R-:W2:Y:S04]  /*52970*/  LDL.LU R25, [R1+0x534] ;  /* 0x0005340001197983 */ /* 0x000ea80000300800 */
[----:B------:R-:W2:Y:S04]  /*52980*/  LDL.LU R26, [R1+0x538] ;  /* 0x00053800011a7983 */ /* 0x000ea80000300800 */
[----:B------:R-:W2:Y:S01]  /*52990*/  LDL.LU R27, [R1+0x53c] ;  /* 0x00053c00011b7983 */ /* 0x000ea20000300800 */
[----:B------:R-:W-:-:S02]  /*529a0*/  IMAD.MOV.U32 R20, RZ, RZ, R2 ;  /* 0x000000ffff147224 */ /* 0x000fc400078e0002 */
        /* <DEDUP_REMOVED lines=42> */
[----:B------:R3:W-:Y:S02]  /*52c50*/  STL.64 [R1+0x46a8], R20 ;  /* 0x0046a81401007387 */ /* 0x0007e40000100a00 */
[----:B---3--:R-:W-:Y:S02]  /*52c60*/  IMAD.MOV.U32 R20, RZ, RZ, R7 ;  /* 0x000000ffff147224 */ /* 0x008fe400078e0007 */
[----:B------:R-:W-:-:S05]  /*52c70*/  IMAD.MOV.U32 R21, RZ, RZ, R6 ;  /* 0x000000ffff157224 */ /* 0x000fca00078e0006 */
        /* <DEDUP_REMOVED lines=9> */
[----:B------:R-:W2:Y:S04]  /*52d10*/  LDL.LU R4, [R1+0x8c0] ;  /* 0x0008c00001047983 */ /* 0x000ea80000300800 */
[----:B------:R-:W4:Y:S04]  /*52d20*/  LDL.LU R5, [R1+0x8c4] ;  /* 0x0008c40001057983 */ /* 0x000f280000300800 */
[----:B------:R-:W4:Y:S04]  /*52d30*/  LDL.LU R6, [R1+0x8c8] ;  /* 0x0008c80001067983 */ /* 0x000f280000300800 */
[----:B------:R-:W4:Y:S04]  /*52d40*/  LDL.LU R7, [R1+0x8cc] ;  /* 0x0008cc0001077983 */ /* 0x000f280000300800 */
[----:B------:R-:W4:Y:S04]  /*52d50*/  LDL.LU R12, [R1+0x8b0] ;  /* 0x0008b000010c7983 */ /* 0x000f280000300800 */
[----:B------:R-:W4:Y:S04]  /*52d60*/  LDL.LU R13, [R1+0x8b4] ;  /* 0x0008b400010d7983 */ /* 0x000f280000300800 */
        /* <DEDUP_REMOVED lines=31> */
[----:B------:R-:W4:Y:S04]  /*52f60*/  LDL.LU.64 R4, [R1+0x46f0] ;  /* 0x0046f00001047983 */ /* 0x000f280000300a00 */
[----:B------:R0:W-:Y:S04]  /*52f70*/  STL.64 [R1+0x45f8], R8 ;  /* 0x0045f80801007387 */ /* 0x0001e80000100a00 */
[----:B0-----:R-:W2:Y:S04]  /*52f80*/  LDL.LU R8, [R1+0x510] ;  /* 0x0005100001087983 */ /* 0x001ea80000300800 */
[----:B------:R-:W2:Y:S04]  /*52f90*/  LDL.LU R9, [R1+0x514] ;  /* 0x0005140001097983 */ /* 0x000ea80000300800 */
[----:B------:R-:W2:Y:S04]  /*52fa0*/  LDL.LU R10, [R1+0x518] ;  /* 0x00051800010a7983 */ /* 0x000ea80000300800 */
[----:B------:R-:W2:Y:S01]  /*52fb0*/  LDL.LU R11, [R1+0x51c] ;  /* 0x00051c00010b7983 */ /* 0x000ea20000300800 */
        /* <DEDUP_REMOVED lines=8> */
[C---:B--2---:R-:W-:Y:S03]  /*53040*/  HMMA.16816.F32 R20, R16.reuse, R20, R24 ;  /* 0x000000141014723c */ /* 0x044fe60000001818 */
[----:B0-----:R-:W2:Y:S04]  /*53050*/  LDL.LU R4, [R1+0x4e0] ;  /* 0x0004e00001047983 */ /* 0x001ea80000300800 */
[----:B------:R-:W2:Y:S04]  /*53060*/  LDL.LU R5, [R1+0x4e4] ;  /* 0x0004e40001057983 */ /* 0x000ea80000300800 */
[----:B------:R-:W2:Y:S04]  /*53070*/  LDL.LU R6, [R1+0x4e8] ;  /* 0x0004e80001067983 */ /* 0x000ea80000300800 */
[----:B------:R-:W2:Y:S04]  /*53080*/  LDL.LU R7, [R1+0x4ec] ;  /* 0x0004ec0001077983 */ /* 0x000ea80000300800 */
[----:B-1----:R-:W-:Y:S04]  /*53090*/  STL.64 [R1+0x4508], R14 ;  /* 0x0045080e01007387 */ /* 0x002fe80000100a00 */
[----:B------:R0:W-:Y:S04]  /*530a0*/  STL.64 [R1+0x4500], R12 ;  /* 0x0045000c01007387 */ /* 0x0001e80000100a00 */
[----:B0-----:R-:W3:Y:S04]  /*530b0*/  LDL.LU R12, [R1+0x500] ;  /* 0x00050000010c7983 */ /* 0x001ee80000300800 */
[----:B------:R-:W3:Y:S04]  /*530c0*/  LDL.LU R13, [R1+0x504] ;  /* 0x00050400010d7983 */ /* 0x000ee80000300800 */
[----:B------:R-:W3:Y:S04]  /*530d0*/  LDL.LU R14, [R1+0x508] ;  /* 0x00050800010e7983 */ /* 0x000ee80000300800 */
[----:B------:R-:W3:Y:S04]  /*530e0*/  LDL.LU R15, [R1+0x50c] ;  /* 0x00050c00010f7983 */ /* 0x000ee80000300800 */
[----:B------:R-:W-:Y:S04]  /*530f0*/  STL [R1+0x4238], R3 ;  /* 0x0042380301007387 */ /* 0x000fe80000100800 */
        /* <DEDUP_REMOVED lines=54> */
[----:B------:R-:W4:Y:S01]  /*53460*/  LDL.LU.64 R24, [R1+0x4610] ;  /* 0x0046100001187983 */ /* 0x000f220000300a00 */
[----:B------:R-:W-:-:S02]  /*53470*/  IMAD.MOV.U32 R2, RZ, RZ, R20 ;  /* 0x000000ffff027224 */ /* 0x000fc400078e0014 */
[----:B------:R-:W-:-:S14]  /*53480*/  IMAD.MOV.U32 R0, RZ, RZ, R21 ;  /* 0x000000ffff007224 */ /* 0x000fdc00078e0015 */
[----:B------:R0:W-:Y:S04]  /*53490*/  STL.64 [R1+0x860], R16 ;  /* 0x0008601001007387 */ /* 0x0001e80000100a00 */
[----:B------:R-:W-:Y:S04]  /*534a0*/  STL.64 [R1+0x868], R18 ;  /* 0x0008681201007387 */ /* 0x000fe80000100a00 */
[----:B-1----:R-:W4:Y:S04]  /*534b0*/  LDL.LU.64 R22, [R1+0x4608] ;  /* 0x0046080001167983 */ /* 0x002f280000300a00 */
[----:B------:R-:W4:Y:S04]  /*534c0*/  LDL.LU.64 R20, [R1+0x4600] ;  /* 0x0046000001147983 */ /* 0x000f280000300a00 */
[----:B0-----:R-:W2:Y:S01]  /*534d0*/  LDL.LU.64 R16, [R1] ;  /* 0x0000000001107983 */ /* 0x001ea20000300a00 */
[----:B----4-:R-:W-:Y:S03]  /*534e0*/  HMMA.16816.F32 R24, R20, R24, R8 ;  /* 0x000000181418723c */ /* 0x010fe60000001808 */
[----:B------:R-:W4:-:S15]  /*534f0*/  LDL.LU.64 R8, [R1+0x45f8] ;  /* 0x0045f80001087983 */ /* 0x000f1e0000300a00 */
[----:B------:R-:W-:Y:S01]  /*53500*/  NOP ;  /* 0x0000000000007918 */ /* 0x000fe20000000000 */
[----:B------:R0:W-:Y:S04]  /*53510*/  STL.64 [R1+0x850], R24 ;  /* 0x0008501801007387 */ /* 0x0001e80000100a00 */
[----:B------:R1:W-:Y:S04]  /*53520*/  STL.64 [R1+0x858], R26 ;  /* 0x0008581a01007387 */ /* 0x0003e80000100a00 */
[----:B0-----:R-:W3:Y:S02]  /*53530*/  LDL.LU.64 R24, [R1+0x45f0] ;  /* 0x0045f00001187983 */ /* 0x001ee40000300a00 */
[----:B---3--:R-:W-:-:S15]  /*53540*/  HMMA.16816.F32 R12, R20, R24, R12 ;  /* 0x00000018140c723c */ /* 0x008fde000000180c */
[----:B------:R-:W-:-:S04]  /*53550*/  NOP ;  /* 0x0000000000007918 */ /* 0x000fc80000000000 */
[----:B------:R0:W-:Y:S04]  /*53560*/  STL.64 [R1+0x840], R12 ;  /* 0x0008400c01007387 */ /* 0x0001e80000100a00 */
[----:B------:R-:W-:Y:S04]  /*53570*/  STL.64 [R1+0x848], R14 ;  /* 0x0008480e01007387 */ /* 0x000fe80000100a00 */
[----:B-1----:R-:W2:Y:S01]  /*53580*/  LDL.LU.64 R26, [R1+0x45e8] ;  /* 0x0045e800011a7983 */ /* 0x002ea20000300a00 */
[----:B0-----:R-:W-:Y:S02]  /*53590*/  IMAD.MOV.U32 R13, RZ, RZ, R24 ;  /* 0x000000ffff0d7224 */ /* 0x001fe400078e0018 */
[----:B------:R-:W-:-:S02]  /*535a0*/  IMAD.MOV.U32 R12, RZ, RZ, R25 ;  /* 0x000000ffff0c7224 */ /* 0x000fc400078e0019 */
[----:B------:R-:W2:Y:S02]  /*535b0*/  LDL.LU.64 R24, [R1+0x45e0] ;  /* 0x0045e00001187983 */ /* 0x000ea40000300a00 */
[----:B--2---:R-:W-:-:S15]  /*535c0*/  HMMA.16816.F32 R24, R20, R16, R24 ;  /* 0x000000101418723c */ /* 0x004fde0000001818 */
[----:B------:R-:W-:-:S04]  /*535d0*/  NOP ;  /* 0x0000000000007918 */ /* 0x000fc80000000000 */
[----:B------:R-:W-:Y:S04]  /*535e0*/  STL.64 [R1+0x830], R24 ;  /* 0x0008301801007387 */ /* 0x000fe80000100a00 */
[----:B------:R0:W-:Y:S04]  /*535f0*/  STL.64 [R1+0x838], R26 ;  /* 0x0008381a01007387 */ /* 0x0001e80000100a00 */
[----:B0-----:R-:W2:Y:S04]  /*53600*/  LDL.LU.64 R26, [R1+0x45d8] ;  /* 0x0045d800011a7983 */ /* 0x001ea80000300a00 */
[----:B------:R-:W3:Y:S01]  /*53610*/  LDL.LU.64 R24, [R1+0x45d0] ;  /* 0x0045d00001187983 */ /* 0x000ee20000300a00 */
[----:B------:R-:W-:-:S02]  /*53620*/  IMAD.MOV.U32 R15, RZ, RZ, R16 ;  /* 0x000000ffff0f7224 */ /* 0x000fc400078e0010 */
[----:B------:R-:W-:-:S05]  /*53630*/  IMAD.MOV.U32 R14, RZ, RZ, R17 ;  /* 0x000000ffff0e7224 */ /* 0x000fca00078e0011 */
[----:B------:R-:W-:Y:S04]  /*53640*/  STL.64 [R1+0x4578], R14 ;  /* 0x0045780e01007387 */ /* 0x000fe80000100a00 */
[----:B------:R3:W-:Y:S02]  /*53650*/  STL.64 [R1+0x4570], R12 ;  /* 0x0045700c01007387 */ /* 0x0007e40000100a00 */
[----:B---3--:R-:W-:Y:S02]  /*53660*/  HMMA.16816.F32 R12, R20, R24, R4 ;  /* 0x00000018140c723c */ /* 0x008fe40000001804 */
[----:B------:R-:W4:-:S15]  /*53670*/  LDL.LU R4, [R1+0x4d0] ;  /* 0x0004d00001047983 */ /* 0x000f1e0000300800 */
[----:B------:R-:W-:Y:S02]  /*53680*/  NOP ;  /* 0x0000000000007918 */ /* 0x000fe40000000000 */
[----:B------:R-:W-:Y:S04]  /*53690*/  STL.64 [R1+0x530], R12 ;  /* 0x0005300c01007387 */ /* 0x000fe80000100a00 */
[----:B------:R-:W-:Y:S04]  /*536a0*/  STL.64 [R1+0x538], R14 ;  /* 0x0005380e01007387 */ /* 0x000fe80000100a00 */
[----:B------:R-:W4:Y:S04]  /*536b0*/  LDL.LU R5, [R1+0x4d4] ;  /* 0x0004d40001057983 */ /* 0x000f280000300800 */
[----:B------:R-:W4:Y:S04]  /*536c0*/  LDL.LU R6, [R1+0x4d8] ;  /* 0x0004d80001067983 */ /* 0x000f280000300800 */
[----:B------:R-:W4:Y:S04]  /*536d0*/  LDL.LU R7, [R1+0x4dc] ;  /* 0x0004dc0001077983 */ /* 0x000f280000300800 */
[----:B------:R-:W3:Y:S04]  /*536e0*/  LDL.LU.64 R16, [R1+0x50] ;  /* 0x0000500001107983 */ /* 0x000ee80000300a00 */
[----:B---3--:R0:W-:Y:S04]  /*536f0*/  STL.64 [R1+0x45b8], R16 ;  /* 0x0045b81001007387 */ /* 0x0081e80000100a00 */
[----:B0-----:R-:W3:Y:S04]  /*53700*/  LDL.LU R16, [R1+0x4c0] ;  /* 0x0004c00001107983 */ /* 0x001ee80000300800 */
[----:B------:R-:W3:Y:S04]  /*53710*/  LDL.LU R17, [R1+0x4c4] ;  /* 0x0004c40001117983 */ /* 0x000ee80000300800 */
        /* <DEDUP_REMOVED lines=8> */
[----:B0-----:R-:W2:Y:S04]  /*537a0*/  LDL.LU.64 R12, [R1+0x150] ;  /* 0x00015000010c7983 */ /* 0x001ea80000300a00 */
[----:B--2---:R0:W-:Y:S04]  /*537b0*/  STL.64 [R1+0x4598], R12 ;  /* 0x0045980c01007387 */ /* 0x0041e80000100a00 */
[----:B0-----:R-:W2:Y:S04]  /*537c0*/  LDL.LU.64 R12, [R1+0x160] ;  /* 0x00016000010c7983 */ /* 0x001ea80000300a00 */
[----:B--2---:R0:W-:Y:S04]  /*537d0*/  STL.64 [R1+0x45b0], R12 ;  /* 0x0045b00c01007387 */ /* 0x0041e80000100a00 */
[----:B0-----:R-:W2:Y:S04]  /*537e0*/  LDL.LU R12, [R1+0x4b0] ;  /* 0x0004b000010c7983 */ /* 0x001ea80000300800 */
[----:B------:R-:W2:Y:S04]  /*537f0*/  LDL.LU R13, [R1+0x4b4] ;  /* 0x0004b400010d7983 */ /* 0x000ea80000300800 */
[----:B------:R-:W2:Y:S04]  /*53800*/  LDL.LU R14, [R1+0x4b8] ;  /* 0x0004b800010e7983 */ /* 0x000ea80000300800 */
[----:B------:R-:W2:Y:S04]  /*53810*/  LDL.LU R15, [R1+0x4bc] ;  /* 0x0004bc00010f7983 */ /* 0x000ea80000300800 */
[----:B------:R-:W-:Y:S04]  /*53820*/  STL.64 [R1+0x44b8], R26 ;  /* 0x0044b81a01007387 */ /* 0x000fe80000100a00 */
[----:B------:R0:W-:Y:S04]  /*53830*/  STL.64 [R1+0x44b0], R24 ;  /* 0x0044b01801007387 */ /* 0x0001e80000100a00 */
[----:B0-----:R-:W2:Y:S01]  /*53840*/  LDL.LU.64 R24, [R1+0x130] ;  /* 0x0001300001187983 */ /* 0x001ea20000300a00 */
[C---:B----4-:R-:W-:Y:S03]  /*53850*/  HMMA.16816.F32 R4, R20.reuse, R8, R4 ;  /* 0x000000081404723c */ /* 0x050fe60000001804 */
[----:B--2---:R0:W-:Y:S04]  /*53860*/  STL.64 [R1+0x4590], R24 ;  /* 0x0045901801007387 */ /* 0x0041e80000100a00 */
[----:B0-----:R-:W2:Y:S04]  /*53870*/  LDL.LU R24, [R1+0xac0] ;  /* 0x000ac00001187983 */ /* 0x001ea80000300800 */
[----:B------:R-:W2:Y:S04]  /*53880*/  LDL.LU R25, [R1+0xac4] ;  /* 0x000ac40001197983 */ /* 0x000ea80000300800 */
[----:B------:R-:W4:Y:S04]  /*53890*/  LDL.LU R26, [R1+0xac8] ;  /* 0x000ac800011a7983 */ /* 0x000f280000300800 */
[----:B------:R-:W4:Y:S04]  /*538a0*/  LDL.LU R27, [R1+0xacc] ;  /* 0x000acc00011b7983 */ /* 0x000f280000300800 */
[----:B----4-:R-:W-:Y:S04]  /*538b0*/  STL.64 [R1+0x45a8], R26 ;  /* 0x0045a81a01007387 */ /* 0x010fe80000100a00 */
[----:B--2---:R0:W-:Y:S04]  /*538c0*/  STL.64 [R1+0x45a0], R24 ;  /* 0x0045a01801007387 */ /* 0x0041e80000100a00 */
[----:B0-----:R-:W2:Y:S04]  /*538d0*/  LDL.LU R24, [R1+0xad0] ;  /* 0x000ad00001187983 */ /* 0x001ea80000300800 */
[----:B------:R-:W2:Y:S04]  /*538e0*/  LDL.LU R25, [R1+0xad4] ;  /* 0x000ad40001197983 */ /* 0x000ea80000300800 */
[----:B------:R-:W2:Y:S04]  /*538f0*/  LDL.LU R26, [R1+0xad8] ;  /* 0x000ad800011a7983 */ /* 0x000ea80000300800 */
[----:B------:R-:W2:Y:S04]  /*53900*/  LDL.LU R27, [R1+0xadc] ;  /* 0x000adc00011b7983 */ /* 0x000ea80000300800 */
[----:B------:R-:W-:Y:S04]  /*53910*/  STL.64 [R1+0x510], R4 ;  /* 0x0005100401007387 */ /* 0x000fe80000100a00 */
[----:B------:R0:W-:Y:S04]  /*53920*/  STL.64 [R1+0x518], R6 ;  /* 0x0005180601007387 */ /* 0x0001e80000100a00 */
[----:B0-----:R-:W4:Y:S04]  /*53930*/  LDL.LU.64 R6, [R1+0x45c8] ;  /* 0x0045c80001067983 */ /* 0x001f280000300a00 */
        /* <DEDUP_REMOVED lines=8> */
[----:B0-----:R-:W4:Y:S04]  /*539c0*/  LDL.LU R4, [R1+0xaa0] ;  /* 0x000aa00001047983 */ /* 0x001f280000300800 */
[----:B------:R-:W4:Y:S04]  /*539d0*/  LDL.LU R5, [R1+0xaa4] ;  /* 0x000aa40001057983 */ /* 0x000f280000300800 */
[----:B------:R-:W4:Y:S04]  /*539e0*/  LDL.LU R6, [R1+0xaa8] ;  /* 0x000aa80001067983 */ /* 0x000f280000300800 */
[----:B------:R-:W4:Y:S01]  /*539f0*/  LDL.LU R7, [R1+0xaac] ;  /* 0x000aac0001077983 */ /* 0x000f220000300800 */
[----:B---3--:R-:W-:-:S15]  /*53a00*/  HMMA.16816.F32 R12, R20, R16, R12 ;  /* 0x00000010140c723c */ /* 0x008fde000000180c */
[----:B------:R-:W-:-:S04]  /*53a10*/  NOP ;  /* 0x0000000000007918 */ /* 0x000fc80000000000 */
[----:B------:R0:W-:Y:S04]  /*53a20*/  STL.64 [R1+0x4f0], R12 ;  /* 0x0004f00c01007387 */ /* 0x0001e80000100a00 */
[----:B------:R-:W-:Y:S04]  /*53a30*/  STL.64 [R1+0x4f8], R14 ;  /* 0x0004f80e01007387 */ /* 0x000fe80000100a00 */
[----:B0-----:R-:W2:Y:S01]  /*53a40*/  LDL.LU.64 R12, [R1+0x45b0] ;  /* 0x0045b000010c7983 */ /* 0x001ea20000300a00 */
[----:B------:R-:W-:Y:S02]  /*53a50*/  IMAD.MOV.U32 R10, RZ, RZ, R16 ;  /* 0x000000ffff0a7224 */ /* 0x000fe400078e0010 */
[----:B------:R-:W-:-:S02]  /*53a60*/  IMAD.MOV.U32 R11, RZ, RZ, R17 ;  /* 0x000000ffff0b7224 */ /* 0x000fc400078e0011 */
[----:B------:R-:W0:Y:S04]  /*53a70*/  LDSM.16.MT88.4 R16, [R28+UR5+0x6000] ;  /* 0x006000051c10783b */ /* 0x000e280008004200 */
[----:B------:R-:W-:Y:S04]  /*53a80*/  STL.64 [R1+0x44a8], R10 ;  /* 0x0044a80a01007387 */ /* 0x000fe80000100a00 */
[----:B------:R1:W-:Y:S04]  /*53a90*/  STL.64 [R1+0x44a0], R8 ;  /* 0x0044a00801007387 */ /* 0x0003e80000100a00 */
[----:B-1----:R-:W3:Y:S04]  /*53aa0*/  LDL.LU.64 R8, [R1+0x140] ;  /* 0x0001400001087983 */ /* 0x002ee80000300a00 */
[----:B0-----:R0:W-:Y:S04]  /*53ab0*/  STL.64 [R1+0x4378], R18 ;  /* 0x0043781201007387 */ /* 0x0011e80000100a00 */
[----:B------:R-:W-:Y:S01]  /*53ac0*/  STL.64 [R1+0x4370], R16 ;  /* 0x0043701001007387 */ /* 0x000fe20000100a00 */
        /* <DEDUP_REMOVED lines=15> */
[----:B------:R0:W-:Y:S04]  /*53bc0*/  STL.64 [R1+0x8a0], R24 ;  /* 0x0008a01801007387 */ /* 0x0001e80000100a00 */
[----:B------:R-:W-:Y:S04]  /*53bd0*/  STL.64 [R1+0x8a8], R26 ;  /* 0x0008a81a01007387 */ /* 0x000fe80000100a00 */
[----:B0-----:R-:W4:Y:S04]  /*53be0*/  LDL.LU.64 R24, [R1+0x4590] ;  /* 0x0045900001187983 */ /* 0x001f280000300a00 */
[----:B------:R-:W2:Y:S04]  /*53bf0*/  LDL.LU.64 R14, [R1+0x4588] ;  /* 0x00458800010e7983 */ /* 0x000ea80000300a00 */
[----:B------:R-:W2:Y:S04]  /*53c00*/  LDL.LU.64 R12, [R1+0x4580] ;  /* 0x00458000010c7983 */ /* 0x000ea80000300a00 */
[----:B------:R-:W-:Y:S01]  /*53c10*/  STL [R1+0x4464], R19 ;  /* 0x0044641301007387 */ /* 0x000fe20000100800 */
[----:B------:R-:W-:-:S03]  /*53c20*/  IMAD.MOV.U32 R16, RZ, RZ, R2 ;  /* 0x000000ffff107224 */ /* 0x000fc600078e0002 */
[----:B------:R-:W-:Y:S01]  /*53c30*/  STL [R1+0x4460], R28 ;  /* 0x0044601c01007387 */ /* 0x000fe20000100800 */
[----:B---3--:R-:W-:Y:S02]  /*53c40*/  IMAD.MOV.U32 R29, RZ, RZ, R9 ;  /* 0x000000ffff1d7224 */ /* 0x008fe400078e0009 */
[----:B------:R-:W-:Y:S01]  /*53c50*/  IMAD.MOV.U32 R2, RZ, RZ, R8 ;  /* 0x000000ffff027224 */ /* 0x000fe200078e0008 */
[C---:B--2---:R-:W-:Y:S08]  /*53c60*/  HMMA.16816.F32 R12, R20.reuse, R8, R12 ;  /* 0x00000008140c723c */ /* 0x044ff0000000180c */
[----:B----4-:R-:W-:Y:S11]  /*53c70*/  HMMA.16816.F32 R4, R20, R24, R4 ;  /* 0x000000181404723c */ /* 0x010ff60000001804 */
[----:B------:R-:W-:Y:S04]  /*53c80*/  STL.64 [R1+0x8c0], R12 ;  /* 0x0008c00c01007387 */ /* 0x000fe80000100a00 */
[----:B------:R0:W-:Y:S04]  /*53c90*/  STL.64 [R1+0x8c8], R14 ;  /* 0x0008c80e01007387 */ /* 0x0001e80000100a00 */
[----:B0-----:R-:W2:Y:S04]  /*53ca0*/  LDL.LU.64 R14, [R1+0x4578] ;  /* 0x00457800010e7983 */ /* 0x001ea80000300a00 */
[----:B------:R-:W3:Y:S04]  /*53cb0*/  LDL.LU.64 R12, [R1+0x4570] ;  /* 0x00457000010c7983 */ /* 0x000ee80000300a00 */
[----:B------:R-:W-:Y:S04]  /*53cc0*/  STL [R1+0x446c], R29 ;  /* 0x00446c1d01007387 */ /* 0x000fe80000100800 */
[----:B------:R-:W-:Y:S04]  /*53cd0*/  STL [R1+0x4468], R2 ;  /* 0x0044680201007387 */ /* 0x000fe80000100800 */
[----:B------:R-:W-:Y:S04]  /*53ce0*/  STL.64 [R1+0x8d0], R4 ;  /* 0x0008d00401007387 */ /* 0x000fe80000100a00 */
[----:B------:R-:W-:Y:S04]  /*53cf0*/  STL.64 [R1+0x8d8], R6 ;  /* 0x0008d80601007387 */ /* 0x000fe80000100a00 */
[----:B------:R-:W4:Y:S04]  /*53d00*/  LDL.LU R8, [R1+0x430] ;  /* 0x0004300001087983 */ /* 0x000f280000300800 */
[----:B------:R-:W4:Y:S04]  /*53d10*/  LDL.LU R9, [R1+0x434] ;  /* 0x0004340001097983 */ /* 0x000f280000300800 */
[----:B------:R-:W3:Y:S04]  /*53d20*/  LDL.LU R10, [R1+0x438] ;  /* 0x00043800010a7983 */ /* 0x000ee80000300800 */
[----:B------:R-:W3:Y:S01]  /*53d30*/  LDL.LU R11, [R1+0x43c] ;  /* 0x00043c00010b7983 */ /* 0x000ee20000300800 */
[----:B------:R-:W-:-:S02]  /*53d40*/  IMAD.MOV.U32 R17, RZ, RZ, R0 ;  /* 0x000000ffff117224 */ /* 0x000fc400078e0000 */
[----:B------:R-:W-:Y:S02]  /*53d50*/  IMAD.MOV.U32 R18, RZ, RZ, R24 ;  /* 0x000000ffff127224 */ /* 0x000fe400078e0018 */
[----:B------:R-:W-:Y:S01]  /*53d60*/  IMAD.MOV.U32 R0, RZ, RZ, R25 ;  /* 0x000000ffff007224 */ /* 0x000fe200078e0019 */
[----:B--2---:R-:W-:Y:S01]  /*53d70*/  MOV R24, R15 ;  /* 0x0000000f00187202 */ /* 0x004fe20000000f00 */
[----:B------:R-:W-:Y:S01]  /*53d80*/  IMAD.MOV.U32 R25, RZ, RZ, R14 ;  /* 0x000000ffff197224 */ /* 0x000fe200078e000e */
[----:B---3--:R-:W-:Y:S04]  /*53d90*/  STL.64 [R1+0x44c8], R10 ;  /* 0x0044c80a01007387 */ /* 0x008fe80000100a00 */
[----:B----4-:R0:W-:Y:S04]  /*53da0*/  STL.64 [R1+0x44c0], R8 ;  /* 0x0044c00801007387 */ /* 0x0101e80000100a00 */
[----:B------:R1:W-:Y:S04]  /*53db0*/  STL.64 [R1+0x44d0], R24 ;  /* 0x0044d01801007387 */ /* 0x0003e80000100a00 */
[----:B0-----:R-:W2:Y:S04]  /*53dc0*/  LDL.LU R8, [R1+0x450] ;  /* 0x0004500001087983 */ /* 0x001ea80000300800 */
[----:B------:R-:W2:Y:S04]  /*53dd0*/  LDL.LU R9, [R1+0x454] ;  /* 0x0004540001097983 */ /* 0x000ea80000300800 */
[----:B------:R-:W3:Y:S04]  /*53de0*/  LDL.LU R10, [R1+0x458] ;  /* 0x00045800010a7983 */ /* 0x000ee80000300800 */
[----:B------:R-:W3:Y:S01]  /*53df0*/  LDL.LU R11, [R1+0x45c] ;  /* 0x00045c00010b7983 */ /* 0x000ee20000300800 */
[----:B-1----:R-:W-:-:S02]  /*53e00*/  IMAD.MOV.U32 R25, RZ, RZ, R12 ;  /* 0x000000ffff197224 */ /* 0x002fc400078e000c */
[----:B------:R-:W-:Y:S01]  /*53e10*/  IMAD.MOV.U32 R24, RZ, RZ, R13 ;  /* 0x000000ffff187224 */ /* 0x000fe200078e000d */
[----:B---3--:R-:W-:Y:S04]  /*53e20*/  STL.64 [R1+0x44e0], R10 ;  /* 0x0044e00a01007387 */ /* 0x008fe80000100a00 */
[----:B--2---:R-:W-:Y:S04]  /*53e30*/  STL.64 [R1+0x44d8], R8 ;  /* 0x0044d80801007387 */ /* 0x004fe80000100a00 */
[----:B------:R-:W2:Y:S04]  /*53e40*/  LDL.LU R12, [R1+0x4a0] ;  /* 0x0004a000010c7983 */ /* 0x000ea80000300800 */
[----:B------:R-:W2:Y:S04]  /*53e50*/  LDL.LU R13, [R1+0x4a4] ;  /* 0x0004a400010d7983 */ /* 0x000ea80000300800 */
[----:B------:R-:W3:Y:S04]  /*53e60*/  LDL.LU R14, [R1+0x4a8] ;  /* 0x0004a800010e7983 */ /* 0x000ee80000300800 */
[----:B------:R-:W3:Y:S04]  /*53e70*/  LDL.LU R15, [R1+0x4ac] ;  /* 0x0004ac00010f7983 */ /* 0x000ee80000300800 */
[----:B---3--:R-:W-:Y:S04]  /*53e80*/  STL.64 [R1+0x4518], R14 ;  /* 0x0045180e01007387 */ /* 0x008fe80000100a00 */
[----:B--2---:R0:W-:Y:S04]  /*53e90*/  STL.64 [R1+0x4510], R12 ;  /* 0x0045100c01007387 */ /* 0x0041e80000100a00 */
[----:B0-----:R-:W2:Y:S04]  /*53ea0*/  LDL.LU.64 R12, [R1+0xf0] ;  /* 0x0000f000010c7983 */ /* 0x001ea80000300a00 */
[----:B--2---:R0:W-:Y:S04]  /*53eb0*/  STL.64 [R1+0x4528], R12 ;  /* 0x0045280c01007387 */ /* 0x0041e80000100a00 */
[----:B0-----:R-:W2:Y:S04]  /*53ec0*/  LDL.LU.64 R12, [R1+0x100] ;  /* 0x00010000010c7983 */ /* 0x001ea80000300a00 */
[----:B--2---:R0:W-:Y:S04]  /*53ed0*/  STL.64 [R1+0x4540], R12 ;  /* 0x0045400c01007387 */ /* 0x0041e80000100a00 */
[----:B0-----:R-:W2:Y:S04]  /*53ee0*/  LDL.LU.64 R12, [R1+0x110] ;  /* 0x00011000010c7983 */ /* 0x001ea80000300a00 */
[----:B--2---:R0:W-:Y:S04]  /*53ef0*/  STL.64 [R1+0x4558], R12 ;  /* 0x0045580c01007387 */ /* 0x0041e80000100a00 */
[----:B------:R1:W-:Y:S04]  /*53f00*/  STL.64 [R1+0x44e8], R24 ;  /* 0x0044e81801007387 */ /* 0x0003e80000100a00 */
[----:B------:R-:W2:Y:S04]  /*53f10*/  LDL.LU R8, [R1+0x460] ;  /* 0x0004600001087983 */ /* 0x000ea80000300800 */
[----:B------:R-:W2:Y:S04]  /*53f20*/  LDL.LU R9, [R1+0x464] ;  /* 0x0004640001097983 */ /* 0x000ea80000300800 */
[----:B------:R-:W3:Y:S04]  /*53f30*/  LDL.LU R10, [R1+0x468] ;  /* 0x00046800010a7983 */ /* 0x000ee80000300800 */
[----:B------:R-:W3:Y:S04]  /*53f40*/  LDL.LU R11, [R1+0x46c] ;  /* 0x00046c00010b7983 */ /* 0x000ee80000300800 */
[----:B0-----:R-:W4:Y:S04]  /*53f50*/  LDL.LU.64 R12, [R1+0x120] ;  /* 0x00012000010c7983 */ /* 0x001f280000300a00 */
[----:B---3--:R-:W-:Y:S04]  /*53f60*/  STL.64 [R1+0x44f8], R10 ;  /* 0x0044f80a01007387 */ /* 0x008fe80000100a00 */
[----:B--2---:R-:W-:Y:S04]  /*53f70*/  STL.64 [R1+0x44f0], R8 ;  /* 0x0044f00801007387 */ /* 0x004fe80000100a00 */
[----:B-1----:R-:W2:Y:S04]  /*53f80*/  LDL.LU R24, [R1+0x20] ;  /* 0x0000200001187983 */ /* 0x002ea80000300800 */
[----:B------:R-:W2:Y:S04]  /*53f90*/  LDL.LU R25, [R1+0x24] ;  /* 0x0000240001197983 */ /* 0x000ea80000300800 */
        /* <DEDUP_REMOVED lines=31> */
[----:B------:R-:W-:Y:S04]  /*54190*/  STL [R1+0x4474], R0 ;  /* 0x0044740001007387 */ /* 0x000fe80000100800 */
[----:B------:R-:W-:Y:S01]  /*541a0*/  STL [R1+0x4470], R18 ;  /* 0x0044701201007387 */ /* 0x000fe20000100800 */
[----:B----4-:R-:W-:-:S02]  /*541b0*/  IMAD.MOV.U32 R28, RZ, RZ, R12 ;  /* 0x000000ffff1c7224 */ /* 0x010fc400078e000c */
[----:B------:R-:W-:Y:S01]  /*541c0*/  IMAD.MOV.U32 R3, RZ, RZ, R13 ;  /* 0x000000ffff037224 */ /* 0x000fe200078e000d */
[----:B--2---:R-:W-:-:S15]  /*541d0*/  HMMA.16816.F32 R24, R20, R12, R24 ;  /* 0x0000000c1418723c */ /* 0x004fde0000001818 */
[----:B------:R-:W-:-:S04]  /*541e0*/  NOP ;  /* 0x0000000000007918 */ /* 0x000fc80000000000 */
[----:B------:R-:W-:Y:S04]  /*541f0*/  STL.64 [R1+0x8e0], R24 ;  /* 0x0008e01801007387 */ /* 0x000fe80000100a00 */
[----:B------:R0:W-:Y:S04]  /*54200*/  STL.64 [R1+0x8e8], R26 ;  /* 0x0008e81a01007387 */ /* 0x0001e80000100a00 */
[----:B0-----:R-:W2:Y:S04]  /*54210*/  LDL.LU.64 R26, [R1+0x4568] ;  /* 0x00456800011a7983 */ /* 0x001ea80000300a00 */
[----:B------:R-:W2:Y:S04]  /*54220*/  LDL.LU.64 R24, [R1+0x4560] ;  /* 0x0045600001187983 */ /* 0x000ea80000300a00 */
[----:B------:R-:W2:Y:S04]  /*54230*/  LDL.LU.64 R12, [R1+0x4558] ;  /* 0x00455800010c7983 */ /* 0x000ea80000300a00 */
        /* <DEDUP_REMOVED lines=23> */
[----:B------:R0:W-:Y:S04]  /*543b0*/  STL.64 [R1+0x990], R24 ;  /* 0x0009901801007387 */ /* 0x0001e80000100a00 */
[----:B------:R-:W-:Y:S04]  /*543c0*/  STL.64 [R1+0x998], R26 ;  /* 0x0009981a01007387 */ /* 0x000fe80000100a00 */
[----:B0-----:R-:W3:Y:S04]  /*543d0*/  LDL.LU.64 R24, [R1+0x4520] ;  /* 0x0045200001187983 */ /* 0x001ee80000300a00 */
[----:B------:R-:W2:Y:S04]  /*543e0*/  LDL.LU.64 R14, [R1+0x4518] ;  /* 0x00451800010e7983 */ /* 0x000ea80000300a00 */
[----:B------:R-:W2:Y:S02]  /*543f0*/  LDL.LU.64 R12, [R1+0x4510] ;  /* 0x00451000010c7983 */ /* 0x000ea40000300a00 */
[----:B--2---:R-:W-:Y:S02]  /*54400*/  HMMA.16816.F32 R20, R20, R16, R12 ;  /* 0x000000101414723c */ /* 0x004fe4000000180c */
[----:B------:R-:W3:Y:S04]  /*54410*/  LDL.LU.64 R14, [R1+0x4508] ;  /* 0x00450800010e7983 */ /* 0x000ee80000300a00 */
[----:B------:R-:W3:-:S13]  /*54420*/  LDL.LU.64 R12, [R1+0x4500] ;  /* 0x00450000010c7983 */ /* 0x000eda0000300a00 */
[----:B------:R0:W-:Y:S04]  /*54430*/  STL.64 [R1+0x960], R20 ;  /* 0x0009601401007387 */ /* 0x0001e80000100a00 */
[----:B------:R1:W-:Y:S04]  /*54440*/  STL.64 [R1+0x968], R22 ;  /* 0x0009681601007387 */ /* 0x0003e80000100a00 */
[----:B0-----:R-:W2:Y:S04]  /*54450*/  LDL.LU R20, [R1+0x400] ;  /* 0x0004000001147983 */ /* 0x001ea80000300800 */
[----:B------:R-:W2:Y:S04]  /*54460*/  LDL.LU R21, [R1+0x404] ;  /* 0x0004040001157983 */ /* 0x000ea80000300800 */
[----:B-1----:R-:W2:Y:S04]  /*54470*/  LDL.LU R22, [R1+0x408] ;  /* 0x0004080001167983 */ /* 0x002ea80000300800 */
[----:B------:R-:W2:Y:S04]  /*54480*/  LDL.LU R23, [R1+0x40c] ;  /* 0x00040c0001177983 */ /* 0x000ea80000300800 */
[----:B------:R0:W-:Y:S04]  /*54490*/  STL.64 [R1+0x4388], R16 ;  /* 0x0043881001007387 */ /* 0x0001e80000100a00 */
[----:B------:R1:W-:Y:S04]  /*544a0*/  STL.64 [R1+0x4480], R18 ;  /* 0x0044801201007387 */ /* 0x0003e80000100a00 */
[----:B0-----:R-:W4:Y:S04]  /*544b0*/  LDL.LU R16, [R1+0x3e0] ;  /* 0x0003e00001107983 */ /* 0x001f280000300800 */
[----:B------:R-:W4:Y:S04]  /*544c0*/  LDL.LU R17, [R1+0x3e4] ;  /* 0x0003e40001117983 */ /* 0x000f280000300800 */
[----:B-1----:R-:W4:Y:S04]  /*544d0*/  LDL.LU R18, [R1+0x3e8] ;  /* 0x0003e80001127983 */ /* 0x002f280000300800 */
[----:B------:R-:W4:Y:S01]  /*544e0*/  LDL.LU R19, [R1+0x3ec] ;  /* 0x0003ec0001137983 */ /* 0x000f220000300800 */
        /* <DEDUP_REMOVED lines=30> */
[----:B------:R-:W2:Y:S01]  /*546d0*/  LDL.LU.64 R4, [R1+0x4490] ;  /* 0x0044900001047983 */ /* 0x000ea20000300a00 */
[----:B---3--:R-:W-:Y:S01]  /*546e0*/  IMAD.MOV.U32 R24, RZ, RZ, R10 ;  /* 0x000000ffff187224 */ /* 0x008fe200078e000a */
[----:B--2---:R-:W-:-:S15]  /*546f0*/  HMMA.16816.F32 R20, R12, R4, R20 ;  /* 0x000000040c14723c */ /* 0x004fde0000001814 */
[----:B------:R-:W-:-:S04]  /*54700*/  NOP ;  /* 0x0000000000007918 */ /* 0x000fc80000000000 */
[----:B------:R-:W-:Y:S01]  /*54710*/  IMAD.MOV.U32 R25, RZ, RZ, R23 ;  /* 0x000000ffff197224 */ /* 0x000fe200078e0017 */
[----:B------:R-:W-:Y:S04]  /*54720*/  STL.64 [R1+0x900], R20 ;  /* 0x0009001401007387 */ /* 0x000fe80000100a00 */
[----:B------:R-:W-:Y:S04]  /*54730*/  STL [R1+0x908], R22 ;  /* 0x0009081601007387 */ /* 0x000fe80000100800 */
[----:B------:R0:W-:Y:S04]  /*54740*/  STL [R1+0x3be8], R25 ;  /* 0x003be81901007387 */ /* 0x0001e80000100800 */
[----:B------:R4:W-:Y:S04]  /*54750*/  STL.64 [R1+0x4350], R26 ;  /* 0x0043501a01007387 */ /* 0x0009e80000100a00 */
[----:B------:R-:W2:Y:S01]  /*54760*/  LDL.LU R10, [R1+0x448c] ;  /* 0x00448c00010a7983 */ /* 0x000ea20000300800 */
[----:B0-----:R-:W-:-:S03]  /*54770*/  IMAD.MOV.U32 R25, RZ, RZ, R11 ;  /* 0x000000ffff197224 */ /* 0x001fc600078e000b */
[----:B------:R-:W2:Y:S01]  /*54780*/  LDL.LU R11, [R1+0x4488] ;  /* 0x00448800010b7983 */ /* 0x000ea20000300800 */
[----:B------:R-:W0:Y:S01]  /*54790*/  S2R R22, SR_TID.X ;  /* 0x0000000000167919 */ /* 0x000e220000002100 */
[----:B------:R-:W1:Y:S02]  /*547a0*/  S2R R21, SR_TID.X ;  /* 0x0000000000157919 */ /* 0x000e640000002100 */
[----:B----4-:R-:W-:Y:S01]  /*547b0*/  HMMA.16816.F32 R24, R12, R24, R16 ;  /* 0x000000180c18723c */ /* 0x010fe20000001810 */
[----:B------:R-:W3:-:S15]  /*547c0*/  LDL.LU.64 R18, [R1+0x4480] ;  /* 0x0044800001127983 */ /* 0x000ede0000300a00 */
[----:B------:R-:W-:-:S03]  /*547d0*/  NOP ;  /* 0x0000000000007918 */ /* 0x000fc60000000000 */
[----:B------:R-:W-:-:S05]  /*547e0*/  IMAD.MOV.U32 R4, RZ, RZ, R27 ;  /* 0x000000ffff047224 */ /* 0x000fca00078e001b */
[----:B------:R4:W-:Y:S01]  /*547f0*/  STL [R1+0x3e9c], R4 ;  /* 0x003e9c0401007387 */ /* 0x0009e20000100800 */
[C---:B0-----:R-:W-:Y:S01]  /*54800*/  IMAD.SHL.U32 R20, R22.reuse, 0x2, RZ ;  /* 0x0000000216147824 */ /* 0x041fe200078e00ff */
[----:B------:R-:W-:-:S04]  /*54810*/  LOP3.LUT R23, R22, 0x7, RZ, 0xc0, !PT ;  /* 0x0000000716177812 */ /* 0x000fc800078ec0ff */
[----:B----4-:R-:W-:Y:S01]  /*54820*/  LOP3.LUT R4, R20, 0x10, RZ, 0xc0, !PT ;  /* 0x0000001014047812 */ /* 0x010fe200078ec0ff */
[----:B------:R-:W-:-:S03]  /*54830*/  IMAD R22, R23, 0x210, RZ ;  /* 0x0000021017167824 */ /* 0x000fc600078e02ff */
[----:B-1----:R-:W-:Y:S01]  /*54840*/  LOP3.LUT R4, R4, 0x20, R21, 0xf8, !PT ;  /* 0x0000002004047812 */ /* 0x002fe200078ef815 */
[----:B------:R-:W-:Y:S02]  /*54850*/  IMAD.MOV.U32 R5, RZ, RZ, R26 ;  /* 0x000000ffff057224 */ /* 0x000fe400078e001a */
[----:B------:R-:W-:Y:S02]  /*54860*/  IMAD.SHL.U32 R23, R21, 0x100, RZ ;  /* 0x0000010015177824 */ /* 0x000fe400078e00ff */
[----:B------:R-:W-:Y:S01]  /*54870*/  IMAD.MOV.U32 R9, RZ, RZ, R25 ;  /* 0x000000ffff097224 */ /* 0x000fe200078e0019 */
[----:B------:R-:W-:Y:S01]  /*54880*/  LOP3.LUT R4, R22, R4, RZ, 0x3c, !PT ;  /* 0x0000000416047212 */ /* 0x000fe200078e3cff */
[----:B------:R-:W-:Y:S01]  /*54890*/  IMAD.MOV.U32 R8, RZ, RZ, R24 ;  /* 0x000000ffff087224 */ /* 0x000fe200078e0018 */
[----:B------:R-:W-:Y:S04]  /*548a0*/  STL [R1+0x3e98], R5 ;  /* 0x003e980501007387 */ /* 0x000fe80000100800 */
[----:B------:R-:W-:Y:S01]  /*548b0*/  STL [R1+0x3e94], R9 ;  /* 0x003e940901007387 */ /* 0x000fe20000100800 */
[----:B------:R-:W-:-:S03]  /*548c0*/  LOP3.LUT R4, R4, 0x1000, R23, 0xf8, !PT ;  /* 0x0000100004047812 */ /* 0x000fc600078ef817 */
[----:B------:R-:W-:Y:S04]  /*548d0*/  STL [R1+0x3e90], R8 ;  /* 0x003e900801007387 */ /* 0x000fe80000100800 */
[----:B------:R-:W0:Y:S04]  /*548e0*/  LDSM.16.MT88.4 R20, [R4+UR5+0x6080] ;  /* 0x006080050414783b */ /* 0x000e280008004200 */
[----:B--2---:R-:W-:Y:S04]  /*548f0*/  STL.64 [R1+0x4320], R10 ;  /* 0x0043200a01007387 */ /* 0x004fe80000100a00 */
[----:B------:R-:W-:Y:S04]  /*54900*/  STL.64 [R1+0x4318], R6 ;  /* 0x0043180601007387 */ /* 0x000fe80000100a00 */
[----:B------:R1:W-:Y:S04]  /*54910*/  STL [R1+0x4310], R4 ;  /* 0x0043100401007387 */ /* 0x0003e80000100800 */
[----:B-1----:R-:W2:Y:S04]  /*54920*/  LDL.LU R4, [R1+0x1c0] ;  /* 0x0001c00001047983 */ /* 0x002ea80000300800 */
[----:B------:R-:W2:Y:S04]  /*54930*/  LDL.LU R5, [R1+0x1c4] ;  /* 0x0001c40001057983 */ /* 0x000ea80000300800 */
[----:B------:R-:W4:Y:S04]  /*54940*/  LDL.LU R6, [R1+0x1c8] ;  /* 0x0001c80001067983 */ /* 0x000f280000300800 */
[----:B------:R-:W4:Y:S04]  /*54950*/  LDL.LU R7, [R1+0x1cc] ;  /* 0x0001cc0001077983 */ /* 0x000f280000300800 */
[----:B------:R-:W2:Y:S04]  /*54960*/  LDL.LU R24, [R1+0x1f0] ;  /* 0x0001f00001187983 */ /* 0x000ea80000300800 */
[----:B------:R-:W2:Y:S04]  /*54970*/  LDL.LU R25, [R1+0x1f4] ;  /* 0x0001f40001197983 */ /* 0x000ea80000300800 */
[----:B------:R-:W2:Y:S04]  /*54980*/  LDL.LU R26, [R1+0x1f8] ;  /* 0x0001f800011a7983 */ /* 0x000ea80000300800 */
[----:B------:R-:W2:Y:S04]  /*54990*/  LDL.LU R27, [R1+0x1fc] ;  /* 0x0001fc00011b7983 */ /* 0x000ea80000300800 */
[----:B--2---:R1:W-:Y:S04]  /*549a0*/  STL.64 [R1+0x4360], R26 ;  /* 0x0043601a01007387 */ /* 0x0043e80000100a00 */
[----:B------:R2:W-:Y:S04]  /*549b0*/  STL.64 [R1+0x4358], R24 ;  /* 0x0043581801007387 */ /* 0x0005e80000100a00 */
[----:B-1----:R-:W2:Y:S04]  /*549c0*/  LDL.64 R26, [R1+0x28] ;  /* 0x00002800011a7983 */ /* 0x002ea80000100a00 */
[----:B--2---:R1:W-:Y:S04]  /*549d0*/  STL.64 [R1+0x4380], R26 ;  /* 0x0043801a01007387 */ /* 0x0043e80000100a00 */
[----:B------:R-:W2:Y:S04]  /*549e0*/  LDL.LU R24, [R1+0x210] ;  /* 0x0002100001187983 */ /* 0x000ea80000300800 */
[----:B------:R-:W2:Y:S04]  /*549f0*/  LDL.LU R25, [R1+0x214] ;  /* 0x0002140001197983 */ /* 0x000ea80000300800 */
[----:B-1----:R-:W2:Y:S04]  /*54a00*/  LDL.LU R26, [R1+0x218] ;  /* 0x00021800011a7983 */ /* 0x002ea80000300800 */
[----:B------:R-:W2:Y:S01]  /*54a10*/  LDL.LU R27, [R1+0x21c] ;  /* 0x00021c00011b7983 */ /* 0x000ea20000300800 */
[----:B------:R-:W-:-:S02]  /*54a20*/  IMAD.MOV.U32 R16, RZ, RZ, R28 ;  /* 0x000000ffff107224 */ /* 0x000fc400078e001c */
[----:B------:R-:W-:Y:S01]  /*54a30*/  IMAD.MOV.U32 R17, RZ, RZ, R0 ;  /* 0x000000ffff117224 */ /* 0x000fe200078e0000 */
[----:B--2---:R-:W-:Y:S04]  /*54a40*/  STL.64 [R1+0x4398], R26 ;  /* 0x0043981a01007387 */ /* 0x004fe80000100a00 */
[----:B------:R1:W-:Y:S04]  /*54a50*/  STL.64 [R1+0x4390], R24 ;  /* 0x0043901801007387 */ /* 0x0003e80000100a00 */
[----:B------:R-:W2:Y:S04]  /*54a60*/  LDL.LU R28, [R1+0x4478] ;  /* 0x00447800011c7983 */ /* 0x000ea80000300800 */
[----:B------:R-:W2:Y:S04]  /*54a70*/  LDL.LU R0, [R1+0x4474] ;  /* 0x0044740001007983 */ /* 0x000ea80000300800 */
[----:B------:R3:W-:Y:S04]  /*54a80*/  STL.64 [R1+0x43a0], R16 ;  /* 0x0043a01001007387 */ /* 0x0007e80000100a00 */
[----:B-1----:R-:W2:Y:S04]  /*54a90*/  LDL.LU R24, [R1+0x340] ;  /* 0x0003400001187983 */ /* 0x002ea80000300800 */
[----:B------:R-:W2:Y:S04]  /*54aa0*/  LDL.LU R25, [R1+0x344] ;  /* 0x0003440001197983 */ /* 0x000ea80000300800 */
[----:B------:R-:W2:Y:S04]  /*54ab0*/  LDL.LU R26, [R1+0x348] ;  /* 0x00034800011a7983 */ /* 0x000ea80000300800 */
[----:B------:R-:W2:Y:S01]  /*54ac0*/  LDL.LU R27, [R1+0x34c] ;  /* 0x00034c00011b7983 */ /* 0x000ea20000300800 */
[----:B---3--:R-:W-:-:S02]  /*54ad0*/  IMAD.MOV.U32 R16, RZ, RZ, R18 ;  /* 0x000000ffff107224 */ /* 0x008fc400078e0012 */
[----:B------:R-:W-:Y:S01]  /*54ae0*/  IMAD.MOV.U32 R17, RZ, RZ, R29 ;  /* 0x000000ffff117224 */ /* 0x000fe200078e001d */
[----:B--2---:R-:W-:Y:S04]  /*54af0*/  STL.64 [R1+0x43b0], R26 ;  /* 0x0043b01a01007387 */ /* 0x004fe80000100a00 */
[----:B------:R-:W-:Y:S04]  /*54b00*/  STL.64 [R1+0x43a8], R24 ;  /* 0x0043a81801007387 */ /* 0x000fe80000100a00 */
[----:B------:R-:W2:Y:S04]  /*54b10*/  LDL.LU R18, [R1+0x4470] ;  /* 0x0044700001127983 */ /* 0x000ea80000300800 */
[----:B------:R-:W3:Y:S04]  /*54b20*/  LDL.LU R29, [R1+0x446c] ;  /* 0x00446c00011d7983 */ /* 0x000ee80000300800 */
[----:B------:R1:W-:Y:S02]  /*54b30*/  STL.64 [R1+0x43b8], R16 ;  /* 0x0043b81001007387 */ /* 0x0003e40000100a00 */
[----:B-1----:R-:W-:-:S02]  /*54b40*/  IMAD.MOV.U32 R16, RZ, RZ, R2 ;  /* 0x000000ffff107224 */ /* 0x002fc400078e0002 */
[----:B------:R-:W-:Y:S01]  /*54b50*/  IMAD.MOV.U32 R17, RZ, RZ, R19 ;  /* 0x000000ffff117224 */ /* 0x000fe200078e0013 */
[----:B------:R-:W2:Y:S04]  /*54b60*/  LDL.LU R2, [R1+0x4468] ;  /* 0x0044680001027983 */ /* 0x000ea80000300800 */
[----:B------:R-:W2:Y:S04]  /*54b70*/  LDL.LU R19, [R1+0x4464] ;  /* 0x0044640001137983 */ /* 0x000ea80000300800 */
[----:B------:R1:W-:Y:S04]  /*54b80*/  STL.64 [R1+0x43d0], R16 ;  /* 0x0043d01001007387 */ /* 0x0003e80000100a00 */
[----:B------:R-:W2:Y:S04]  /*54b90*/  LDL.LU R24, [R1+0x350] ;  /* 0x0003500001187983 */ /* 0x000ea80000300800 */
[----:B------:R-:W2:Y:S04]  /*54ba0*/  LDL.LU R25, [R1+0x354] ;  /* 0x0003540001197983 */ /* 0x000ea80000300800 */
[----:B------:R-:W2:Y:S04]  /*54bb0*/  LDL.LU R26, [R1+0x358] ;  /* 0x00035800011a7983 */ /* 0x000ea80000300800 */
[----:B------:R-:W2:Y:S01]  /*54bc0*/  LDL.LU R27, [R1+0x35c] ;  /* 0x00035c00011b7983 */ /* 0x000ea20000300800 */
[----:B-1----:R-:W-:-:S02]  /*54bd0*/  IMAD.MOV.U32 R16, RZ, RZ, R28 ;  /* 0x000000ffff107224 */ /* 0x002fc400078e001c */
[----:B------:R-:W-:Y:S01]  /*54be0*/  IMAD.MOV.U32 R17, RZ, RZ, R3 ;  /* 0x000000ffff117224 */ /* 0x000fe200078e0003 */
[----:B------:R-:W3:Y:S04]  /*54bf0*/  LDL.LU R28, [R1+0x4460] ;  /* 0x00446000011c7983 */ /* 0x000ee80000300800 */
[----:B------:R-:W3:Y:S04]  /*54c00*/  LDL.LU R3, [R1+0x445c] ;  /* 0x00445c0001037983 */ /* 0x000ee80000300800 */
[----:B------:R-:W-:Y:S04]  /*54c10*/  STL.64 [R1+0x43e8], R16 ;  /* 0x0043e81001007387 */ /* 0x000fe80000100a00 */
[----:B--2---:R-:W-:Y:S04]  /*54c20*/  STL.64 [R1+0x43c8], R26 ;  /* 0x0043c81a01007387 */ /* 0x004fe80000100a00 */
[----:B------:R1:W-:Y:S04]  /*54c30*/  STL.64 [R1+0x43c0], R24 ;  /* 0x0043c01801007387 */ /* 0x0003e80000100a00 */
[----:B-1----:R-:W2:Y:S04]  /*54c40*/  LDL.LU R24, [R1+0x360] ;  /* 0x0003600001187983 */ /* 0x002ea80000300800 */
        /* <DEDUP_REMOVED lines=15> */
[----:B---3--:R-:W-:Y:S01]  /*54d40*/  IMAD.MOV.U32 R17, RZ, RZ, R29 ;  /* 0x000000ffff117224 */ /* 0x008fe200078e001d */
[----:B------:R-:W3:Y:S04]  /*54d50*/  LDL.LU R2, [R1+0x4450] ;  /* 0x0044500001027983 */ /* 0x000ee80000300800 */
[----:B------:R-:W3:Y:S04]  /*54d60*/  LDL.LU R29, [R1+0x444c] ;  /* 0x00444c00011d7983 */ /* 0x000ee80000300800 */
[----:B------:R1:W-:Y:S02]  /*54d70*/  STL.64 [R1+0x4418], R16 ;  /* 0x0044181001007387 */ /* 0x0003e40000100a00 */
[----:B-1----:R-:W-:-:S02]  /*54d80*/  IMAD.MOV.U32 R16, RZ, RZ, R28 ;  /* 0x000000ffff107224 */ /* 0x002fc400078e001c */
[----:B------:R-:W-:Y:S01]  /*54d90*/  IMAD.MOV.U32 R17, RZ, RZ, R19 ;  /* 0x000000ffff117224 */ /* 0x000fe200078e0013 */
[----:B------:R-:W3:Y:S04]  /*54da0*/  LDL.LU R28, [R1+0x4448] ;  /* 0x00444800011c7983 */ /* 0x000ee80000300800 */
[----:B------:R-:W-:Y:S04]  /*54db0*/  STL.64 [R1+0x4430], R16 ;  /* 0x0044301001007387 */ /* 0x000fe80000100a00 */
[----:B--2---:R-:W-:Y:S04]  /*54dc0*/  STL.64 [R1+0x43f8], R26 ;  /* 0x0043f81a01007387 */ /* 0x004fe80000100a00 */
[----:B------:R1:W-:Y:S04]  /*54dd0*/  STL.64 [R1+0x43f0], R24 ;  /* 0x0043f01801007387 */ /* 0x0003e80000100a00 */
[----:B-1----:R-:W2:Y:S04]  /*54de0*/  LDL.LU R24, [R1+0x390] ;  /* 0x0003900001187983 */ /* 0x002ea80000300800 */
[----:B------:R-:W2:Y:S04]  /*54df0*/  LDL.LU R25, [R1+0x394] ;  /* 0x0003940001197983 */ /* 0x000ea80000300800 */
[----:B------:R-:W2:Y:S04]  /*54e00*/  LDL.LU R26, [R1+0x398] ;  /* 0x00039800011a7983 */ /* 0x000ea80000300800 */
[----:B------:R-:W2:Y:S04]  /*54e10*/  LDL.LU R27, [R1+0x39c] ;  /* 0x00039c00011b7983 */ /* 0x000ea80000300800 */
        /* <DEDUP_REMOVED lines=18> */
[----:B----4-:R1:W-:Y:S04]  /*54f40*/  STL.64 [R1+0x4330], R6 ;  /* 0x0043300601007387 */ /* 0x0103e80000100a00 */
[----:B------:R-:W-:Y:S04]  /*54f50*/  STL.64 [R1+0x4328], R4 ;  /* 0x0043280401007387 */ /* 0x000fe80000100a00 */
[----:B-1----:R-:W4:Y:S04]  /*54f60*/  LDL.64 R6, [R1+0x8] ;  /* 0x0000080001067983 */ /* 0x002f280000100a00 */
[----:B----4-:R1:W-:Y:S04]  /*54f70*/  STL.64 [R1+0x4348], R6 ;  /* 0x0043480601007387 */ /* 0x0103e80000100a00 */
[----:B-1----:R-:W4:Y:S01]  /*54f80*/  LDL.64 R6, [R1+0x18] ;  /* 0x0000180001067983 */ /* 0x002f220000100a00 */
[----:B------:R-:W-:-:S02]  /*54f90*/  IMAD.MOV.U32 R16, RZ, RZ, R18 ;  /* 0x000000ffff107224 */ /* 0x000fc400078e0012 */
[----:B------:R-:W-:Y:S01]  /*54fa0*/  IMAD.MOV.U32 R17, RZ, RZ, R3 ;  /* 0x000000ffff117224 */ /* 0x000fe200078e0003 */
[----:B----4-:R1:W-:Y:S04]  /*54fb0*/  STL.64 [R1+0x4368], R6 ;  /* 0x0043680601007387 */ /* 0x0103e80000100a00 */
[----:B------:R-:W4:Y:S04]  /*54fc0*/  LDL.LU R4, [R1+0x200] ;  /* 0x0002000001047983 */ /* 0x000f280000300800 */
[----:B------:R-:W4:Y:S04]  /*54fd0*/  LDL.LU R5, [R1+0x204] ;  /* 0x0002040001057983 */ /* 0x000f280000300800 */
[----:B-1----:R-:W4:Y:S04]  /*54fe0*/  LDL.LU R6, [R1+0x208] ;  /* 0x0002080001067983 */ /* 0x002f280000300800 */
[----:B------:R-:W4:Y:S04]  /*54ff0*/  LDL.LU R7, [R1+0x20c] ;  /* 0x00020c0001077983 */ /* 0x000f280000300800 */
[----:B------:R-:W3:Y:S04]  /*55000*/  LDL.LU R8, [R1+0x1d0] ;  /* 0x0001d00001087983 */ /* 0x000ee80000300800 */
[----:B------:R-:W3:Y:S04]  /*55010*/  LDL.LU R9, [R1+0x1d4] ;  /* 0x0001d40001097983 */ /* 0x000ee80000300800 */
[----:B------:R-:W3:Y:S04]  /*55020*/  LDL.LU R10, [R1+0x1d8] ;  /* 0x0001d800010a7983 */ /* 0x000ee80000300800 */
[----:B------:R-:W3:Y:S01]  /*55030*/  LDL.LU R11, [R1+0x1dc] ;  /* 0x0001dc00010b7983 */ /* 0x000ee20000300800 */
[C---:B--2---:R-:W-:Y:S03]  /*55040*/  HMMA.16816.F32 R16, R12.reuse, R16, R24 ;  /* 0x000000100c10723c */ /* 0x044fe60000001818 */
[----:B---3--:R-:W-:Y:S04]  /*55050*/  STL.64 [R1+0x4340], R10 ;  /* 0x0043400a01007387 */ /* 0x008fe80000100a00 */
[----:B------:R1:W-:Y:S04]  /*55060*/  STL.64 [R1+0x4338], R8 ;  /* 0x0043380801007387 */ /* 0x0003e80000100a00 */
[----:B-1----:R-:W2:Y:S04]  /*55070*/  LDL.LU R8, [R1+0x1e0] ;  /* 0x0001e00001087983 */ /* 0x002ea80000300800 */
[----:B------:R-:W2:Y:S04]  /*55080*/  LDL.LU R9, [R1+0x1e4] ;  /* 0x0001e40001097983 */ /* 0x000ea80000300800 */
[----:B------:R-:W2:Y:S04]  /*55090*/  LDL.LU R10, [R1+0x1e8] ;  /* 0x0001e800010a7983 */ /* 0x000ea80000300800 */
[----:B0-----:R-:W-:Y:S04]  /*550a0*/  STL [R1+0x4244], R22 ;  /* 0x0042441601007387 */ /* 0x001fe80000100800 */
[----:B------:R-:W-:Y:S04]  /*550b0*/  STL [R1+0x4240], R23 ;  /* 0x0042401701007387 */ /* 0x000fe80000100800 */
        /* <DEDUP_REMOVED lines=9> */
[----:B------:R3:W-:Y:S04]  /*55150*/  STL [R1+0xbd8], R18 ;  /* 0x000bd81201007387 */ /* 0x0007e80000100800 */
[----:B0-----:R-:W3:Y:S01]  /*55160*/  LDL.LU.64 R16, [R1+0x4418] ;  /* 0x0044180001107983 */ /* 0x001ee20000300a00 */
[----:B------:R-:W-:Y:S02]  /*55170*/  IMAD.MOV.U32 R11, RZ, RZ, R28 ;  /* 0x000000ffff0b7224 */ /* 0x000fe400078e001c */
[----:B------:R-:W-:-:S05]  /*55180*/  IMAD.MOV.U32 R28, RZ, RZ, R19 ;  /* 0x000000ffff1c7224 */ /* 0x000fca00078e0013 */
[----:B------:R-:W-:Y:S01]  /*55190*/  STL [R1+0x3b18], R28 ;  /* 0x003b181c01007387 */ /* 0x000fe20000100800 */
        /* <DEDUP_REMOVED lines=37> */
[----:B------:R-:W4:Y:S04]  /*553f0*/  LDL.LU.64 R26, [R1+0x4380] ;  /* 0x00438000011a7983 */ /* 0x000f280000300a00 */
[----:B-1----:R-:W4:Y:S04]  /*55400*/  LDL.LU.64 R18, [R1+0x4378] ;  /* 0x0043780001127983 */ /* 0x002f280000300a00 */
[----:B------:R-:W4:Y:S09]  /*55410*/  LDL.LU.64 R16, [R1+0x4370] ;  /* 0x0043700001107983 */ /* 0x000f320000300a00 */
[----:B------:R0:W-:Y:S04]  /*55420*/  STL.64 [R1+0xad0], R12 ;  /* 0x000ad00c01007387 */ /* 0x0001e80000100a00 */
[----:B------:R1:W-:Y:S04]  /*55430*/  STL.64 [R1+0xad8], R14 ;  /* 0x000ad80e01007387 */ /* 0x0003e80000100a00 */
[----:B0-----:R-:W3:Y:S04]  /*55440*/  LDL.LU R12, [R1+0x1b0] ;  /* 0x0001b000010c7983 */ /* 0x001ee80000300800 */
[----:B------:R-:W3:Y:S04]  /*55450*/  LDL.LU R13, [R1+0x1b4] ;  /* 0x0001b400010d7983 */ /* 0x000ee80000300800 */
[----:B-1----:R-:W3:Y:S04]  /*55460*/  LDL.LU R14, [R1+0x1b8] ;  /* 0x0001b800010e7983 */ /* 0x002ee80000300800 */
[----:B------:R-:W3:Y:S01]  /*55470*/  LDL.LU R15, [R1+0x1bc] ;  /* 0x0001bc00010f7983 */ /* 0x000ee20000300800 */
        /* <DEDUP_REMOVED lines=9> */
[----:B----4-:R-:W-:-:S15]  /*55510*/  HMMA.16816.F32 R24, R16, R6, R24 ;  /* 0x000000061018723c */ /* 0x010fde0000001818 */
[----:B------:R-:W-:-:S04]  /*55520*/  NOP ;  /* 0x0000000000007918 */ /* 0x000fc80000000000 */
[----:B------:R0:W-:Y:S04]  /*55530*/  STL.64 [R1+0xab0], R24 ;  /* 0x000ab01801007387 */ /* 0x0001e80000100a00 */
[----:B------:R1:W-:Y:S01]  /*55540*/  STL.64 [R1+0xab8], R26 ;  /* 0x000ab81a01007387 */ /* 0x0003e20000100a00 */
[----:B0-----:R-:W-:-:S03]  /*55550*/  IMAD.MOV.U32 R25, RZ, RZ, R6 ;  /* 0x000000ffff197224 */ /* 0x001fc600078e0006 */
[----:B-1----:R-:W4:Y:S01]  /*55560*/  LDL.LU.64 R26, [R1+0x4350] ;  /* 0x00435000011a7983 */ /* 0x002f220000300a00 */
[----:B------:R-:W-:-:S03]  /*55570*/  IMAD.MOV.U32 R24, RZ, RZ, R7 ;  /* 0x000000ffff187224 */ /* 0x000fc600078e0007 */
[----:B------:R-:W2:Y:S02]  /*55580*/  LDL.LU.64 R6, [R1+0x4348] ;  /* 0x0043480001067983 */ /* 0x000ea40000300a00 */
[----:B--2---:R-:W-:-:S15]  /*55590*/  HMMA.16816.F32 R8, R16, R6, R8 ;  /* 0x000000061008723c */ /* 0x004fde0000001808 */
[----:B------:R-:W-:-:S04]  /*555a0*/  NOP ;  /* 0x0000000000007918 */ /* 0x000fc80000000000 */
[----:B------:R-:W-:Y:S04]  /*555b0*/  STL.64 [R1+0xaa0], R8 ;  /* 0x000aa00801007387 */ /* 0x000fe80000100a00 */
[----:B------:R0:W-:Y:S04]  /*555c0*/  STL.64 [R1+0xaa8], R10 ;  /* 0x000aa80a01007387 */ /* 0x0001e80000100a00 */
[----:B0-----:R-:W4:Y:S04]  /*555d0*/  LDL.LU.64 R10, [R1+0x4340] ;  /* 0x00434000010a7983 */ /* 0x001f280000300a00 */
[----:B------:R-:W4:Y:S01]  /*555e0*/  LDL.LU.64 R8, [R1+0x4338] ;  /* 0x0043380001087983 */ /* 0x000f220000300a00 */
[----:B------:R-:W-:-:S02]  /*555f0*/  IMAD.MOV.U32 R22, RZ, RZ, R6 ;  /* 0x000000ffff167224 */ /* 0x000fc400078e0006 */
[----:B------:R-:W-:Y:S02]  /*55600*/  IMAD.MOV.U32 R23, RZ, RZ, R7 ;  /* 0x000000ffff177224 */ /* 0x000fe400078e0007 */
[----:B------:R-:W2:Y:S04]  /*55610*/  LDL.LU.64 R6, [R1+0x4330] ;  /* 0x0043300001067983 */ /* 0x000ea80000300a00 */
[----:B------:R-:W2:Y:S04]  /*55620*/  LDL.LU.64 R4, [R1+0x4328] ;  /* 0x0043280001047983 */ /* 0x000ea80000300a00 */
[----:B------:R0:W-:Y:S04]  /*55630*/  STL.64 [R1+0x4250], R22 ;  /* 0x0042501601007387 */ /* 0x0001e80000100a00 */
[----:B------:R-:W-:Y:S04]  /*55640*/  STL.64 [R1+0x4248], R20 ;  /* 0x0042481401007387 */ /* 0x000fe80000100a00 */
[----:B0-----:R-:W2:Y:S04]  /*55650*/  LDL R22, [R1+0x58] ;  /* 0x0000580001167983 */ /* 0x001ea80000100800 */
[----:B------:R-:W2:Y:S01]  /*55660*/  LDL R23, [R1+0x5c] ;  /* 0x00005c0001177983 */ /* 0x000ea20000100800 */
[----:B----4-:R-:W-:-:S15]  /*55670*/  HMMA.16816.F32 R8, R16, R26, R8 ;  /* 0x0000001a1008723c */ /* 0x010fde0000001808 */
[----:B------:R-:W-:-:S04]  /*55680*/  NOP ;  /* 0x0000000000007918 */ /* 0x000fc80000000000 */
[----:B------:R-:W-:Y:S04]  /*55690*/  STL.64 [R1+0xa90], R8 ;  /* 0x000a900801007387 */ /* 0x000fe80000100a00 */
[----:B------:R0:W-:Y:S04]  /*556a0*/  STL.64 [R1+0xa98], R10 ;  /* 0x000a980a01007387 */ /* 0x0001e80000100a00 */
[----:B0-----:R-:W2:Y:S04]  /*556b0*/  LDL.LU.64 R10, [R1+0x4320] ;  /* 0x00432000010a7983 */ /* 0x001ea80000300a00 */
[----:B------:R-:W-:Y:S01]  /*556c0*/  STL.64 [R1+0x4210], R26 ;  /* 0x0042101a01007387 */ /* 0x000fe20000100a00 */
[----:B--2---:R-:W-:-:S15]  /*556d0*/  HMMA.16816.F32 R4, R16, R10, R4 ;  /* 0x0000000a1004723c */ /* 0x004fde0000001804 */
[----:B------:R-:W-:-:S04]  /*556e0*/  NOP ;  /* 0x0000000000007918 */ /* 0x000fc80000000000 */
[----:B------:R-:W-:Y:S04]  /*556f0*/  STL.64 [R1+0xa80], R4 ;  /* 0x000a800401007387 */ /* 0x000fe80000100a00 */
[----:B------:R0:W-:Y:S04]  /*55700*/  STL.64 [R1+0xa88], R6 ;  /* 0x000a880601007387 */ /* 0x0001e80000100a00 */
[----:B0-----:R-:W3:Y:S04]  /*55710*/  LDL.LU.64 R6, [R1+0x4318] ;  /* 0x0043180001067983 */ /* 0x001ee80000300a00 */
[----:B------:R-:W2:Y:S04]  /*55720*/  LDL.LU R4, [R1+0x4310] ;  /* 0x0043100001047983 */ /* 0x000ea80000300800 */
[----:B------:R0:W-:Y:S04]  /*55730*/  STL [R1+0x423c], R11 ;  /* 0x00423c0b01007387 */ /* 0x0001e80000100800 */
[----:B------:R1:W-:Y:S01]  /*55740*/  STL [R1+0x42d8], R10 ;  /* 0x0042d80a01007387 */ /* 0x0003e20000100800 */
[----:B------:R-:W-:-:S03]  /*55750*/  IMAD.MOV.U32 R9, RZ, RZ, R29 ;  /* 0x000000ffff097224 */ /* 0x000fc600078e001d */
[----:B------:R-:W4:Y:S01]  /*55760*/  LDL.LU R8, [R1+0x330] ;  /* 0x0003300001087983 */ /* 0x000f220000300800 */
[----:B0-----:R-:W-:Y:S02]  /*55770*/  IMAD.MOV.U32 R11, RZ, RZ, R0 ;  /* 0x000000ffff0b7224 */ /* 0x001fe400078e0000 */
[----:B-1----:R-:W-:Y:S01]  /*55780*/  IMAD.MOV.U32 R10, RZ, RZ, R2 ;  /* 0x000000ffff0a7224 */ /* 0x002fe200078e0002 */
[----:B---3--:R-:W-:-:S15]  /*55790*/  HMMA.16816.F32 R12, R16, R6, R12 ;  /* 0x00000006100c723c */ /* 0x008fde000000180c */
[----:B------:R-:W-:-:S04]  /*557a0*/  NOP ;  /* 0x0000000000007918 */ /* 0x000fc80000000000 */
[----:B------:R-:W-:Y:S02]  /*557b0*/  IMAD.MOV.U32 R0, RZ, RZ, R15 ;  /* 0x000000ffff007224 */ /* 0x000fe400078e000f */
[----:B------:R-:W-:Y:S02]  /*557c0*/  IMAD.MOV.U32 R2, RZ, RZ, R14 ;  /* 0x000000ffff027224 */ /* 0x000fe400078e000e */
[----:B------:R-:W-:Y:S01]  /*557d0*/  IMAD.MOV.U32 R29, RZ, RZ, R13 ;  /* 0x000000ffff1d7224 */ /* 0x000fe200078e000d */
[----:B------:R-:W-:Y:S04]  /*557e0*/  STL [R1+0xa70], R12 ;  /* 0x000a700c01007387 */ /* 0x000fe80000100800 */
[----:B------:R-:W-:Y:S04]  /*557f0*/  STL [R1+0x3a88], R0 ;  /* 0x003a880001007387 */ /* 0x000fe80000100800 */
[----:B------:R-:W-:Y:S04]  /*55800*/  STL [R1+0x3a84], R2 ;  /* 0x003a840201007387 */ /* 0x000fe80000100800 */
[----:B--2---:R-:W0:Y:S04]  /*55810*/  LDSM.16.MT88.4 R12, [R4+UR5+0x6100] ;  /* 0x00610005040c783b */ /* 0x004e280008004200 */
[----:B------:R-:W-:Y:S04]  /*55820*/  STL [R1+0x3a80], R29 ;  /* 0x003a801d01007387 */ /* 0x000fe80000100800 */
[----:B------:R-:W-:Y:S04]  /*55830*/  STL.64 [R1+0x4208], R6 ;  /* 0x0042080601007387 */ /* 0x000fe80000100a00 */
[----:B------:R1:W-:Y:S04]  /*55840*/  STL [R1+0x4200], R4 ;  /* 0x0042000401007387 */ /* 0x0003e80000100800 */
[----:B-1----:R-:W2:Y:S04]  /*55850*/  LDL.LU R4, [R1+0xd0] ;  /* 0x0000d00001047983 */ /* 0x002ea80000300800 */
[----:B------:R-:W2:Y:S04]  /*55860*/  LDL.LU R5, [R1+0xd4] ;  /* 0x0000d40001057983 */ /* 0x000ea80000300800 */
[----:B------:R-:W3:Y:S04]  /*55870*/  LDL.LU R6, [R1+0xd8] ;  /* 0x0000d80001067983 */ /* 0x000ee80000300800 */
[----:B------:R-:W3:Y:S04]  /*55880*/  LDL.LU R7, [R1+0xdc] ;  /* 0x0000dc0001077983 */ /* 0x000ee80000300800 */
[----:B---3--:R-:W-:Y:S04]  /*55890*/  STL.64 [R1+0x4220], R6 ;  /* 0x0042200601007387 */ /* 0x008fe80000100a00 */
[----:B--2---:R-:W-:Y:S04]  /*558a0*/  STL.64 [R1+0x4218], R4 ;  /* 0x0042180401007387 */ /* 0x004fe80000100a00 */
[----:B0-----:R0:W-:Y:S04]  /*558b0*/  STL.64 [R1+0x4138], R14 ;  /* 0x0041380e01007387 */ /* 0x0011e80000100a00 */
[----:B------:R1:W-:Y:S04]  /*558c0*/  STL.64 [R1+0x4130], R12 ;  /* 0x0041300c01007387 */ /* 0x0003e80000100a00 */
[----:B0-----:R-:W2:Y:S04]  /*558d0*/  LDL R14, [R1+0xe8] ;  /* 0x0000e800010e7983 */ /* 0x001ea80000100800 */
[----:B------:R-:W2:Y:S01]  /*558e0*/  LDL R15, [R1+0xec] ;  /* 0x0000ec00010f7983 */ /* 0x000ea20000100800 */
[----:B----4-:R-:W-:Y:S03]  /*558f0*/  HMMA.16816.F32 R4, R16, R22, R8 ;  /* 0x000000161004723c */ /* 0x010fe60000001808 */
[----:B--2---:R0:W-:Y:S04]  /*55900*/  STL.64 [R1+0x4268], R14 ;  /* 0x0042680e01007387 */ /* 0x0041e80000100a00 */
[----:B------:R-:W2:-:S12]  /*55910*/  LDL.LU R20, [R1+0x1a0] ;  /* 0x0001a00001147983 */ /* 0x000e980000300800 */
[----:B------:R-:W-:Y:S04]  /*55920*/  STL.64 [R1+0xb60], R4 ;  /* 0x000b600401007387 */ /* 0x000fe80000100a00 */
[----:B------:R-:W-:Y:S04]  /*55930*/  STL.64 [R1+0xb68], R6 ;  /* 0x000b680601007387 */ /* 0x000fe80000100a00 */
[----:B------:R-:W2:Y:S04]  /*55940*/  LDL.LU R21, [R1+0x1a4] ;  /* 0x0001a40001157983 */ /* 0x000ea80000300800 */
[----:B------:R-:W3:Y:S04]  /*55950*/  LDL.LU R22, [R1+0x1a8] ;  /* 0x0001a80001167983 */ /* 0x000ee80000300800 */
[----:B------:R-:W3:Y:S04]  /*55960*/  LDL.LU R23, [R1+0x1ac] ;  /* 0x0001ac0001177983 */ /* 0x000ee80000300800 */
[----:B-1----:R-:W4:Y:S04]  /*55970*/  LDL.LU R12, [R1+0x2b0] ;  /* 0x0002b000010c7983 */ /* 0x002f280000300800 */
[----:B------:R-:W4:Y:S04]  /*55980*/  LDL.LU R13, [R1+0x2b4] ;  /* 0x0002b400010d7983 */ /* 0x000f280000300800 */
[----:B0-----:R-:W2:Y:S04]  /*55990*/  LDL.LU R14, [R1+0x2b8] ;  /* 0x0002b800010e7983 */ /* 0x001ea80000300800 */
[----:B------:R-:W2:Y:S04]  /*559a0*/  LDL.LU R15, [R1+0x2bc] ;  /* 0x0002bc00010f7983 */ /* 0x000ea80000300800 */
[----:B--2---:R0:W-:Y:S04]  /*559b0*/  STL.64 [R1+0x4278], R14 ;  /* 0x0042780e01007387 */ /* 0x0041e80000100a00 */
[----:B----4-:R-:W-:Y:S04]  /*559c0*/  STL.64 [R1+0x4270], R12 ;  /* 0x0042700c01007387 */ /* 0x010fe80000100a00 */
[----:B0-----:R-:W2:Y:S04]  /*559d0*/  LDL R14, [R1+0x108] ;  /* 0x00010800010e7983 */ /* 0x001ea80000100800 */
[----:B------:R-:W2:Y:S04]  /*559e0*/  LDL R15, [R1+0x10c] ;  /* 0x00010c00010f7983 */ /* 0x000ea80000100800 */
[----:B--2---:R0:W-:Y:S04]  /*559f0*/  STL.64 [R1+0x4288], R14 ;  /* 0x0042880e01007387 */ /* 0x0041e80000100a00 */
[----:B0-----:R-:W2:Y:S04]  /*55a00*/  LDL.64 R14, [R1+0x118] ;  /* 0x00011800010e7983 */ /* 0x001ea80000100a00 */
[----:B--2---:R0:W-:Y:S04]  /*55a10*/  STL.64 [R1+0x42a0], R14 ;  /* 0x0042a00e01007387 */ /* 0x0041e80000100a00 */
[----:B0-----:R-:W2:Y:S04]  /*55a20*/  LDL R14, [R1+0x128] ;  /* 0x00012800010e7983 */ /* 0x001ea80000100800 */
[----:B------:R-:W2:Y:S04]  /*55a30*/  LDL R15, [R1+0x12c] ;  /* 0x00012c00010f7983 */ /* 0x000ea80000100800 */
[----:B--2---:R-:W-:Y:S04]  /*55a40*/  STL.64 [R1+0x42b8], R14 ;  /* 0x0042b80e01007387 */ /* 0x004fe80000100a00 */
[----:B---3--:R0:W-:Y:S04]  /*55a50*/  STL.64 [R1+0x4260], R22 ;  /* 0x0042601601007387 */ /* 0x0081e80000100a00 */
[----:B------:R1:W-:Y:S04]  /*55a60*/  STL.64 [R1+0x4258], R20 ;  /* 0x0042581401007387 */ /* 0x0003e80000100a00 */
[----:B0-----:R-:W2:Y:S04]  /*55a70*/  LDL.64 R22, [R1+0xf8] ;  /* 0x0000f80001167983 */ /* 0x001ea80000100a00 */
[----:B--2---:R0:W-:Y:S04]  /*55a80*/  STL.64 [R1+0x4280], R22 ;  /* 0x0042801601007387 */ /* 0x0041e80000100a00 */
[----:B-1----:R-:W2:Y:S04]  /*55a90*/  LDL.LU R20, [R1+0x2c0] ;  /* 0x0002c00001147983 */ /* 0x002ea80000300800 */
[----:B------:R-:W2:Y:S04]  /*55aa0*/  LDL.LU R21, [R1+0x2c4] ;  /* 0x0002c40001157983 */ /* 0x000ea80000300800 */
[----:B0-----:R-:W3:Y:S04]  /*55ab0*/  LDL.LU R22, [R1+0x2c8] ;  /* 0x0002c80001167983 */ /* 0x001ee80000300800 */
[----:B------:R-:W3:Y:S04]  /*55ac0*/  LDL.LU R23, [R1+0x2cc] ;  /* 0x0002cc0001177983 */ /* 0x000ee80000300800 */
[----:B------:R-:W4:Y:S04]  /*55ad0*/  LDL R14, [R1+0x138] ;  /* 0x00013800010e7983 */ /* 0x000f280000100800 */
[----:B------:R-:W4:Y:S04]  /*55ae0*/  LDL R15, [R1+0x13c] ;  /* 0x00013c00010f7983 */ /* 0x000f280000100800 */
[----:B----4-:R-:W-:Y:S04]  /*55af0*/  STL.64 [R1+0x42d0], R14 ;  /* 0x0042d00e01007387 */ /* 0x010fe80000100a00 */
[----:B---3--:R-:W-:Y:S04]  /*55b00*/  STL.64 [R1+0x4298], R22 ;  /* 0x0042981601007387 */ /* 0x008fe80000100a00 */
[----:B--2---:R0:W-:Y:S04]  /*55b10*/  STL.64 [R1+0x4290], R20 ;  /* 0x0042901401007387 */ /* 0x0041e80000100a00 */
[----:B0-----:R-:W2:Y:S04]  /*55b20*/  LDL.LU R20, [R1+0x2d0] ;  /* 0x0002d00001147983 */ /* 0x001ea80000300800 */
[----:B------:R-:W2:Y:S04]  /*55b30*/  LDL.LU R21, [R1+0x2d4] ;  /* 0x0002d40001157983 */ /* 0x000ea80000300800 */
[----:B------:R-:W3:Y:S04]  /*55b40*/  LDL.LU R22, [R1+0x2d8] ;  /* 0x0002d80001167983 */ /* 0x000ee80000300800 */
[----:B------:R-:W3:Y:S04]  /*55b50*/  LDL.LU R23, [R1+0x2dc] ;  /* 0x0002dc0001177983 */ /* 0x000ee80000300800 */
[----:B------:R-:W4:Y:S04]  /*55b60*/  LDL.LU R8, [R1+0x300] ;  /* 0x0003000001087983 */ /* 0x000f280000300800 */
[----:B------:R-:W4:Y:S04]  /*55b70*/  LDL.LU R9, [R1+0x304] ;  /* 0x0003040001097983 */ /* 0x000f280000300800 */
[----:B------:R-:W2:Y:S04]  /*55b80*/  LDL.LU R10, [R1+0x308] ;  /* 0x00030800010a7983 */ /* 0x000ea80000300800 */
[----:B------:R-:W2:Y:S04]  /*55b90*/  LDL.LU R11, [R1+0x30c] ;  /* 0x00030c00010b7983 */ /* 0x000ea80000300800 */
[----:B--2---:R0:W-:Y:S04]  /*55ba0*/  STL.64 [R1+0x42e8], R10 ;  /* 0x0042e80a01007387 */ /* 0x0041e80000100a00 */
[----:B----4-:R-:W-:Y:S04]  /*55bb0*/  STL.64 [R1+0x42e0], R8 ;  /* 0x0042e00801007387 */ /* 0x010fe80000100a00 */
[----:B0-----:R-:W2:Y:S04]  /*55bc0*/  LDL.64 R10, [R1+0x158] ;  /* 0x00015800010a7983 */ /* 0x001ea80000100a00 */
[----:B--2---:R0:W-:Y:S04]  /*55bd0*/  STL.64 [R1+0x42f8], R10 ;  /* 0x0042f80a01007387 */ /* 0x0041e80000100a00 */
[----:B------:R-:W2:Y:S04]  /*55be0*/  LDL.64 R14, [R1+0x148] ;  /* 0x00014800010e7983 */ /* 0x000ea80000100a00 */
[----:B0-----:R-:W4:Y:S04]  /*55bf0*/  LDL.64 R10, [R1+0x168] ;  /* 0x00016800010a7983 */ /* 0x001f280000100a00 */
[----:B--2---:R0:W-:Y:S04]  /*55c00*/  STL.64 [R1+0x42f0], R14 ;  /* 0x0042f00e01007387 */ /* 0x0041e80000100a00 */
[----:B------:R-:W2:Y:S04]  /*55c10*/  LDL.LU R12, [R1+0x310] ;  /* 0x00031000010c7983 */ /* 0x000ea80000300800 */
[----:B------:R-:W2:Y:S04]  /*55c20*/  LDL.LU R13, [R1+0x314] ;  /* 0x00031400010d7983 */ /* 0x000ea80000300800 */
[----:B0-----:R-:W2:Y:S04]  /*55c30*/  LDL.LU R14, [R1+0x318] ;  /* 0x00031800010e7983 */ /* 0x001ea80000300800 */
[----:B------:R-:W2:Y:S04]  /*55c40*/  LDL.LU R15, [R1+0x31c] ;  /* 0x00031c00010f7983 */ /* 0x000ea80000300800 */
[----:B--2---:R-:W-:Y:S04]  /*55c50*/  STL.64 [R1+0x4308], R14 ;  /* 0x0043080e01007387 */ /* 0x004fe80000100a00 */
[----:B------:R0:W-:Y:S04]  /*55c60*/  STL.64 [R1+0x4300], R12 ;  /* 0x0043000c01007387 */ /* 0x0001e80000100a00 */
[----:B0-----:R-:W4:Y:S04]  /*55c70*/  LDL.LU R12, [R1+0x320] ;  /* 0x00032000010c7983 */ /* 0x001f280000300800 */
[----:B------:R-:W4:Y:S04]  /*55c80*/  LDL.LU R13, [R1+0x324] ;  /* 0x00032400010d7983 */ /* 0x000f280000300800 */
[----:B------:R-:W4:Y:S04]  /*55c90*/  LDL.LU R14, [R1+0x328] ;  /* 0x00032800010e7983 */ /* 0x000f280000300800 */
[----:B------:R-:W4:Y:S04]  /*55ca0*/  LDL.LU R15, [R1+0x32c] ;  /* 0x00032c00010f7983 */ /* 0x000f280000300800 */
[----:B---3--:R-:W-:Y:S04]  /*55cb0*/  STL.64 [R1+0x42b0], R22 ;  /* 0x0042b01601007387 */ /* 0x008fe80000100a00 */
        /* <DEDUP_REMOVED lines=13> */
[----:B------:R-:W2:Y:S04]  /*55d90*/  LDL.LU R6, [R1+0x188] ;  /* 0x0001880001067983 */ /* 0x000ea80000300800 */
[----:B------:R-:W2:Y:S01]  /*55da0*/  LDL.LU R7, [R1+0x18c] ;  /* 0x00018c0001077983 */ /* 0x000ea20000300800 */
[----:B----4-:R-:W-:Y:S01]  /*55db0*/  HMMA.16816.F32 R12, R16, R10, R12 ;  /* 0x0000000a100c723c */ /* 0x010fe2000000180c */
[----:B------:R-:W-:-:S02]  /*55dc0*/  IMAD.MOV.U32 R2, RZ, RZ, R10 ;  /* 0x000000ffff027224 */ /* 0x000fc400078e000a */
[----:B------:R-:W-:Y:S01]  /*55dd0*/  IMAD.MOV.U32 R0, RZ, RZ, R11 ;  /* 0x000000ffff007224 */ /* 0x000fe200078e000b */
[----:B--2---:R-:W-:Y:S04]  /*55de0*/  STL.64 [R1+0x4230], R6 ;  /* 0x0042300601007387 */ /* 0x004fe80000100a00 */
[----:B---3--:R0:W-:Y:S04]  /*55df0*/  STL.64 [R1+0x4228], R4 ;  /* 0x0042280401007387 */ /* 0x0081e80000100a00 */
[----:B0-----:R-:W2:Y:S04]  /*55e00*/  LDL.LU R4, [R1+0x190] ;  /* 0x0001900001047983 */ /* 0x001ea80000300800 */
[----:B------:R-:W2:Y:S04]  /*55e10*/  LDL.LU R5, [R1+0x194] ;  /* 0x0001940001057983 */ /* 0x000ea80000300800 */
[----:B------:R-:W2:Y:S04]  /*55e20*/  LDL.LU R6, [R1+0x198] ;  /* 0x0001980001067983 */ /* 0x000ea80000300800 */
[----:B------:R-:W2:Y:S04]  /*55e30*/  LDL.LU R7, [R1+0x19c] ;  /* 0x00019c0001077983 */ /* 0x000ea80000300800 */
[----:B------:R-:W-:Y:S04]  /*55e40*/  STL.64 [R1+0xb50], R12 ;  /* 0x000b500c01007387 */ /* 0x000fe80000100a00 */
[----:B------:R0:W-:Y:S04]  /*55e50*/  STL.64 [R1+0xb58], R14 ;  /* 0x000b580e01007387 */ /* 0x0001e80000100a00 */
[----:B0-----:R-:W3:Y:S04]  /*55e60*/  LDL.LU.64 R14, [R1+0x4308] ;  /* 0x00430800010e7983 */ /* 0x001ee80000300a00 */
[----:B------:R-:W3:Y:S04]  /*55e70*/  LDL.LU.64 R12, [R1+0x4300] ;  /* 0x00430000010c7983 */ /* 0x000ee80000300a00 */
[----:B------:R-:W3:Y:S01]  /*55e80*/  LDL.LU.64 R10, [R1+0x42f8] ;  /* 0x0042f800010a7983 */ /* 0x000ee20000300a00 */
[----:B------:R-:W-:Y:S01]  /*55e90*/  IMAD.MOV.U32 R26, RZ, RZ, R25 ;  /* 0x000000ffff1a7224 */ /* 0x000fe200078e0019 */
[----:B------:R-:W-:Y:S01]  /*55ea0*/  MOV R27, R24 ;  /* 0x00000018001b7202 */ /* 0x000fe20000000f00 */
        /* <DEDUP_REMOVED lines=14> */
[----:B0-----:R-:W3:Y:S01]  /*55f90*/  LDL.LU R10, [R1+0x42d8] ;  /* 0x0042d800010a7983 */ /* 0x001ee20000300800 */
[----:B------:R-:W-:-:S03]  /*55fa0*/  IMAD.MOV.U32 R11, RZ, RZ, R14 ;  /* 0x000000ffff0b7224 */ /* 0x000fc600078e000e */
[----:B------:R-:W4:Y:S02]  /*55fb0*/  LDL.LU.64 R14, [R1+0x42d0] ;  /* 0x0042d000010e7983 */ /* 0x000f240000300a00 */
[----:B----4-:R-:W-:Y:S02]  /*55fc0*/  HMMA.16816.F32 R12, R16, R14, R20 ;  /* 0x0000000e100c723c */ /* 0x010fe40000001814 */
[----:B------:R-:W4:Y:S04]  /*55fd0*/  LDL.LU.64 R22, [R1+0x42c8] ;  /* 0x0042c80001167983 */ /* 0x000f280000300a00 */
[----:B------:R-:W4:-:S13]  /*55fe0*/  LDL.LU.64 R20, [R1+0x42c0] ;  /* 0x0042c00001147983 */ /* 0x000f1a0000300a00 */
        /* <DEDUP_REMOVED lines=19> */
[----:B------:R-:W4:-:S15]  /*56120*/  LDL.LU.64 R22, [R1+0x4280] ;  /* 0x0042800001167983 */ /* 0x000f1e0000300a00 */
[----:B------:R-:W-:Y:S02]  /*56130*/  NOP ;  /* 0x0000000000007918 */ /* 0x000fe40000000000 */
[----:B------:R-:W-:Y:S04]  /*56140*/  STL.64 [R1+0xb00], R12 ;  /* 0x000b000c01007387 */ /* 0x000fe80000100a00 */
[----:B------:R0:W-:Y:S04]  /*56150*/  STL.64 [R1+0xb08], R14 ;  /* 0x000b080e01007387 */ /* 0x0001e80000100a00 */
[----:B0-----:R-:W4:Y:S04]  /*56160*/  LDL.LU.64 R14, [R1+0x4278] ;  /* 0x00427800010e7983 */ /* 0x001f280000300a00 */
        /* <DEDUP_REMOVED lines=8> */
[----:B------:R-:W4:Y:S04]  /*561f0*/  LDL.LU.64 R22, [R1+0x4260] ;  /* 0x0042600001167983 */ /* 0x000f280000300a00 */
[----:B------:R-:W4:Y:S02]  /*56200*/  LDL.LU.64 R20, [R1+0x4258] ;  /* 0x0042580001147983 */ /* 0x000f240000300a00 */
[----:B----4-:R-:W-:Y:S02]  /*56210*/  HMMA.16816.F32 R16, R16, R14, R20 ;  /* 0x0000000e1010723c */ /* 0x010fe40000001814 */
[----:B------:R-:W4:Y:S04]  /*56220*/  LDL.LU.64 R22, [R1+0x4250] ;  /* 0x0042500001167983 */ /* 0x000f280000300a00 */
[----:B------:R-:W2:-:S13]  /*56230*/  LDL.LU.64 R20, [R1+0x4248] ;  /* 0x0042480001147983 */ /* 0x000e9a0000300a00 */
[----:B------:R-:W-:Y:S04]  /*56240*/  STL.64 [R1+0xa60], R16 ;  /* 0x000a601001007387 */ /* 0x000fe80000100a00 */
[----:B------:R4:W-:Y:S02]  /*56250*/  STL.64 [R1+0xa68], R18 ;  /* 0x000a681201007387 */ /* 0x0009e40000100a00 */
[----:B----4-:R-:W-:Y:S02]  /*56260*/  IMAD.MOV.U32 R18, RZ, RZ, R22 ;  /* 0x000000ffff127224 */ /* 0x010fe400078e0016 */
[----:B------:R-:W-:Y:S01]  /*56270*/  IMAD.MOV.U32 R19, RZ, RZ, R23 ;  /* 0x000000ffff137224 */ /* 0x000fe200078e0017 */
[----:B------:R-:W2:Y:S04]  /*56280*/  LDL.LU R22, [R1+0x4244] ;  /* 0x0042440001167983 */ /* 0x000ea80000300800 */
[----:B------:R-:W2:Y:S04]  /*56290*/  LDL.LU R23, [R1+0x4240] ;  /* 0x0042400001177983 */ /* 0x000ea80000300800 */
[----:B------:R0:W-:Y:S04]  /*562a0*/  STL.64 [R1+0x4150], R14 ;  /* 0x0041500e01007387 */ /* 0x0001e80000100a00 */
[----:B------:R-:W-:Y:S04]  /*562b0*/  STL.64 [R1+0x4190], R12 ;  /* 0x0041900c01007387 */ /* 0x000fe80000100a00 */
[----:B0-----:R-:W4:Y:S04]  /*562c0*/  LDL.64 R14, [R1+0x138] ;  /* 0x00013800010e7983 */ /* 0x001f280000100a00 */
[----:B----4-:R0:W-:Y:S02]  /*562d0*/  STL.64 [R1+0x41a0], R14 ;  /* 0x0041a00e01007387 */ /* 0x0101e40000100a00 */
[----:B0-----:R-:W-:-:S02]  /*562e0*/  IMAD.MOV.U32 R14, RZ, RZ, R11 ;  /* 0x000000ffff0e7224 */ /* 0x001fc400078e000b */
[----:B------:R-:W-:Y:S01]  /*562f0*/  IMAD.MOV.U32 R15, RZ, RZ, R29 ;  /* 0x000000ffff0f7224 */ /* 0x000fe200078e001d */
[----:B------:R-:W3:Y:S04]  /*56300*/  LDL.LU R11, [R1+0x423c] ;  /* 0x00423c00010b7983 */ /* 0x000ee80000300800 */
[----:B------:R0:W-:Y:S02]  /*56310*/  STL.64 [R1+0x41b8], R14 ;  /* 0x0041b80e01007387 */ /* 0x0001e40000100a00 */
[----:B0-----:R-:W-:Y:S02]  /*56320*/  IMAD.MOV.U32 R14, RZ, RZ, R3 ;  /* 0x000000ffff0e7224 */ /* 0x001fe400078e0003 */
[----:B------:R-:W-:Y:S01]  /*56330*/  IMAD.MOV.U32 R15, RZ, RZ, R28 ;  /* 0x000000ffff0f7224 */ /* 0x000fe200078e001c */
[----:B------:R-:W4:Y:S06]  /*56340*/  LDL.LU R3, [R1+0x4238] ;  /* 0x0042380001037983 */ /* 0x000f2c0000300800 */
[----:B--2---:R-:W-:Y:S01]  /*56350*/  HMMA.16816.F32 R12, R20, R14, R4 ;  /* 0x0000000e140c723c */ /* 0x004fe20000001804 */
[----:B------:R-:W2:Y:S04]  /*56360*/  LDL.LU.64 R6, [R1+0x4230] ;  /* 0x0042300001067983 */ /* 0x000ea80000300a00 */
[----:B------:R-:W2:-:S14]  /*56370*/  LDL.LU.64 R4, [R1+0x4228] ;  /* 0x0042280001047983 */ /* 0x000e9c0000300a00 */
[----:B------:R-:W-:Y:S04]  /*56380*/  STL.64 [R1+0xa50], R12 ;  /* 0x000a500c01007387 */ /* 0x000fe80000100a00 */
[----:B------:R0:W-:Y:S02]  /*56390*/  STL.64 [R1+0xa58], R14 ;  /* 0x000a580e01007387 */ /* 0x0001e40000100a00 */
[----:B0-----:R-:W-:Y:S02]  /*563a0*/  IMAD.MOV.U32 R14, RZ, RZ, R25 ;  /* 0x000000ffff0e7224 */ /* 0x001fe400078e0019 */
[----:B------:R-:W-:-:S05]  /*563b0*/  IMAD.MOV.U32 R15, RZ, RZ, R24 ;  /* 0x000000ffff0f7224 */ /* 0x000fca00078e0018 */
[----:B------:R0:W-:Y:S04]  /*563c0*/  STL.64 [R1+0x41d0], R14 ;  /* 0x0041d00e01007387 */ /* 0x0001e80000100a00 */
[----:B------:R-:W3:Y:S04]  /*563d0*/  LDL.LU R12, [R1+0x170] ;  /* 0x00017000010c7983 */ /* 0x000ee80000300800 */
[----:B------:R-:W3:Y:S04]  /*563e0*/  LDL.LU R13, [R1+0x174] ;  /* 0x00017400010d7983 */ /* 0x000ee80000300800 */
[----:B0-----:R-:W3:Y:S04]  /*563f0*/  LDL.LU R14, [R1+0x178] ;  /* 0x00017800010e7983 */ /* 0x001ee80000300800 */
[----:B------:R-:W3:Y:S01]  /*56400*/  LDL.LU R15, [R1+0x17c] ;  /* 0x00017c00010f7983 */ /* 0x000ee20000300800 */
[----:B--2---:R-:W-:Y:S03]  /*56410*/  HMMA.16816.F32 R24, R20, R26, R4 ;  /* 0x0000001a1418723c */ /* 0x004fe60000001804 */
[----:B------:R-:W2:Y:S04]  /*56420*/  LDL.LU.64 R6, [R1+0x4220] ;  /* 0x0042200001067983 */ /* 0x000ea80000300a00 */
[----:B------:R-:W2:-:S12]  /*56430*/  LDL.LU.64 R4, [R1+0x4218] ;  /* 0x0042180001047983 */ /* 0x000e980000300a00 */
[----:B------:R-:W-:Y:S04]  /*56440*/  STL.64 [R1+0xa40], R24 ;  /* 0x000a401801007387 */ /* 0x000fe80000100a00 */
[----:B------:R0:W-:Y:S04]  /*56450*/  STL.64 [R1+0xa48], R26 ;  /* 0x000a481a01007387 */ /* 0x0001e80000100a00 */
[----:B0-----:R-:W2:Y:S01]  /*56460*/  LDL.LU.64 R26, [R1+0x4210] ;  /* 0x00421000011a7983 */ /* 0x001ea20000300a00 */
[----:B---3--:R-:W-:Y:S01]  /*56470*/  HMMA.16816.F32 R16, R20, R18, R12 ;  /* 0x000000121410723c */ /* 0x008fe2000000180c */
[----:B------:R-:W-:-:S02]  /*56480*/  IMAD.MOV.U32 R14, RZ, RZ, R2 ;  /* 0x000000ffff0e7224 */ /* 0x000fc400078e0002 */
[----:B------:R-:W-:-:S15]  /*56490*/  IMAD.MOV.U32 R15, RZ, RZ, R0 ;  /* 0x000000ffff0f7224 */ /* 0x000fde00078e0000 */
[----:B------:R-:W-:Y:S01]  /*564a0*/  NOP ;  /* 0x0000000000007918 */ /* 0x000fe20000000000 */
[----:B------:R0:W-:Y:S04]  /*564b0*/  STL.64 [R1+0xa30], R16 ;  /* 0x000a301001007387 */ /* 0x0001e80000100a00 */
[----:B------:R1:W-:Y:S01]  /*564c0*/  STL.64 [R1+0xa38], R18 ;  /* 0x000a381201007387 */ /* 0x0003e20000100a00 */
[----:B--2---:R-:W-:-:S15]  /*564d0*/  HMMA.16816.F32 R4, R20, R26, R4 ;  /* 0x0000001a1404723c */ /* 0x004fde0000001804 */
[----:B------:R-:W-:-:S04]  /*564e0*/  NOP ;  /* 0x0000000000007918 */ /* 0x000fc80000000000 */
[----:B------:R2:W-:Y:S04]  /*564f0*/  STL.64 [R1+0xa20], R4 ;  /* 0x000a200401007387 */ /* 0x0005e80000100a00 */
[----:B------:R3:W-:Y:S04]  /*56500*/  STL.64 [R1+0xa28], R6 ;  /* 0x000a280601007387 */ /* 0x0007e80000100a00 */
[----:B0-----:R-:W4:Y:S04]  /*56510*/  LDL.LU R16, [R1+0xb0] ;  /* 0x0000b00001107983 */ /* 0x001f280000300800 */
[----:B------:R-:W4:Y:S04]  /*56520*/  LDL.LU R17, [R1+0xb4] ;  /* 0x0000b40001117983 */ /* 0x000f280000300800 */
[----:B-1----:R-:W4:Y:S04]  /*56530*/  LDL.LU R18, [R1+0xb8] ;  /* 0x0000b80001127983 */ /* 0x002f280000300800 */
[----:B------:R-:W4:Y:S04]  /*56540*/  LDL.LU R19, [R1+0xbc] ;  /* 0x0000bc0001137983 */ /* 0x000f280000300800 */
[----:B--2---:R-:W2:Y:S04]  /*56550*/  LDL.LU R4, [R1+0xc0] ;  /* 0x0000c00001047983 */ /* 0x004ea80000300800 */
[----:B------:R-:W2:Y:S04]  /*56560*/  LDL.LU R5, [R1+0xc4] ;  /* 0x0000c40001057983 */ /* 0x000ea80000300800 */
[----:B---3--:R-:W2:Y:S04]  /*56570*/  LDL.LU R6, [R1+0xc8] ;  /* 0x0000c80001067983 */ /* 0x008ea80000300800 */
[----:B------:R-:W2:Y:S04]  /*56580*/  LDL.LU R7, [R1+0xcc] ;  /* 0x0000cc0001077983 */ /* 0x000ea80000300800 */
[----:B------:R0:W-:Y:S04]  /*56590*/  STL.64 [R1+0x41e8], R14 ;  /* 0x0041e80e01007387 */ /* 0x0001e80000100a00 */
        /* <DEDUP_REMOVED lines=20> */
[----:B------:R-:W-:Y:S03]  /*566e0*/  HMMA.16816.F32 R4, R20, R10, R4 ;  /* 0x0000000a1404723c */ /* 0x000fe60000001804 */
        /* <DEDUP_REMOVED lines=15> */
[----:B------:R-:W2:Y:S04]  /*567e0*/  LDL.LU R4, [R1+0x4200] ;  /* 0x0042000001047983 */ /* 0x000ea80000300800 */
[----:B------:R-:W-:Y:S01]  /*567f0*/  STL.64 [R1+0x4118], R10 ;  /* 0x0041180a01007387 */ /* 0x000fe20000100a00 */
[----:B---3--:R-:W-:-:S02]  /*56800*/  IMAD.MOV.U32 R29, RZ, RZ, R14 ;  /* 0x000000ffff1d7224 */ /* 0x008fc400078e000e */
[----:B------:R-:W-:Y:S01]  /*56810*/  IMAD.MOV.U32 R28, RZ, RZ, R15 ;  /* 0x000000ffff1c7224 */ /* 0x000fe200078e000f */
[----:B----4-:R-:W-:-:S15]  /*56820*/  HMMA.16816.F32 R16, R20, R6, R16 ;  /* 0x000000061410723c */ /* 0x010fde0000001810 */
[----:B------:R-:W-:-:S04]  /*56830*/  NOP ;  /* 0x0000000000007918 */ /* 0x000fc80000000000 */
[----:B------:R-:W-:Y:S04]  /*56840*/  STL.64 [R1+0xa00], R16 ;  /* 0x000a001001007387 */ /* 0x000fe80000100a00 */
[----:B------:R-:W-:Y:S04]  /*56850*/  STL.64 [R1+0xa08], R18 ;  /* 0x000a081201007387 */ /* 0x000fe80000100a00 */
[----:B--2---:R-:W0:Y:S01]  /*56860*/  LDSM.16.MT88.4 R16, [R4+UR5+0x6180] ;  /* 0x006180050410783b */ /* 0x004e220008004200 */
[C---:B------:R-:W-:Y:S03]  /*56870*/  HMMA.16816.F32 R24, R20.reuse, R14, R24 ;  /* 0x0000000e1418723c */ /* 0x040fe60000001818 */
[----:B0-----:R-:W-:Y:S04]  /*56880*/  STL.64 [R1+0x4010], R18 ;  /* 0x0040101201007387 */ /* 0x001fe80000100a00 */
        /* <DEDUP_REMOVED lines=9> */
[----:B------:R-:W3:Y:S02]  /*56920*/  LDL.LU.64 R14, [R1+0x41e8] ;  /* 0x0041e800010e7983 */ /* 0x000ee40000300a00 */
        /* <DEDUP_REMOVED lines=23> */
[----:B------:R-:W3:Y:S01]  /*56aa0*/  LDL.LU.64 R12, [R1+0x4190] ;  /* 0x00419000010c7983 */ /* 0x000ee20000300a00 */
[----:B--2---:R-:W-:Y:S01]  /*56ab0*/  HMMA.16816.F32 R16, R20, R26, R16 ;  /* 0x0000001a1410723c */ /* 0x004fe20000001810 */
[----:B------:R-:W-:-:S02]  /*56ac0*/  IMAD.MOV.U32 R5, RZ, RZ, R26 ;  /* 0x000000ffff057224 */ /* 0x000fc400078e001a */
[----:B------:R-:W-:-:S15]  /*56ad0*/  IMAD.MOV.U32 R4, RZ, RZ, R27 ;  /* 0x000000ffff047224 */ /* 0x000fde00078e001b */
[----:B------:R-:W-:Y:S01]  /*56ae0*/  NOP ;  /* 0x0000000000007918 */ /* 0x000fe20000000000 */
[----:B------:R-:W-:Y:S04]  /*56af0*/  STL.64 [R1+0x980], R16 ;  /* 0x0009801001007387 */ /* 0x000fe80000100a00 */
[----:B------:R-:W-:Y:S04]  /*56b00*/  STL.64 [R1+0x988], R18 ;  /* 0x0009881201007387 */ /* 0x000fe80000100a00 */
[----:B------:R-:W-:Y:S04]  /*56b10*/  STL.64 [R1+0x40d8], R6 ;  /* 0x0040d80601007387 */ /* 0x000fe80000100a00 */
[----:B------:R0:W-:Y:S04]  /*56b20*/  STL.64 [R1+0x40d0], R4 ;  /* 0x0040d00401007387 */ /* 0x0001e80000100a00 */
[----:B0-----:R-:W2:Y:S04]  /*56b30*/  LDL.LU R4, [R1+0x40] ;  /* 0x0000400001047983 */ /* 0x001ea80000300800 */
[----:B------:R-:W2:Y:S04]  /*56b40*/  LDL.LU R5, [R1+0x44] ;  /* 0x0000440001057983 */ /* 0x000ea80000300800 */
        /* <DEDUP_REMOVED lines=10> */
[----:B------:R-:W-:-:S02]  /*56bf0*/  IMAD.MOV.U32 R2, RZ, RZ, R14 ;  /* 0x000000ffff027224 */ /* 0x000fc400078e000e */
[----:B------:R-:W-:Y:S02]  /*56c00*/  IMAD.MOV.U32 R0, RZ, RZ, R15 ;  /* 0x000000ffff007224 */ /* 0x000fe400078e000f */
[----:B---3--:R-:W-:Y:S02]  /*56c10*/  IMAD.MOV.U32 R14, RZ, RZ, R13 ;  /* 0x000000ffff0e7224 */ /* 0x008fe400078e000d */
[----:B------:R-:W-:Y:S01]  /*56c20*/  IMAD.MOV.U32 R15, RZ, RZ, R12 ;  /* 0x000000ffff0f7224 */ /* 0x000fe200078e000c */
[----:B--2---:R-:W-:Y:S04]  /*56c30*/  STL.64 [R1+0x4180], R26 ;  /* 0x0041801a01007387 */ /* 0x004fe80000100a00 */
[----:B------:R-:W-:Y:S04]  /*56c40*/  STL.64 [R1+0x4178], R24 ;  /* 0x0041781801007387 */ /* 0x000fe80000100a00 */
[----:B------:R0:W-:Y:S04]  /*56c50*/  STL.64 [R1+0x4168], R14 ;  /* 0x0041680e01007387 */ /* 0x0001e80000100a00 */
[----:B0-----:R-:W2:Y:S04]  /*56c60*/  LDL.64 R14, [R1+0x108] ;  /* 0x00010800010e7983 */ /* 0x001ea80000100a00 */
[----:B--2---:R0:W-:Y:S04]  /*56c70*/  STL.64 [R1+0x4188], R14 ;  /* 0x0041880e01007387 */ /* 0x0041e80000100a00 */
[----:B------:R-:W2:Y:S04]  /*56c80*/  LDL.LU R12, [R1+0x240] ;  /* 0x00024000010c7983 */ /* 0x000ea80000300800 */
[----:B------:R-:W2:Y:S04]  /*56c90*/  LDL.LU R13, [R1+0x244] ;  /* 0x00024400010d7983 */ /* 0x000ea80000300800 */
[----:B0-----:R-:W2:Y:S04]  /*56ca0*/  LDL.LU R14, [R1+0x248] ;  /* 0x00024800010e7983 */ /* 0x001ea80000300800 */
[----:B------:R-:W2:Y:S04]  /*56cb0*/  LDL.LU R15, [R1+0x24c] ;  /* 0x00024c00010f7983 */ /* 0x000ea80000300800 */
[----:B------:R-:W-:Y:S04]  /*56cc0*/  STL.64 [R1+0x4148], R18 ;  /* 0x0041481201007387 */ /* 0x000fe80000100a00 */
        /* <DEDUP_REMOVED lines=15> */
[----:B0-----:R-:W3:Y:S04]  /*56dc0*/  LDL.LU R4, [R1+0x60] ;  /* 0x0000600001047983 */ /* 0x001ee80000300800 */
[----:B------:R-:W3:Y:S04]  /*56dd0*/  LDL.LU R5, [R1+0x64] ;  /* 0x0000640001057983 */ /* 0x000ee80000300800 */
[----:B------:R-:W4:Y:S04]  /*56de0*/  LDL.LU R6, [R1+0x68] ;  /* 0x0000680001067983 */ /* 0x000f280000300800 */
[----:B------:R-:W4:Y:S04]  /*56df0*/  LDL.LU R7, [R1+0x6c] ;  /* 0x00006c0001077983 */ /* 0x000f280000300800 */
[----:B------:R-:W2:Y:S04]  /*56e00*/  LDL.LU R8, [R1+0x80] ;  /* 0x0000800001087983 */ /* 0x000ea80000300800 */
[----:B------:R-:W2:Y:S04]  /*56e10*/  LDL.LU R9, [R1+0x84] ;  /* 0x0000840001097983 */ /* 0x000ea80000300800 */
[----:B------:R-:W2:Y:S04]  /*56e20*/  LDL.LU R10, [R1+0x88] ;  /* 0x00008800010a7983 */ /* 0x000ea80000300800 */
[----:B------:R-:W2:Y:S01]  /*56e30*/  LDL.LU R11, [R1+0x8c] ;  /* 0x00008c00010b7983 */ /* 0x000ea20000300800 */
[C---:B------:R-:W-:Y:S03]  /*56e40*/  HMMA.16816.F32 R24, R20.reuse, R26, R12 ;  /* 0x0000001a1418723c */ /* 0x040fe6000000180c */
[----:B--2---:R0:W-:Y:S04]  /*56e50*/  STL.64 [R1+0x4128], R10 ;  /* 0x0041280a01007387 */ /* 0x0041e80000100a00 */
[----:B------:R-:W-:Y:S04]  /*56e60*/  STL.64 [R1+0x4120], R8 ;  /* 0x0041200801007387 */ /* 0x000fe80000100a00 */
[----:B0-----:R-:W2:Y:S04]  /*56e70*/  LDL.64 R10, [R1+0x28] ;  /* 0x00002800010a7983 */ /* 0x001ea80000100a00 */
[----:B----4-:R0:W-:Y:S04]  /*56e80*/  STL.64 [R1+0x40f8], R6 ;  /* 0x0040f80601007387 */ /* 0x0101e80000100a00 */
[----:B---3--:R-:W-:Y:S04]  /*56e90*/  STL.64 [R1+0x40f0], R4 ;  /* 0x0040f00401007387 */ /* 0x008fe80000100a00 */
[----:B0-----:R-:W3:Y:S04]  /*56ea0*/  LDL.64 R6, [R1+0x8] ;  /* 0x0000080001067983 */ /* 0x001ee80000100a00 */
[----:B---3--:R0:W-:Y:S04]  /*56eb0*/  STL.64 [R1+0x4110], R6 ;  /* 0x0041100601007387 */ /* 0x0081e80000100a00 */
[----:B0-----:R-:W3:Y:S04]  /*56ec0*/  LDL.64 R6, [R1+0x18] ;  /* 0x0000180001067983 */ /* 0x001ee80000100a00 */
[----:B------:R-:W4:Y:S04]  /*56ed0*/  LDL.LU.64 R14, [R1+0x4188] ;  /* 0x00418800010e7983 */ /* 0x000f280000300a00 */
        /* <DEDUP_REMOVED lines=21> */
[----:B------:R-:W-:Y:S04]  /*57030*/  STL.64 [R1+0x3d0], R12 ;  /* 0x0003d00c01007387 */ /* 0x000fe80000100a00 */
[----:B------:R0:W-:Y:S04]  /*57040*/  STL.64 [R1+0x3d8], R14 ;  /* 0x0003d80e01007387 */ /* 0x0001e80000100a00 */
[----:B0-----:R-:W4:Y:S02]  /*57050*/  LDL.LU.64 R14, [R1+0x4150] ;  /* 0x00415000010e7983 */ /* 0x001f240000300a00 */
[----:B----4-:R-:W-:Y:S02]  /*57060*/  HMMA.16816.F32 R20, R20, R14, R16 ;  /* 0x0000000e1414723c */ /* 0x010fe40000001810 */
[----:B------:R-:W4:Y:S04]  /*57070*/  LDL.LU.64 R18, [R1+0x4148] ;  /* 0x0041480001127983 */ /* 0x000f280000300a00 */
[----:B------:R-:W4:Y:S04]  /*57080*/  LDL.LU.64 R16, [R1+0x4140] ;  /* 0x0041400001107983 */ /* 0x000f280000300a00 */
[----:B------:R-:W4:Y:S04]  /*57090*/  LDL.LU.64 R14, [R1+0x4138] ;  /* 0x00413800010e7983 */ /* 0x000f280000300a00 */
[----:B------:R-:W4:Y:S05]  /*570a0*/  LDL.LU.64 R12, [R1+0x4130] ;  /* 0x00413000010c7983 */ /* 0x000f2a0000300a00 */
        /* <DEDUP_REMOVED lines=9> */
[----:B------:R-:W-:Y:S01]  /*57140*/  STL.64 [R1+0x368], R18 ;  /* 0x0003681201007387 */ /* 0x000fe20000100a00 */
[----:B0-----:R-:W-:Y:S02]  /*57150*/  IMAD.MOV.U32 R17, RZ, RZ, R10 ;  /* 0x000000ffff117224 */ /* 0x001fe400078e000a */
[----:B------:R-:W-:Y:S02]  /*57160*/  IMAD.MOV.U32 R16, RZ, RZ, R11 ;  /* 0x000000ffff107224 */ /* 0x000fe400078e000b */
[----:B------:R-:W3:Y:S04]  /*57170*/  LDL.LU.64 R10, [R1+0x4128] ;  /* 0x00412800010a7983 */ /* 0x000ee80000300a00 */
[----:B------:R-:W3:Y:S04]  /*57180*/  LDL.LU.64 R8, [R1+0x4120] ;  /* 0x0041200001087983 */ /* 0x000ee80000300a00 */
[----:B------:R0:W-:Y:S04]  /*57190*/  STL.64 [R1+0x40a8], R16 ;  /* 0x0040a81001007387 */ /* 0x0001e80000100a00 */
[----:B0-----:R-:W4:Y:S04]  /*571a0*/  LDL.LU R16, [R1+0x3a0] ;  /* 0x0003a00001107983 */ /* 0x001f280000300800 */
[----:B------:R-:W4:Y:S04]  /*571b0*/  LDL.LU R17, [R1+0x3a4] ;  /* 0x0003a40001117983 */ /* 0x000f280000300800 */
[----:B------:R-:W2:Y:S04]  /*571c0*/  LDL.LU R18, [R1+0x3a8] ;  /* 0x0003a80001127983 */ /* 0x000ea80000300800 */
[----:B------:R-:W2:Y:S01]  /*571d0*/  LDL.LU R19, [R1+0x3ac] ;  /* 0x0003ac0001137983 */ /* 0x000ea20000300800 */
[----:B---3--:R-:W-:Y:S03]  /*571e0*/  HMMA.16816.F32 R8, R12, R6, R8 ;  /* 0x000000060c08723c */ /* 0x008fe60000001808 */
[----:B--2---:R-:W-:Y:S04]  /*571f0*/  STL.64 [R1+0x40b8], R18 ;  /* 0x0040b81201007387 */ /* 0x004fe80000100a00 */
[----:B----4-:R-:W-:-:S12]  /*57200*/  STL.64 [R1+0x40b0], R16 ;  /* 0x0040b01001007387 */ /* 0x010fd80000100a00 */
[----:B------:R0:W-:Y:S04]  /*57210*/  STL.64 [R1+0x340], R8 ;  /* 0x0003400801007387 */ /* 0x0001e80000100a00 */
[----:B------:R1:W-:Y:S01]  /*57220*/  STL.64 [R1+0x348], R10 ;  /* 0x0003480a01007387 */ /* 0x0003e20000100a00 */
[----:B0-----:R-:W-:-:S03]  /*57230*/  IMAD.MOV.U32 R9, RZ, RZ, R6 ;  /* 0x000000ffff097224 */ /* 0x001fc600078e0006 */
[----:B-1----:R-:W2:Y:S01]  /*57240*/  LDL.LU.64 R10, [R1+0x4118] ;  /* 0x00411800010a7983 */ /* 0x002ea20000300a00 */
[----:B------:R-:W-:-:S03]  /*57250*/  IMAD.MOV.U32 R8, RZ, RZ, R7 ;  /* 0x000000ffff087224 */ /* 0x000fc600078e0007 */
[----:B------:R-:W3:Y:S02]  /*57260*/  LDL.LU.64 R6, [R1+0x4110] ;  /* 0x0041100001067983 */ /* 0x000ee40000300a00 */
[----:B---3--:R-:W-:Y:S01]  /*57270*/  HMMA.16816.F32 R24, R12, R6, R24 ;  /* 0x000000060c18723c */ /* 0x008fe20000001818 */
[----:B------:R-:W-:Y:S02]  /*57280*/  IMAD.MOV.U32 R17, RZ, RZ, R6 ;  /* 0x000000ffff117224 */ /* 0x000fe400078e0006 */
[----:B------:R-:W-:-:S15]  /*57290*/  IMAD.MOV.U32 R16, RZ, RZ, R7 ;  /* 0x000000ffff107224 */ /* 0x000fde00078e0007 */
[----:B------:R-:W-:Y:S01]  /*572a0*/  NOP ;  /* 0x0000000000007918 */ /* 0x000fe20000000000 */
[----:B------:R-:W-:Y:S04]  /*572b0*/  STL.64 [R1+0x300], R24 ;  /* 0x0003001801007387 */ /* 0x000fe80000100a00 */
[----:B------:R0:W-:Y:S04]  /*572c0*/  STL.64 [R1+0x308], R26 ;  /* 0x0003081a01007387 */ /* 0x0001e80000100a00 */
[----:B0-----:R-:W3:Y:S04]  /*572d0*/  LDL.LU.64 R26, [R1+0x4108] ;  /* 0x00410800011a7983 */ /* 0x001ee80000300a00 */
[----:B------:R-:W4:Y:S04]  /*572e0*/  LDL.LU.64 R24, [R1+0x4100] ;  /* 0x0041000001187983 */ /* 0x000f280000300a00 */
[----:B------:R-:W3:Y:S04]  /*572f0*/  LDL.LU.64 R6, [R1+0x40f8] ;  /* 0x0040f80001067983 */ /* 0x000ee80000300a00 */
[----:B------:R-:W3:Y:S02]  /*57300*/  LDL.LU.64 R4, [R1+0x40f0] ;  /* 0x0040f00001047983 */ /* 0x000ee40000300a00 */
[----:B---3--:R-:W-:-:S15]  /*57310*/  HMMA.16816.F32 R4, R12, R26, R4 ;  /* 0x0000001a0c04723c */ /* 0x008fde0000001804 */
[----:B------:R-:W-:-:S04]  /*57320*/  NOP ;  /* 0x0000000000007918 */ /* 0x000fc80000000000 */
[----:B------:R-:W-:Y:S04]  /*57330*/  STL.64 [R1+0x2e0], R4 ;  /* 0x0002e00401007387 */ /* 0x000fe80000100a00 */
[----:B------:R0:W-:Y:S04]  /*57340*/  STL.64 [R1+0x2e8], R6 ;  /* 0x0002e80601007387 */ /* 0x0001e80000100a00 */
[----:B0-----:R-:W2:Y:S04]  /*57350*/  LDL.LU.64 R6, [R1+0x40e8] ;  /* 0x0040e80001067983 */ /* 0x001ea80000300a00 */
[----:B------:R-:W2:Y:S04]  /*57360*/  LDL.LU.64 R4, [R1+0x40e0] ;  /* 0x0040e00001047983 */ /* 0x000ea80000300a00 */
[----:B------:R-:W-:Y:S01]  /*57370*/  STL.64 [R1+0x3fc0], R26 ;  /* 0x003fc01a01007387 */ /* 0x000fe20000100a00 */
[----:B--2---:R-:W-:-:S15]  /*57380*/  HMMA.16816.F32 R4, R12, R10, R4 ;  /* 0x0000000a0c04723c */ /* 0x004fde0000001804 */
[----:B------:R-:W-:-:S04]  /*57390*/  NOP ;  /* 0x0000000000007918 */ /* 0x000fc80000000000 */
[----:B------:R-:W-:Y:S04]  /*573a0*/  STL.64 [R1+0x2c0], R4 ;  /* 0x0002c00401007387 */ /* 0x000fe80000100a00 */
[----:B------:R0:W-:Y:S04]  /*573b0*/  STL.64 [R1+0x2c8], R6 ;  /* 0x0002c80601007387 */ /* 0x0001e80000100a00 */
[----:B0-----:R-:W2:Y:S04]  /*573c0*/  LDL.LU.64 R6, [R1+0x40d8] ;  /* 0x0040d80001067983 */ /* 0x001ea80000300a00 */
[----:B------:R-:W3:Y:S04]  /*573d0*/  LDL.LU.64 R4, [R1+0x40d0] ;  /* 0x0040d00001047983 */ /* 0x000ee80000300a00 */
[----:B------:R-:W-:Y:S04]  /*573e0*/  STL.64 [R1+0x40c8], R10 ;  /* 0x0040c80a01007387 */ /* 0x000fe80000100a00 */
[----:B------:R0:W-:Y:S04]  /*573f0*/  STL.64 [R1+0x40c0], R8 ;  /* 0x0040c00801007387 */ /* 0x0001e80000100a00 */
[----:B0-----:R-:W3:Y:S04]  /*57400*/  LDL.LU R8, [R1+0x370] ;  /* 0x0003700001087983 */ /* 0x001ee80000300800 */
[----:B------:R-:W3:Y:S04]  /*57410*/  LDL.LU R9, [R1+0x374] ;  /* 0x0003740001097983 */ /* 0x000ee80000300800 */
[----:B------:R-:W3:Y:S04]  /*57420*/  LDL.LU R10, [R1+0x378] ;  /* 0x00037800010a7983 */ /* 0x000ee80000300800 */
[----:B------:R-:W3:Y:S01]  /*57430*/  LDL.LU R11, [R1+0x37c] ;  /* 0x00037c00010b7983 */ /* 0x000ee20000300800 */
[----:B------:R-:W-:-:S02]  /*57440*/  IMAD.MOV.U32 R26, RZ, RZ, R17 ;  /* 0x000000ffff1a7224 */ /* 0x000fc400078e0011 */
[----:B------:R-:W-:Y:S01]  /*57450*/  IMAD.MOV.U32 R27, RZ, RZ, R16 ;  /* 0x000000ffff1b7224 */ /* 0x000fe200078e0010 */
[----:B--2---:R-:W-:-:S15]  /*57460*/  HMMA.16816.F32 R20, R12, R6, R20 ;  /* 0x000000060c14723c */ /* 0x004fde0000001814 */
[----:B------:R-:W-:-:S04]  /*57470*/  NOP ;  /* 0x0000000000007918 */ /* 0x000fc80000000000 */
[----:B------:R-:W-:Y:S04]  /*57480*/  STL.64 [R1+0xd0], R20 ;  /* 0x0000d01401007387 */ /* 0x000fe80000100a00 */
[----:B------:R-:W-:Y:S04]  /*57490*/  STL.64 [R1+0xd8], R22 ;  /* 0x0000d81601007387 */ /* 0x000fe80000100a00 */
[----:B------:R-:W0:Y:S04]  /*574a0*/  LDSM.16.MT88.4 R20, [R3+UR5+0x6000] ;  /* 0x006000050314783b */ /* 0x000e280008004200 */
[----:B------:R-:W-:Y:S04]  /*574b0*/  STL.64 [R1+0x3fd8], R26 ;  /* 0x003fd81a01007387 */ /* 0x000fe80000100a00 */
[----:B------:R-:W-:Y:S04]  /*574c0*/  STL.64 [R1+0x3fb8], R6 ;  /* 0x003fb80601007387 */ /* 0x000fe80000100a00 */
[----:B0-----:R0:W-:Y:S04]  /*574d0*/  STL.64 [R1+0x3f08], R22 ;  /* 0x003f081601007387 */ /* 0x0011e80000100a00 */
[----:B------:R-:W-:Y:S04]  /*574e0*/  STL.64 [R1+0x3f00], R20 ;  /* 0x003f001401007387 */ /* 0x000fe80000100a00 */
[----:B0-----:R-:W2:Y:S01]  /*574f0*/  LDL.64 R22, [R1+0xe8] ;  /* 0x0000e80001167983 */ /* 0x001ea20000100a00 */
[----:B------:R-:W-:-:S02]  /*57500*/  IMAD.MOV.U32 R18, RZ, RZ, R29 ;  /* 0x000000ffff127224 */ /* 0x000fc400078e001d */
[----:B------:R-:W-:-:S07]  /*57510*/  IMAD.MOV.U32 R19, RZ, RZ, R28 ;  /* 0x000000ffff137224 */ /* 0x000fce00078e001c */
[----:B---3--:R-:W-:Y:S01]  /*57520*/  HMMA.16816.F32 R16, R12, R18, R8 ;  /* 0x000000120c10723c */ /* 0x008fe20000001808 */
[----:B--2---:R0:W-:Y:S04]  /*57530*/  STL.64 [R1+0x4050], R22 ;  /* 0x0040501601007387 */ /* 0x0041e80000100a00 */
[----:B0-----:R-:W2:Y:S04]  /*57540*/  LDL.64 R22, [R1+0x168] ;  /* 0x0001680001167983 */ /* 0x001ea80000100a00 */
[----:B------:R-:W3:Y:S04]  /*57550*/  LDL.LU.64 R10, [R1+0x40c8] ;  /* 0x0040c800010a7983 */ /* 0x000ee80000300a00 */
[----:B------:R-:W2:Y:S06]  /*57560*/  LDL.LU.64 R8, [R1+0x40c0] ;  /* 0x0040c00001087983 */ /* 0x000eac0000300a00 */
[----:B------:R-:W-:Y:S04]  /*57570*/  STL.64 [R1+0x2b0], R16 ;  /* 0x0002b01001007387 */ /* 0x000fe80000100a00 */
[----:B------:R0:W-:Y:S04]  /*57580*/  STL.64 [R1+0x2b8], R18 ;  /* 0x0002b81201007387 */ /* 0x0001e80000100a00 */
[----:B0-----:R-:W3:Y:S04]  /*57590*/  LDL.LU.64 R18, [R1+0x40b8] ;  /* 0x0040b80001127983 */ /* 0x001ee80000300a00 */
[----:B------:R-:W3:Y:S01]  /*575a0*/  LDL.LU.64 R16, [R1+0x40b0] ;  /* 0x0040b00001107983 */ /* 0x000ee20000300a00 */
[----:B--2---:R-:W-:-:S02]  /*575b0*/  IMAD.MOV.U32 R26, RZ, RZ, R9 ;  /* 0x000000ffff1a7224 */ /* 0x004fc400078e0009 */
[----:B------:R-:W-:Y:S01]  /*575c0*/  IMAD.MOV.U32 R27, RZ, RZ, R8 ;  /* 0x000000ffff1b7224 */ /* 0x000fe200078e0008 */
[----:B---3--:R-:W-:Y:S04]  /*575d0*/  HMMA.16816.F32 R16, R12, R22, R16 ;  /* 0x000000160c10723c */ /* 0x008fe80000001810 */
[----:B------:R-:W-:-:S15]  /*575e0*/  STL.64 [R1+0x3ff0], R26 ;  /* 0x003ff01a01007387 */ /* 0x000fde0000100a00 */
[----:B------:R0:W-:Y:S04]  /*575f0*/  STL.64 [R1+0x2a0], R16 ;  /* 0x0002a01001007387 */ /* 0x0001e80000100a00 */
[----:B------:R1:W-:Y:S04]  /*57600*/  STL.64 [R1+0x2a8], R18 ;  /* 0x0002a81201007387 */ /* 0x0003e80000100a00 */
[----:B0-----:R-:W2:Y:S02]  /*57610*/  LDL.LU.64 R16, [R1+0x40a8] ;  /* 0x0040a80001107983 */ /* 0x001ea40000300a00 */
[----:B--2---:R-:W-:-:S02]  /*57620*/  IMAD.MOV.U32 R26, RZ, RZ, R17 ;  /* 0x000000ffff1a7224 */ /* 0x004fc400078e0011 */
[----:B------:R-:W-:-:S05]  /*57630*/  IMAD.MOV.U32 R27, RZ, RZ, R16 ;  /* 0x000000ffff1b7224 */ /* 0x000fca00078e0010 */
[----:B------:R-:W-:Y:S04]  /*57640*/  STL.64 [R1+0x4018], R26 ;  /* 0x0040181a01007387 */ /* 0x000fe80000100a00 */
[----:B------:R-:W2:Y:S04]  /*57650*/  LDL.LU R16, [R1+0x540] ;  /* 0x0005400001107983 */ /* 0x000ea80000300800 */
[----:B------:R-:W2:Y:S04]  /*57660*/  LDL.LU R17, [R1+0x544] ;  /* 0x0005440001117983 */ /* 0x000ea80000300800 */
[----:B-1----:R-:W3:Y:S04]  /*57670*/  LDL.LU R18, [R1+0x548] ;  /* 0x0005480001127983 */ /* 0x002ee80000300800 */
        /* <DEDUP_REMOVED lines=9> */
[----:B---3--:R4:W-:Y:S04]  /*57710*/  STL.64 [R1+0x4038], R18 ;  /* 0x0040381201007387 */ /* 0x0089e80000100a00 */
[----:B--2---:R-:W-:Y:S04]  /*57720*/  STL.64 [R1+0x4030], R16 ;  /* 0x0040301001007387 */ /* 0x004fe80000100a00 */
[----:B------:R-:W2:Y:S04]  /*57730*/  LDL.LU R20, [R1+0x490] ;  /* 0x0004900001147983 */ /* 0x000ea80000300800 */
[----:B------:R-:W2:Y:S04]  /*57740*/  LDL.LU R21, [R1+0x494] ;  /* 0x0004940001157983 */ /* 0x000ea80000300800 */
[----:B------:R-:W3:Y:S04]  /*57750*/  LDL.LU R22, [R1+0x498] ;  /* 0x0004980001167983 */ /* 0x000ee80000300800 */
[----:B------:R-:W3:Y:S01]  /*57760*/  LDL.LU R23, [R1+0x49c] ;  /* 0x00049c0001177983 */ /* 0x000ee20000300800 */
[----:B----4-:R-:W-:-:S02]  /*57770*/  IMAD.MOV.U32 R18, RZ, RZ, R25 ;  /* 0x000000ffff127224 */ /* 0x010fc400078e0019 */
[----:B------:R-:W-:Y:S01]  /*57780*/  IMAD.MOV.U32 R19, RZ, RZ, R24 ;  /* 0x000000ffff137224 */ /* 0x000fe200078e0018 */
[----:B---3--:R0:W-:Y:S04]  /*57790*/  STL.64 [R1+0x4060], R22 ;  /* 0x0040601601007387 */ /* 0x0081e80000100a00 */
[----:B--2---:R-:W-:Y:S01]  /*577a0*/  STL.64 [R1+0x4058], R20 ;  /* 0x0040581401007387 */ /* 0x004fe20000100a00 */
[----:B0-----:R-:W-:Y:S01]  /*577b0*/  IMAD.MOV.U32 R22, RZ, RZ, R5 ;  /* 0x000000ffff167224 */ /* 0x001fe200078e0005 */
[----:B------:R-:W-:-:S05]  /*577c0*/  MOV R23, R4 ;  /* 0x0000000400177202 */ /* 0x000fca0000000f00 */
[----:B------:R-:W-:Y:S04]  /*577d0*/  STL.64 [R1+0x4070], R22 ;  /* 0x0040701601007387 */ /* 0x000fe80000100a00 */
[----:B------:R0:W-:Y:S04]  /*577e0*/  STL.64 [R1+0x4048], R18 ;  /* 0x0040481201007387 */ /* 0x0001e80000100a00 */
[----:B0-----:R-:W2:Y:S04]  /*577f0*/  LDL.64 R18, [R1+0x118] ;  /* 0x0001180001127983 */ /* 0x001ea80000100a00 */
[----:B--2---:R0:W-:Y:S04]  /*57800*/  STL.64 [R1+0x4068], R18 ;  /* 0x0040681201007387 */ /* 0x0041e80000100a00 */
[----:B------:R-:W2:Y:S04]  /*57810*/  LDL.LU R16, [R1+0x470] ;  /* 0x0004700001107983 */ /* 0x000ea80000300800 */
[----:B------:R-:W2:Y:S04]  /*57820*/  LDL.LU R17, [R1+0x474] ;  /* 0x0004740001117983 */ /* 0x000ea80000300800 */
[----:B0-----:R-:W3:Y:S04]  /*57830*/  LDL.LU R18, [R1+0x478] ;  /* 0x0004780001127983 */ /* 0x001ee80000300800 */
[----:B------:R-:W3:Y:S04]  /*57840*/  LDL.LU R19, [R1+0x47c] ;  /* 0x00047c0001137983 */ /* 0x000ee80000300800 */
[----:B---3--:R-:W-:Y:S04]  /*57850*/  STL.64 [R1+0x4080], R18 ;  /* 0x0040801201007387 */ /* 0x008fe80000100a00 */
[----:B--2---:R-:W-:Y:S04]  /*57860*/  STL.64 [R1+0x4078], R16 ;  /* 0x0040781001007387 */ /* 0x004fe80000100a00 */
[----:B------:R-:W2:Y:S04]  /*57870*/  LDL.LU R4, [R1+0x410] ;  /* 0x0004100001047983 */ /* 0x000ea80000300800 */
[----:B------:R-:W2:Y:S04]  /*57880*/  LDL.LU R5, [R1+0x414] ;  /* 0x0004140001057983 */ /* 0x000ea80000300800 */
[----:B------:R-:W3:Y:S04]  /*57890*/  LDL.LU R6, [R1+0x418] ;  /* 0x0004180001067983 */ /* 0x000ee80000300800 */
[----:B------:R-:W3:Y:S01]  /*578a0*/  LDL.LU R7, [R1+0x41c] ;  /* 0x00041c0001077983 */ /* 0x000ee20000300800 */
[----:B------:R-:W-:-:S02]  /*578b0*/  IMAD.MOV.U32 R22, RZ, RZ, R2 ;  /* 0x000000ffff167224 */ /* 0x000fc400078e0002 */
[----:B------:R-:W-:Y:S01]  /*578c0*/  IMAD.MOV.U32 R23, RZ, RZ, R0 ;  /* 0x000000ffff177224 */ /* 0x000fe200078e0000 */
[----:B---3--:R0:W-:Y:S04]  /*578d0*/  STL.64 [R1+0x4098], R6 ;  /* 0x0040980601007387 */ /* 0x0081e80000100a00 */
[----:B--2---:R-:W-:Y:S04]  /*578e0*/  STL.64 [R1+0x4090], R4 ;  /* 0x0040900401007387 */ /* 0x004fe80000100a00 */
[----:B0-----:R-:W2:Y:S04]  /*578f0*/  LDL.64 R6, [R1+0x158] ;  /* 0x0001580001067983 */ /* 0x001ea80000100a00 */
[----:B------:R0:W-:Y:S04]  /*57900*/  STL.64 [R1+0x4088], R22 ;  /* 0x0040881601007387 */ /* 0x0001e80000100a00 */
[----:B0-----:R-:W3:Y:S04]  /*57910*/  LDL.64 R22, [R1+0x148] ;  /* 0x0001480001167983 */ /* 0x001ee80000100a00 */
[----:B---3--:R0:W-:Y:S04]  /*57920*/  STL.64 [R1+0x40a0], R22 ;  /* 0x0040a01601007387 */ /* 0x0081e80000100a00 */
[----:B------:R-:W2:Y:S04]  /*57930*/  LDL.LU R20, [R1+0x3f0] ;  /* 0x0003f00001147983 */ /* 0x000ea80000300800 */
[----:B------:R-:W2:Y:S04]  /*57940*/  LDL.LU R21, [R1+0x3f4] ;  /* 0x0003f40001157983 */ /* 0x000ea80000300800 */
[----:B0-----:R-:W2:Y:S04]  /*57950*/  LDL.LU R22, [R1+0x3f8] ;  /* 0x0003f80001167983 */ /* 0x001ea80000300800 */
[----:B------:R-:W2:Y:S04]  /*57960*/  LDL.LU R23, [R1+0x3fc] ;  /* 0x0003fc0001177983 */ /* 0x000ea80000300800 */
[----:B------:R-:W3:Y:S04]  /*57970*/  LDL.LU R16, [R1+0x440] ;  /* 0x0004400001107983 */ /* 0x000ee80000300800 */
[----:B------:R-:W3:Y:S04]  /*57980*/  LDL.LU R17, [R1+0x444] ;  /* 0x0004440001117983 */ /* 0x000ee80000300800 */
[----:B------:R-:W3:Y:S04]  /*57990*/  LDL.LU R18, [R1+0x448] ;  /* 0x0004480001127983 */ /* 0x000ee80000300800 */
[----:B------:R-:W3:Y:S04]  /*579a0*/  LDL.LU R19, [R1+0x44c] ;  /* 0x00044c0001137983 */ /* 0x000ee80000300800 */
[----:B------:R-:W4:Y:S04]  /*579b0*/  LDL.64 R26, [R1+0xf8] ;  /* 0x0000f800011a7983 */ /* 0x000f280000100a00 */
[----:B----4-:R0:W-:Y:S04]  /*579c0*/  STL.64 [R1+0x4040], R26 ;  /* 0x0040401a01007387 */ /* 0x0101e80000100a00 */
[----:B------:R-:W4:Y:S04]  /*579d0*/  LDL.LU R24, [R1+0x520] ;  /* 0x0005200001187983 */ /* 0x000f280000300800 */
[----:B------:R-:W4:Y:S04]  /*579e0*/  LDL.LU R25, [R1+0x524] ;  /* 0x0005240001197983 */ /* 0x000f280000300800 */
[----:B0-----:R-:W4:Y:S04]  /*579f0*/  LDL.LU R26, [R1+0x528] ;  /* 0x00052800011a7983 */ /* 0x001f280000300800 */
        /* <DEDUP_REMOVED lines=27> */
[----:B---3--:R-:W-:-:S15]  /*57bb0*/  HMMA.16816.F32 R4, R12, R22, R4 ;  /* 0x000000160c04723c */ /* 0x008fde0000001804 */
[----:B------:R-:W-:-:S04]  /*57bc0*/  NOP ;  /* 0x0000000000007918 */ /* 0x000fc80000000000 */
[----:B------:R0:W-:Y:S04]  /*57bd0*/  STL.64 [R1+0x280], R4 ;  /* 0x0002800401007387 */ /* 0x0001e80000100a00 */
[----:B------:R-:W-:Y:S01]  /*57be0*/  STL.64 [R1+0x288], R6 ;  /* 0x0002880601007387 */ /* 0x000fe20000100a00 */
[----:B0-----:R-:W-:Y:S02]  /*57bf0*/  IMAD.MOV.U32 R5, RZ, RZ, R22 ;  /* 0x000000ffff057224 */ /* 0x001fe400078e0016 */
[----:B------:R-:W-:Y:S02]  /*57c00*/  IMAD.MOV.U32 R4, RZ, RZ, R23 ;  /* 0x000000ffff047224 */ /* 0x000fe400078e0017 */
        /* <DEDUP_REMOVED lines=8> */
[----:B------:R-:W3:-:S15]  /*57c90*/  LDL.LU.64 R18, [R1+0x4068] ;  /* 0x0040680001127983 */ /* 0x000ede0000300a00 */
[----:B------:R-:W-:Y:S02]  /*57ca0*/  NOP ;  /* 0x0000000000007918 */ /* 0x000fe40000000000 */
[----:B------:R-:W-:Y:S04]  /*57cb0*/  STL.64 [R1+0x260], R20 ;  /* 0x0002601401007387 */ /* 0x000fe80000100a00 */
[----:B------:R0:W-:Y:S04]  /*57cc0*/  STL.64 [R1+0x268], R22 ;  /* 0x0002681601007387 */ /* 0x0001e80000100a00 */
[----:B0-----:R-:W3:Y:S04]  /*57cd0*/  LDL.LU.64 R22, [R1+0x4060] ;  /* 0x0040600001167983 */ /* 0x001ee80000300a00 */
[----:B------:R-:W3:Y:S02]  /*57ce0*/  LDL.LU.64 R20, [R1+0x4058] ;  /* 0x0040580001147983 */ /* 0x000ee40000300a00 */
[----:B---3--:R-:W-:-:S15]  /*57cf0*/  HMMA.16816.F32 R20, R12, R18, R20 ;  /* 0x000000120c14723c */ /* 0x008fde0000001814 */
[----:B------:R-:W-:-:S04]  /*57d00*/  NOP ;  /* 0x0000000000007918 */ /* 0x000fc80000000000 */
[----:B------:R0:W-:Y:S04]  /*57d10*/  STL.64 [R1+0x250], R20 ;  /* 0x0002501401007387 */ /* 0x0001e80000100a00 */
[----:B------:R1:W-:Y:S01]  /*57d20*/  STL.64 [R1+0x258], R22 ;  /* 0x0002581601007387 */ /* 0x0003e20000100a00 */
[----:B0-----:R-:W-:-:S03]  /*57d30*/  IMAD.MOV.U32 R21, RZ, RZ, R18 ;  /* 0x000000ffff157224 */ /* 0x001fc600078e0012 */
[----:B-1----:R-:W3:Y:S01]  /*57d40*/  LDL.LU.64 R22, [R1+0x4050] ;  /* 0x0040500001167983 */ /* 0x002ee20000300a00 */
[----:B------:R-:W-:-:S03]  /*57d50*/  IMAD.MOV.U32 R20, RZ, RZ, R19 ;  /* 0x000000ffff147224 */ /* 0x000fc600078e0013 */
        /* <DEDUP_REMOVED lines=45> */
[----:B------:R-:W2:Y:S01]  /*58030*/  LDL.64 R22, [R1+0x128] ;  /* 0x0001280001167983 */ /* 0x000ea20000100a00 */
[----:B---3--:R-:W-:Y:S03]  /*58040*/  HMMA.16816.F32 R12, R16, R26, R12 ;  /* 0x0000001a100c723c */ /* 0x008fe6000000180c */
[----:B--2---:R0:W-:-:S15]  /*58050*/  STL.64 [R1+0x3f50], R22 ;  /* 0x003f501601007387 */ /* 0x0041de0000100a00 */
[----:B------:R-:W-:Y:S01]  /*58060*/  NOP ;  /* 0x0000000000007918 */ /* 0x000fe20000000000 */
[----:B------:R-:W-:Y:S04]  /*58070*/  STL.64 [R1+0x80], R12 ;  /* 0x0000800c01007387 */ /* 0x000fe80000100a00 */
[----:B------:R-:W-:Y:S04]  /*58080*/  STL.64 [R1+0x88], R14 ;  /* 0x0000880e01007387 */ /* 0x000fe80000100a00 */
[----:B0-----:R-:W2:Y:S04]  /*58090*/  LDL.64 R22, [R1+0x138] ;  /* 0x0001380001167983 */ /* 0x001ea80000100a00 */
[----:B--2---:R-:W-:Y:S04]  /*580a0*/  STL.64 [R1+0x3f58], R22 ;  /* 0x003f581601007387 */ /* 0x004fe80000100a00 */
[----:B------:R0:W-:Y:S04]  /*580b0*/  STL.64 [R1+0x3f10], R26 ;  /* 0x003f101a01007387 */ /* 0x0001e80000100a00 */
[----:B------:R-:W2:Y:S04]  /*580c0*/  LDL.LU R24, [R1+0x610] ;  /* 0x0006100001187983 */ /* 0x000ea80000300800 */
[----:B------:R-:W2:Y:S04]  /*580d0*/  LDL.LU R25, [R1+0x614] ;  /* 0x0006140001197983 */ /* 0x000ea80000300800 */
[----:B0-----:R-:W3:Y:S04]  /*580e0*/  LDL.LU R26, [R1+0x618] ;  /* 0x00061800011a7983 */ /* 0x001ee80000300800 */
[----:B------:R-:W3:Y:S01]  /*580f0*/  LDL.LU R27, [R1+0x61c] ;  /* 0x00061c00011b7983 */ /* 0x000ee20000300800 */
[----:B------:R-:W-:-:S02]  /*58100*/  IMAD.MOV.U32 R23, RZ, RZ, R4 ;  /* 0x000000ffff177224 */ /* 0x000fc400078e0004 */
[----:B------:R-:W-:Y:S01]  /*58110*/  IMAD.MOV.U32 R22, RZ, RZ, R5 ;  /* 0x000000ffff167224 */ /* 0x000fe200078e0005 */
[----:B---3--:R-:W-:Y:S04]  /*58120*/  STL.64 [R1+0x3f68], R26 ;  /* 0x003f681a01007387 */ /* 0x008fe80000100a00 */
[----:B--2---:R-:W-:Y:S04]  /*58130*/  STL.64 [R1+0x3f60], R24 ;  /* 0x003f601801007387 */ /* 0x004fe80000100a00 */
[----:B------:R-:W2:Y:S04]  /*58140*/  LDL.LU R4, [R1+0x5a0] ;  /* 0x0005a00001047983 */ /* 0x000ea80000300800 */
[----:B------:R-:W2:Y:S04]  /*58150*/  LDL.LU R5, [R1+0x5a4] ;  /* 0x0005a40001057983 */ /* 0x000ea80000300800 */
[----:B------:R-:W2:Y:S04]  /*58160*/  LDL.LU R6, [R1+0x5a8] ;  /* 0x0005a80001067983 */ /* 0x000ea80000300800 */
[----:B------:R-:W2:Y:S04]  /*58170*/  LDL.LU R7, [R1+0x5ac] ;  /* 0x0005ac0001077983 */ /* 0x000ea80000300800 */
[----:B------:R-:W3:Y:S04]  /*58180*/  LDL.64 R14, [R1+0x58] ;  /* 0x00005800010e7983 */ /* 0x000ee80000100a00 */
[----:B---3--:R0:W-:Y:S04]  /*58190*/  STL.64 [R1+0x3fb0], R14 ;  /* 0x003fb00e01007387 */ /* 0x0081e80000100a00 */
[----:B------:R-:W3:Y:S04]  /*581a0*/  LDL.LU R12, [R1+0x5b0] ;  /* 0x0005b000010c7983 */ /* 0x000ee80000300800 */
[----:B------:R-:W3:Y:S04]  /*581b0*/  LDL.LU R13, [R1+0x5b4] ;  /* 0x0005b400010d7983 */ /* 0x000ee80000300800 */
[----:B0-----:R-:W3:Y:S04]  /*581c0*/  LDL.LU R14, [R1+0x5b8] ;  /* 0x0005b800010e7983 */ /* 0x001ee80000300800 */
[----:B------:R-:W3:Y:S04]  /*581d0*/  LDL.LU R15, [R1+0x5bc] ;  /* 0x0005bc00010f7983 */ /* 0x000ee80000300800 */
        /* <DEDUP_REMOVED lines=8> */
[----:B----4-:R-:W-:-:S02]  /*58260*/  IMAD.MOV.U32 R22, RZ, RZ, R9 ;  /* 0x000000ffff167224 */ /* 0x010fc400078e0009 */
[----:B------:R-:W-:-:S05]  /*58270*/  IMAD.MOV.U32 R23, RZ, RZ, R8 ;  /* 0x000000ffff177224 */ /* 0x000fca00078e0008 */
[----:B------:R-:W-:Y:S04]  /*58280*/  STL.64 [R1+0x3fa8], R22 ;  /* 0x003fa81601007387 */ /* 0x000fe80000100a00 */
[----:B------:R0:W-:Y:S04]  /*58290*/  STL.64 [R1+0x3fa0], R20 ;  /* 0x003fa01401007387 */ /* 0x0001e80000100a00 */
[----:B0-----:R-:W4:Y:S04]  /*582a0*/  LDL.LU R20, [R1+0x5c0] ;  /* 0x0005c00001147983 */ /* 0x001f280000300800 */
[----:B------:R-:W4:Y:S04]  /*582b0*/  LDL.LU R21, [R1+0x5c4] ;  /* 0x0005c40001157983 */ /* 0x000f280000300800 */
[----:B------:R-:W4:Y:S04]  /*582c0*/  LDL.LU R22, [R1+0x5c8] ;  /* 0x0005c80001167983 */ /* 0x000f280000300800 */
[----:B------:R-:W4:Y:S04]  /*582d0*/  LDL.LU R23, [R1+0x5cc] ;  /* 0x0005cc0001177983 */ /* 0x000f280000300800 */
        /* <DEDUP_REMOVED lines=15> */
[----:B0-----:R-:W3:Y:S02]  /*583d0*/  LDL.LU.64 R6, [R1+0x3fb8] ;  /* 0x003fb80001067983 */ /* 0x001ee40000300a00 */
[----:B---3--:R-:W-:-:S15]  /*583e0*/  HMMA.16816.F32 R12, R16, R6, R12 ;  /* 0x00000006100c723c */ /* 0x008fde000000180c */
[----:B------:R-:W-:-:S04]  /*583f0*/  NOP ;  /* 0x0000000000007918 */ /* 0x000fc80000000000 */
[----:B------:R-:W-:Y:S04]  /*58400*/  STL.64 [R1+0x60], R12 ;  /* 0x0000600c01007387 */ /* 0x000fe80000100a00 */
[----:B------:R0:W-:Y:S04]  /*58410*/  STL.64 [R1+0x68], R14 ;  /* 0x0000680e01007387 */ /* 0x0001e80000100a00 */
[----:B0-----:R-:W4:Y:S04]  /*58420*/  LDL.LU.64 R14, [R1+0x3fb0] ;  /* 0x003fb000010e7983 */ /* 0x001f280000300a00 */
[----:B------:R0:W-:Y:S04]  /*58430*/  STL [R1+0x3ea4], R6 ;  /* 0x003ea40601007387 */ /* 0x0001e80000100800 */
[----:B------:R1:W-:Y:S04]  /*58440*/  STL [R1+0x3ea0], R7 ;  /* 0x003ea00701007387 */ /* 0x0003e80000100800 */
[----:B------:R-:W3:Y:S04]  /*58450*/  LDL.LU R4, [R1+0x600] ;  /* 0x0006000001047983 */ /* 0x000ee80000300800 */
[----:B------:R-:W3:Y:S04]  /*58460*/  LDL.LU R5, [R1+0x604] ;  /* 0x0006040001057983 */ /* 0x000ee80000300800 */
[----:B0-----:R-:W3:Y:S04]  /*58470*/  LDL.LU R6, [R1+0x608] ;  /* 0x0006080001067983 */ /* 0x001ee80000300800 */
[----:B-1----:R-:W3:Y:S01]  /*58480*/  LDL.LU R7, [R1+0x60c] ;  /* 0x00060c0001077983 */ /* 0x002ee20000300800 */
[----:B----4-:R-:W-:Y:S01]  /*58490*/  HMMA.16816.F32 R20, R16, R14, R20 ;  /* 0x0000000e1014723c */ /* 0x010fe20000001814 */
[----:B------:R-:W-:-:S02]  /*584a0*/  IMAD.MOV.U32 R9, RZ, RZ, R14 ;  /* 0x000000ffff097224 */ /* 0x000fc400078e000e */
[----:B------:R-:W-:-:S15]  /*584b0*/  IMAD.MOV.U32 R8, RZ, RZ, R15 ;  /* 0x000000ffff087224 */ /* 0x000fde00078e000f */
[----:B------:R-:W-:Y:S01]  /*584c0*/  NOP ;  /* 0x0000000000007918 */ /* 0x000fe20000000000 */
[----:B------:R-:W-:Y:S04]  /*584d0*/  STL.64 [R1+0x220], R20 ;  /* 0x0002201401007387 */ /* 0x000fe80000100a00 */
[----:B------:R0:W-:Y:S04]  /*584e0*/  STL.64 [R1+0x228], R22 ;  /* 0x0002281601007387 */ /* 0x0001e80000100a00 */
[----:B0-----:R-:W2:Y:S04]  /*584f0*/  LDL.LU.64 R22, [R1+0x3fa8] ;  /* 0x003fa80001167983 */ /* 0x001ea80000300a00 */
[----:B------:R-:W4:Y:S04]  /*58500*/  LDL.LU.64 R20, [R1+0x3fa0] ;  /* 0x003fa00001147983 */ /* 0x000f280000300a00 */
[----:B------:R-:W2:Y:S04]  /*58510*/  LDL.64 R14, [R1+0x108] ;  /* 0x00010800010e7983 */ /* 0x000ea80000100a00 */
[----:B--2---:R-:W-:Y:S04]  /*58520*/  STL.64 [R1+0x3f38], R14 ;  /* 0x003f380e01007387 */ /* 0x004fe80000100a00 */
[----:B------:R0:W-:Y:S04]  /*58530*/  STL [R1+0x3eac], R8 ;  /* 0x003eac0801007387 */ /* 0x0001e80000100800 */
[----:B------:R1:W-:Y:S04]  /*58540*/  STL [R1+0x3ea8], R9 ;  /* 0x003ea80901007387 */ /* 0x0003e80000100800 */
[----:B------:R2:W-:Y:S04]  /*58550*/  STL.64 [R1+0x3f30], R10 ;  /* 0x003f300a01007387 */ /* 0x0005e80000100a00 */
[----:B0-----:R-:W3:Y:S04]  /*58560*/  LDL.LU R8, [R1+0x630] ;  /* 0x0006300001087983 */ /* 0x001ee80000300800 */
[----:B-1----:R-:W3:Y:S04]  /*58570*/  LDL.LU R9, [R1+0x634] ;  /* 0x0006340001097983 */ /* 0x002ee80000300800 */
[----:B--2---:R-:W2:Y:S04]  /*58580*/  LDL.LU R10, [R1+0x638] ;  /* 0x00063800010a7983 */ /* 0x004ea80000300800 */
[----:B------:R-:W2:Y:S01]  /*58590*/  LDL.LU R11, [R1+0x63c] ;  /* 0x00063c00010b7983 */ /* 0x000ea20000300800 */
[----:B----4-:R-:W-:-:S02]  /*585a0*/  IMAD.MOV.U32 R14, RZ, RZ, R21 ;  /* 0x000000ffff0e7224 */ /* 0x010fc400078e0015 */
[----:B------:R-:W-:Y:S02]  /*585b0*/  IMAD.MOV.U32 R15, RZ, RZ, R20 ;  /* 0x000000ffff0f7224 */ /* 0x000fe400078e0014 */
[C---:B------:R-:W-:Y:S01]  /*585c0*/  HMMA.16816.F32 R20, R16.reuse, R22, R24 ;  /* 0x000000161014723c */ /* 0x040fe20000001818 */
[----:B--2---:R-:W-:Y:S04]  /*585d0*/  STL.64 [R1+0x3f48], R10 ;  /* 0x003f480a01007387 */ /* 0x004fe80000100a00 */
[----:B---3--:R0:W-:Y:S04]  /*585e0*/  STL.64 [R1+0x3f40], R8 ;  /* 0x003f400801007387 */ /* 0x0081e80000100a00 */
        /* <DEDUP_REMOVED lines=20> */
[----:B0-----:R-:W4:Y:S02]  /*58730*/  LDL.LU.64 R22, [R1+0x3f58] ;  /* 0x003f580001167983 */ /* 0x001f240000300a00 */
[----:B----4-:R-:W-:-:S15]  /*58740*/  HMMA.16816.F32 R4, R16, R22, R4 ;  /* 0x000000161004723c */ /* 0x010fde0000001804 */
[----:B------:R-:W-:-:S04]  /*58750*/  NOP ;  /* 0x0000000000007918 */ /* 0x000fc80000000000 */
[----:B------:R0:W-:Y:S04]  /*58760*/  STL.64 [R1+0x170], R4 ;  /* 0x0001700401007387 */ /* 0x0001e80000100a00 */
[----:B------:R-:W-:Y:S01]  /*58770*/  STL.64 [R1+0x178], R6 ;  /* 0x0001780601007387 */ /* 0x000fe20000100a00 */
[----:B0-----:R-:W-:Y:S02]  /*58780*/  IMAD.MOV.U32 R4, RZ, RZ, R22 ;  /* 0x000000ffff047224 */ /* 0x001fe400078e0016 */
[----:B------:R-:W-:Y:S02]  /*58790*/  IMAD.MOV.U32 R5, RZ, RZ, R23 ;  /* 0x000000ffff057224 */ /* 0x000fe400078e0017 */
[----:B------:R-:W3:Y:S02]  /*587a0*/  LDL.LU.64 R22, [R1+0x3f50] ;  /* 0x003f500001167983 */ /* 0x000ee40000300a00 */
[----:B---3--:R-:W-:-:S15]  /*587b0*/  HMMA.16816.F32 R24, R16, R22, R24 ;  /* 0x000000161018723c */ /* 0x008fde0000001818 */
[----:B------:R-:W-:-:S04]  /*587c0*/  NOP ;  /* 0x0000000000007918 */ /* 0x000fc80000000000 */
[----:B------:R0:W-:Y:S04]  /*587d0*/  STL.64 [R1+0x2d0], R24 ;  /* 0x0002d01801007387 */ /* 0x0001e80000100a00 */
[----:B------:R1:W-:Y:S04]  /*587e0*/  STL.64 [R1+0x2d8], R26 ;  /* 0x0002d81a01007387 */ /* 0x0003e80000100a00 */
[----:B0-----:R-:W3:Y:S04]  /*587f0*/  LDL.LU R24, [R1+0x640] ;  /* 0x0006400001187983 */ /* 0x001ee80000300800 */
[----:B------:R-:W3:Y:S04]  /*58800*/  LDL.LU R25, [R1+0x644] ;  /* 0x0006440001197983 */ /* 0x000ee80000300800 */
[----:B-1----:R-:W4:Y:S04]  /*58810*/  LDL.LU R26, [R1+0x648] ;  /* 0x00064800011a7983 */ /* 0x002f280000300800 */
[----:B------:R-:W4:Y:S01]  /*58820*/  LDL.LU R27, [R1+0x64c] ;  /* 0x00064c00011b7983 */ /* 0x000f220000300800 */
[----:B------:R-:W-:-:S02]  /*58830*/  IMAD.MOV.U32 R6, RZ, RZ, R22 ;  /* 0x000000ffff067224 */ /* 0x000fc400078e0016 */
[----:B------:R-:W-:Y:S01]  /*58840*/  IMAD.MOV.U32 R7, RZ, RZ, R23 ;  /* 0x000000ffff077224 */ /* 0x000fe200078e0017 */
[----:B----4-:R-:W-:Y:S04]  /*58850*/  STL.64 [R1+0x3f28], R26 ;  /* 0x003f281a01007387 */ /* 0x010fe80000100a00 */
[----:B---3--:R0:W-:Y:S04]  /*58860*/  STL.64 [R1+0x3f20], R24 ;  /* 0x003f201801007387 */ /* 0x0081e80000100a00 */
[----:B0-----:R-:W3:Y:S04]  /*58870*/  LDL.LU R24, [R1+0x650] ;  /* 0x0006500001187983 */ /* 0x001ee80000300800 */
[----:B------:R-:W3:Y:S04]  /*58880*/  LDL.LU R25, [R1+0x654] ;  /* 0x0006540001197983 */ /* 0x000ee80000300800 */
[----:B------:R-:W3:Y:S04]  /*58890*/  LDL.LU R26, [R1+0x658] ;  /* 0x00065800011a7983 */ /* 0x000ee80000300800 */
[----:B------:R-:W3:Y:S04]  /*588a0*/  LDL.LU R27, [R1+0x65c] ;  /* 0x00065c00011b7983 */ /* 0x000ee80000300800 */
[----:B------:R0:W-:Y:S04]  /*588b0*/  STL.64 [R1+0x3eb8], R6 ;  /* 0x003eb80601007387 */ /* 0x0001e80000100a00 */
[----:B------:R-:W-:Y:S04]  /*588c0*/  STL.64 [R1+0x3eb0], R4 ;  /* 0x003eb00401007387 */ /* 0x000fe80000100a00 */
[----:B0-----:R-:W4:Y:S01]  /*588d0*/  LDL.64 R6, [R1+0x8] ;  /* 0x0000080001067983 */ /* 0x001f220000100a00 */
[C---:B--2---:R-:W-:Y:S03]  /*588e0*/  HMMA.16816.F32 R12, R16.reuse, R14, R8 ;  /* 0x0000000e100c723c */ /* 0x044fe60000001808 */
[----:B----4-:R0:W-:Y:S04]  /*588f0*/  STL.64 [R1+0x3ed0], R6 ;  /* 0x003ed00601007387 */ /* 0x0101e80000100a00 */
[----:B0-----:R-:W2:Y:S04]  /*58900*/  LDL.64 R6, [R1+0x18] ;  /* 0x0000180001067983 */ /* 0x001ea80000100a00 */
[----:B--2---:R0:W-:Y:S04]  /*58910*/  STL.64 [R1+0x3ee8], R6 ;  /* 0x003ee80601007387 */ /* 0x0041e80000100a00 */
[----:B0-----:R-:W2:Y:S04]  /*58920*/  LDL.64 R6, [R1+0x28] ;  /* 0x0000280001067983 */ /* 0x001ea80000100a00 */
[----:B------:R-:W4:Y:S04]  /*58930*/  LDL.LU.64 R10, [R1+0x3f48] ;  /* 0x003f4800010a7983 */ /* 0x000f280000300a00 */
[----:B------:R-:W4:Y:S04]  /*58940*/  LDL.LU.64 R8, [R1+0x3f40] ;  /* 0x003f400001087983 */ /* 0x000f280000300a00 */
[----:B------:R-:W-:Y:S04]  /*58950*/  STL.64 [R1+0x2f0], R12 ;  /* 0x0002f00c01007387 */ /* 0x000fe80000100a00 */
[----:B------:R0:W-:Y:S04]  /*58960*/  STL.64 [R1+0x2f8], R14 ;  /* 0x0002f80e01007387 */ /* 0x0001e80000100a00 */
[----:B0-----:R-:W4:Y:S02]  /*58970*/  LDL.LU.64 R14, [R1+0x3f38] ;  /* 0x003f3800010e7983 */ /* 0x001f240000300a00 */
[----:B----4-:R-:W-:-:S15]  /*58980*/  HMMA.16816.F32 R8, R16, R14, R8 ;  /* 0x0000000e1008723c */ /* 0x010fde0000001808 */
[----:B------:R-:W-:-:S04]  /*58990*/  NOP ;  /* 0x0000000000007918 */ /* 0x000fc80000000000 */
[----:B------:R-:W-:Y:S04]  /*589a0*/  STL.64 [R1+0x310], R8 ;  /* 0x0003100801007387 */ /* 0x000fe80000100a00 */
[----:B------:R0:W-:Y:S04]  /*589b0*/  STL.64 [R1+0x318], R10 ;  /* 0x0003180a01007387 */ /* 0x0001e80000100a00 */
[----:B0-----:R-:W4:Y:S01]  /*589c0*/  LDL.LU.64 R10, [R1+0x3f30] ;  /* 0x003f3000010a7983 */ /* 0x001f220000300a00 */
[----:B------:R-:W-:Y:S02]  /*589d0*/  IMAD.MOV.U32 R8, RZ, RZ, R14 ;  /* 0x000000ffff087224 */ /* 0x000fe400078e000e */
[----:B------:R-:W-:-:S02]  /*589e0*/  IMAD.MOV.U32 R9, RZ, RZ, R15 ;  /* 0x000000ffff097224 */ /* 0x000fc400078e000f */
[----:B------:R-:W0:Y:S04]  /*589f0*/  LDSM.16.MT88.4 R12, [R3+UR5+0x6080] ;  /* 0x00608005030c783b */ /* 0x000e280008004200 */
[----:B----4-:R-:W-:Y:S04]  /*58a00*/  STL.64 [R1+0x3ec8], R10 ;  /* 0x003ec80a01007387 */ /* 0x010fe80000100a00 */
[----:B------:R1:W-:Y:S04]  /*58a10*/  STL.64 [R1+0x3ec0], R8 ;  /* 0x003ec00801007387 */ /* 0x0003e80000100a00 */
[----:B-1----:R-:W4:Y:S04]  /*58a20*/  LDL.LU R8, [R1+0x680] ;  /* 0x0006800001087983 */ /* 0x002f280000300800 */
[----:B------:R-:W4:Y:S04]  /*58a30*/  LDL.LU R9, [R1+0x684] ;  /* 0x0006840001097983 */ /* 0x000f280000300800 */
[----:B------:R-:W2:Y:S04]  /*58a40*/  LDL.LU R10, [R1+0x688] ;  /* 0x00068800010a7983 */ /* 0x000ea80000300800 */
[----:B------:R-:W2:Y:S01]  /*58a50*/  LDL.LU R11, [R1+0x68c] ;  /* 0x00068c00010b7983 */ /* 0x000ea20000300800 */
[----:B------:R-:W-:-:S02]  /*58a60*/  IMAD.MOV.U32 R22, RZ, RZ, R2 ;  /* 0x000000ffff167224 */ /* 0x000fc400078e0002 */
[----:B------:R-:W-:Y:S01]  /*58a70*/  IMAD.MOV.U32 R23, RZ, RZ, R0 ;  /* 0x000000ffff177224 */ /* 0x000fe200078e0000 */
[----:B--2---:R-:W-:Y:S04]  /*58a80*/  STL.64 [R1+0x3ee0], R10 ;  /* 0x003ee00a01007387 */ /* 0x004fe80000100a00 */
[----:B----4-:R1:W-:Y:S04]  /*58a90*/  STL.64 [R1+0x3ed8], R8 ;  /* 0x003ed80801007387 */ /* 0x0103e80000100a00 */
[----:B-1----:R-:W2:Y:S04]  /*58aa0*/  LDL.LU R8, [R1+0x670] ;  /* 0x0006700001087983 */ /* 0x002ea80000300800 */
[----:B------:R-:W2:Y:S04]  /*58ab0*/  LDL.LU R9, [R1+0x674] ;  /* 0x0006740001097983 */ /* 0x000ea80000300800 */
[----:B------:R-:W4:Y:S04]  /*58ac0*/  LDL.LU R10, [R1+0x678] ;  /* 0x00067800010a7983 */ /* 0x000f280000300800 */
[----:B------:R-:W4:Y:S01]  /*58ad0*/  LDL.LU R11, [R1+0x67c] ;  /* 0x00067c00010b7983 */ /* 0x000f220000300800 */
[C---:B---3--:R-:W-:Y:S03]  /*58ae0*/  HMMA.16816.F32 R20, R16.reuse, R22, R24 ;  /* 0x000000161014723c */ /* 0x048fe60000001818 */
[----:B----4-:R-:W-:Y:S04]  /*58af0*/  STL.64 [R1+0x3ef8], R10 ;  /* 0x003ef80a01007387 */ /* 0x010fe80000100a00 */
[----:B--2---:R1:W-:Y:S04]  /*58b00*/  STL.64 [R1+0x3ef0], R8 ;  /* 0x003ef00801007387 */ /* 0x0043e80000100a00 */
[----:B-1----:R-:W2:Y:S04]  /*58b10*/  LDL.LU R8, [R1+0x660] ;  /* 0x0006600001087983 */ /* 0x002ea80000300800 */
[----:B------:R-:W2:Y:S04]  /*58b20*/  LDL.LU R9, [R1+0x664] ;  /* 0x0006640001097983 */ /* 0x000ea80000300800 */
[----:B------:R-:W2:Y:S04]  /*58b30*/  LDL.LU R10, [R1+0x668] ;  /* 0x00066800010a7983 */ /* 0x000ea80000300800 */
[----:B------:R-:W2:Y:S04]  /*58b40*/  LDL.LU R11, [R1+0x66c] ;  /* 0x00066c00010b7983 */ /* 0x000ea80000300800 */
[----:B0-----:R-:W-:Y:S04]  /*58b50*/  STL [R1+0x3dc0], R15 ;  /* 0x003dc00f01007387 */ /* 0x001fe80000100800 */
[----:B------:R-:W3:Y:S04]  /*58b60*/  LDL.LU.64 R26, [R1+0x3f28] ;  /* 0x003f2800011a7983 */ /* 0x000ee80000300a00 */
[----:B------:R-:W3:Y:S04]  /*58b70*/  LDL.LU.64 R24, [R1+0x3f20] ;  /* 0x003f200001187983 */ /* 0x000ee80000300a00 */
[----:B------:R-:W-:Y:S04]  /*58b80*/  STL.64 [R1+0x330], R20 ;  /* 0x0003301401007387 */ /* 0x000fe80000100a00 */
[----:B------:R0:W-:Y:S04]  /*58b90*/  STL.64 [R1+0x338], R22 ;  /* 0x0003381601007387 */ /* 0x0001e80000100a00 */
[----:B0-----:R-:W3:Y:S02]  /*58ba0*/  LDL.LU.64 R22, [R1+0x3f18] ;  /* 0x003f180001167983 */ /* 0x001ee40000300a00 */
[----:B---3--:R-:W-:Y:S02]  /*58bb0*/  HMMA.16816.F32 R16, R16, R22, R24 ;  /* 0x000000161010723c */ /* 0x008fe40000001818 */
[----:B------:R-:W3:Y:S01]  /*58bc0*/  LDL.LU.64 R26, [R1+0x3f10] ;  /* 0x003f1000011a7983 */ /* 0x000ee20000300a00 */
[----:B------:R-:W-:-:S03]  /*58bd0*/  IMAD.MOV.U32 R25, RZ, RZ, R23 ;  /* 0x000000ffff197224 */ /* 0x000fc600078e0017 */
[----:B------:R-:W2:-:S13]  /*58be0*/  LDL.LU.64 R22, [R1+0x3f08] ;  /* 0x003f080001167983 */ /* 0x000e9a0000300a00 */
[----:B------:R0:W-:Y:S04]  /*58bf0*/  STL.64 [R1+0x320], R16 ;  /* 0x0003201001007387 */ /* 0x0001e80000100a00 */
[----:B------:R1:W-:Y:S04]  /*58c00*/  STL.64 [R1+0x328], R18 ;  /* 0x0003281201007387 */ /* 0x0003e80000100a00 */
[----:B------:R-:W2:Y:S01]  /*58c10*/  LDL.LU.64 R20, [R1+0x3f00] ;  /* 0x003f000001147983 */ /* 0x000ea20000300a00 */
[----:B------:R-:W-:Y:S02]  /*58c20*/  IMAD.MOV.U32 R2, RZ, RZ, R6 ;  /* 0x000000ffff027224 */ /* 0x000fe400078e0006 */
[----:B------:R-:W-:Y:S01]  /*58c30*/  IMAD.MOV.U32 R0, RZ, RZ, R7 ;  /* 0x000000ffff007224 */ /* 0x000fe200078e0007 */
[----:B0-----:R-:W4:Y:S04]  /*58c40*/  LDL.LU R16, [R1+0x6a0] ;  /* 0x0006a00001107983 */ /* 0x001f280000300800 */
[----:B------:R-:W4:Y:S04]  /*58c50*/  LDL.LU R17, [R1+0x6a4] ;  /* 0x0006a40001117983 */ /* 0x000f280000300800 */
[----:B-1----:R-:W4:Y:S04]  /*58c60*/  LDL.LU R18, [R1+0x6a8] ;  /* 0x0006a80001127983 */ /* 0x002f280000300800 */
[----:B------:R-:W4:Y:S01]  /*58c70*/  LDL.LU R19, [R1+0x6ac] ;  /* 0x0006ac0001137983 */ /* 0x000f220000300800 */
[----:B--2---:R-:W-:-:S15]  /*58c80*/  HMMA.16816.F32 R8, R20, R6, R8 ;  /* 0x000000061408723c */ /* 0x004fde0000001808 */
[----:B------:R-:W-:-:S04]  /*58c90*/  NOP ;  /* 0x0000000000007918 */ /* 0x000fc80000000000 */
        /* <DEDUP_REMOVED lines=20> */
[----:B0-----:R-:W4:Y:S04]  /*58de0*/  LDL.LU.64 R10, [R1+0x3ec8] ;  /* 0x003ec800010a7983 */ /* 0x001f280000300a00 */
[----:B------:R-:W2:Y:S04]  /*58df0*/  LDL.LU.64 R8, [R1+0x3ec0] ;  /* 0x003ec00001087983 */ /* 0x000ea80000300a00 */
[----:B------:R-:W2:Y:S04]  /*58e00*/  LDL.LU.64 R6, [R1+0x3eb8] ;  /* 0x003eb80001067983 */ /* 0x000ea80000300a00 */
[----:B------:R-:W2:Y:S04]  /*58e10*/  LDL.LU.64 R4, [R1+0x3eb0] ;  /* 0x003eb00001047983 */ /* 0x000ea80000300a00 */
[----:B------:R-:W-:Y:S04]  /*58e20*/  STL.64 [R1+0x3dd0], R14 ;  /* 0x003dd00e01007387 */ /* 0x000fe80000100a00 */
[----:B------:R0:W-:Y:S04]  /*58e30*/  STL.64 [R1+0x3dc8], R12 ;  /* 0x003dc80c01007387 */ /* 0x0001e80000100a00 */
[----:B0-----:R-:W2:Y:S04]  /*58e40*/  LDL.LU R12, [R1+0x690] ;  /* 0x00069000010c7983 */ /* 0x001ea80000300800 */
[----:B------:R-:W2:Y:S04]  /*58e50*/  LDL.LU R13, [R1+0x694] ;  /* 0x00069400010d7983 */ /* 0x000ea80000300800 */
[----:B------:R-:W2:Y:S04]  /*58e60*/  LDL.LU R14, [R1+0x698] ;  /* 0x00069800010e7983 */ /* 0x000ea80000300800 */
[----:B------:R-:W2:Y:S04]  /*58e70*/  LDL.LU R15, [R1+0x69c] ;  /* 0x00069c00010f7983 */ /* 0x000ea80000300800 */
[----:B---3--:R0:W-:Y:S04]  /*58e80*/  STL.64 [R1+0x3de0], R26 ;  /* 0x003de01a01007387 */ /* 0x0081e80000100a00 */
[----:B------:R-:W-:Y:S01]  /*58e90*/  STL [R1+0x3dd8], R24 ;  /* 0x003dd81801007387 */ /* 0x000fe20000100800 */
[----:B--2---:R-:W-:-:S15]  /*58ea0*/  HMMA.16816.F32 R12, R20, R26, R12 ;  /* 0x0000001a140c723c */ /* 0x004fde000000180c */
[----:B------:R-:W-:-:S04]  /*58eb0*/  NOP ;  /* 0x0000000000007918 */ /* 0x000fc80000000000 */
[----:B------:R-:W-:Y:S04]  /*58ec0*/  STL.64 [R1+0x3a0], R12 ;  /* 0x0003a00c01007387 */ /* 0x000fe80000100a00 */
[----:B------:R4:W-:Y:S04]  /*58ed0*/  STL.64 [R1+0x3a8], R14 ;  /* 0x0003a80e01007387 */ /* 0x0009e80000100a00 */
[----:B0-----:R-:W2:Y:S01]  /*58ee0*/  LDL.64 R26, [R1+0xf8] ;  /* 0x0000f800011a7983 */ /* 0x001ea20000100a00 */
[----:B----4-:R-:W-:Y:S03]  /*58ef0*/  HMMA.16816.F32 R12, R20, R10, R16 ;  /* 0x0000000a140c723c */ /* 0x010fe60000001810 */
[----:B--2---:R0:W-:-:S15]  /*58f00*/  STL.64 [R1+0x3df8], R26 ;  /* 0x003df81a01007387 */ /* 0x0041de0000100a00 */
[----:B------:R-:W-:Y:S01]  /*58f10*/  NOP ;  /* 0x0000000000007918 */ /* 0x000fe20000000000 */
[----:B------:R1:W-:Y:S04]  /*58f20*/  STL.64 [R1+0x3b0], R12 ;  /* 0x0003b00c01007387 */ /* 0x0003e80000100a00 */
[----:B------:R2:W-:Y:S01]  /*58f30*/  STL.64 [R1+0x3b8], R14 ;  /* 0x0003b80e01007387 */ /* 0x0005e20000100a00 */
[----:B0-----:R-:W-:-:S03]  /*58f40*/  IMAD.MOV.U32 R26, RZ, RZ, R8 ;  /* 0x000000ffff1a7224 */ /* 0x001fc600078e0008 */
[----:B-1----:R-:W3:Y:S04]  /*58f50*/  LDL.LU R12, [R1+0x740] ;  /* 0x00074000010c7983 */ /* 0x002ee80000300800 */
[----:B------:R-:W3:Y:S01]  /*58f60*/  LDL.LU R13, [R1+0x744] ;  /* 0x00074400010d7983 */ /* 0x000ee20000300800 */
[----:B------:R-:W-:-:S03]  /*58f70*/  IMAD.MOV.U32 R27, RZ, RZ, R9 ;  /* 0x000000ffff1b7224 */ /* 0x000fc600078e0009 */
[----:B--2---:R-:W2:Y:S04]  /*58f80*/  LDL.LU R14, [R1+0x748] ;  /* 0x00074800010e7983 */ /* 0x004ea80000300800 */
[----:B------:R-:W2:Y:S04]  /*58f90*/  LDL.LU R15, [R1+0x74c] ;  /* 0x00074c00010f7983 */ /* 0x000ea80000300800 */
[----:B------:R-:W4:Y:S04]  /*58fa0*/  LDL.LU R8, [R1+0x3eac] ;  /* 0x003eac0001087983 */ /* 0x000f280000300800 */
[----:B------:R-:W2:Y:S04]  /*58fb0*/  LDL.LU R9, [R1+0x3ea8] ;  /* 0x003ea80001097983 */ /* 0x000ea80000300800 */
[----:B------:R-:W-:Y:S04]  /*58fc0*/  STL.64 [R1+0x3e18], R26 ;  /* 0x003e181a01007387 */ /* 0x000fe80000100a00 */
[----:B------:R0:W-:Y:S04]  /*58fd0*/  STL [R1+0x3e10], R25 ;  /* 0x003e101901007387 */ /* 0x0001e80000100800 */
[----:B------:R-:W2:Y:S04]  /*58fe0*/  LDL.LU R24, [R1+0x720] ;  /* 0x0007200001187983 */ /* 0x000ea80000300800 */
[----:B0-----:R-:W2:Y:S04]  /*58ff0*/  LDL.LU R25, [R1+0x724] ;  /* 0x0007240001197983 */ /* 0x001ea80000300800 */
[----:B------:R-:W2:Y:S04]  /*59000*/  LDL.LU R26, [R1+0x728] ;  /* 0x00072800011a7983 */ /* 0x000ea80000300800 */
[----:B------:R-:W2:Y:S04]  /*59010*/  LDL.LU R27, [R1+0x72c] ;  /* 0x00072c00011b7983 */ /* 0x000ea80000300800 */
[----:B--2---:R0:W-:Y:S04]  /*59020*/  STL.64 [R1+0x3e28], R26 ;  /* 0x003e281a01007387 */ /* 0x0041e80000100a00 */
[----:B------:R-:W-:Y:S01]  /*59030*/  STL.64 [R1+0x3e20], R24 ;  /* 0x003e201801007387 */ /* 0x000fe20000100a00 */
[----:B0-----:R-:W-:-:S02]  /*59040*/  IMAD.MOV.U32 R26, RZ, RZ, R6 ;  /* 0x000000ffff1a7224 */ /* 0x001fc400078e0006 */
[----:B------:R-:W-:Y:S01]  /*59050*/  IMAD.MOV.U32 R27, RZ, RZ, R7 ;  /* 0x000000ffff1b7224 */ /* 0x000fe200078e0007 */
[----:B------:R-:W2:Y:S04]  /*59060*/  LDL.LU R6, [R1+0x3ea4] ;  /* 0x003ea40001067983 */ /* 0x000ea80000300800 */
[----:B------:R-:W2:Y:S04]  /*59070*/  LDL.LU R7, [R1+0x3ea0] ;  /* 0x003ea00001077983 */ /* 0x000ea80000300800 */
[----:B------:R0:W-:Y:S04]  /*59080*/  STL.64 [R1+0x3e40], R26 ;  /* 0x003e401a01007387 */ /* 0x0001e80000100a00 */
[----:B------:R-:W-:Y:S04]  /*59090*/  STL.64 [R1+0x3df0], R14 ;  /* 0x003df00e01007387 */ /* 0x000fe80000100a00 */
[----:B---3--:R1:W-:Y:S01]  /*590a0*/  STL.64 [R1+0x3de8], R12 ;  /* 0x003de80c01007387 */ /* 0x0083e20000100a00 */
[----:B0-----:R-:W-:-:S02]  /*590b0*/  IMAD.MOV.U32 R26, RZ, RZ, R4 ;  /* 0x000000ffff1a7224 */ /* 0x001fc400078e0004 */
[----:B------:R-:W-:Y:S01]  /*590c0*/  IMAD.MOV.U32 R27, RZ, RZ, R5 ;  /* 0x000000ffff1b7224 */ /* 0x000fe200078e0005 */
[----:B-1----:R-:W3:Y:S04]  /*590d0*/  LDL.LU R12, [R1+0x750] ;  /* 0x00075000010c7983 */ /* 0x002ee80000300800 */
[----:B------:R-:W3:Y:S04]  /*590e0*/  LDL.LU R13, [R1+0x754] ;  /* 0x00075400010d7983 */ /* 0x000ee80000300800 */
[----:B------:R-:W2:Y:S04]  /*590f0*/  LDL.LU R14, [R1+0x758] ;  /* 0x00075800010e7983 */ /* 0x000ea80000300800 */
[----:B------:R-:W2:Y:S04]  /*59100*/  LDL.LU R15, [R1+0x75c] ;  /* 0x00075c00010f7983 */ /* 0x000ea80000300800 */
[----:B------:R-:W2:Y:S04]  /*59110*/  LDL.LU R4, [R1+0x3e9c] ;  /* 0x003e9c0001047983 */ /* 0x000ea80000300800 */
[----:B------:R-:W2:Y:S04]  /*59120*/  LDL.LU R5, [R1+0x3e98] ;  /* 0x003e980001057983 */ /* 0x000ea80000300800 */
[----:B------:R0:W-:Y:S04]  /*59130*/  STL.64 [R1+0x3e58], R26 ;  /* 0x003e581a01007387 */ /* 0x0001e80000100a00 */
[----:B0-----:R-:W2:Y:S04]  /*59140*/  LDL.64 R26, [R1+0x148] ;  /* 0x00014800011a7983 */ /* 0x001ea80000100a00 */
[----:B--2---:R0:W-:Y:S04]  /*59150*/  STL.64 [R1+0x3e60], R26 ;  /* 0x003e601a01007387 */ /* 0x0041e80000100a00 */
[----:B0-----:R-:W2:Y:S01]  /*59160*/  LDL.64 R26, [R1+0x158] ;  /* 0x00015800011a7983 */ /* 0x001ea20000100a00 */
[----:B------:R-:W-:-:S02]  /*59170*/  IMAD.MOV.U32 R18, RZ, RZ, R9 ;  /* 0x000000ffff127224 */ /* 0x000fc400078e0009 */
[----:B----4-:R-:W-:Y:S01]  /*59180*/  IMAD.MOV.U32 R19, RZ, RZ, R8 ;  /* 0x000000ffff137224 */ /* 0x010fe200078e0008 */
[----:B--2---:R-:W-:Y:S04]  /*59190*/  STL.64 [R1+0x3e78], R26 ;  /* 0x003e781a01007387 */ /* 0x004fe80000100a00 */
[----:B------:R-:W-:Y:S04]  /*591a0*/  STL.64 [R1+0x3e08], R14 ;  /* 0x003e080e01007387 */ /* 0x000fe80000100a00 */
[----:B---3--:R0:W-:Y:S04]  /*591b0*/  STL.64 [R1+0x3e00], R12 ;  /* 0x003e000c01007387 */ /* 0x0081e80000100a00 */
[----:B0-----:R-:W2:Y:S04]  /*591c0*/  LDL.LU R12, [R1+0x730] ;  /* 0x00073000010c7983 */ /* 0x001ea80000300800 */
[----:B------:R-:W2:Y:S04]  /*591d0*/  LDL.LU R13, [R1+0x734] ;  /* 0x00073400010d7983 */ /* 0x000ea80000300800 */
[----:B------:R-:W3:Y:S04]  /*591e0*/  LDL.LU R14, [R1+0x738] ;  /* 0x00073800010e7983 */ /* 0x000ee80000300800 */
[----:B------:R-:W3:Y:S04]  /*591f0*/  LDL.LU R15, [R1+0x73c] ;  /* 0x00073c00010f7983 */ /* 0x000ee80000300800 */
[----:B------:R-:W4:Y:S04]  /*59200*/  LDL.LU R9, [R1+0x3e94] ;  /* 0x003e940001097983 */ /* 0x000f280000300800 */
[----:B------:R-:W4:Y:S04]  /*59210*/  LDL.LU R8, [R1+0x3e90] ;  /* 0x003e900001087983 */ /* 0x000f280000300800 */
[----:B------:R0:W-:Y:S04]  /*59220*/  STL.64 [R1+0x3e88], R18 ;  /* 0x003e881201007387 */ /* 0x0001e80000100a00 */
[----:B------:R-:W2:Y:S04]  /*59230*/  LDL.LU R16, [R1+0x6b0] ;  /* 0x0006b00001107983 */ /* 0x000ea80000300800 */
[----:B------:R-:W2:Y:S04]  /*59240*/  LDL.LU R17, [R1+0x6b4] ;  /* 0x0006b40001117983 */ /* 0x000ea80000300800 */
[----:B0-----:R-:W2:Y:S04]  /*59250*/  LDL.LU R18, [R1+0x6b8] ;  /* 0x0006b80001127983 */ /* 0x001ea80000300800 */
[----:B------:R-:W2:Y:S04]  /*59260*/  LDL.LU R19, [R1+0x6bc] ;  /* 0x0006bc0001137983 */ /* 0x000ea80000300800 */
[----:B------:R-:W2:Y:S04]  /*59270*/  LDL.64 R26, [R1+0x168] ;  /* 0x00016800011a7983 */ /* 0x000ea80000100a00 */
[----:B--2---:R0:W-:Y:S04]  /*59280*/  STL.64 [R1+0x3e80], R26 ;  /* 0x003e801a01007387 */ /* 0x0041e80000100a00 */
[----:B------:R-:W2:Y:S04]  /*59290*/  LDL.LU R24, [R1+0x6c0] ;  /* 0x0006c00001187983 */ /* 0x000ea80000300800 */
[----:B------:R-:W2:Y:S04]  /*592a0*/  LDL.LU R25, [R1+0x6c4] ;  /* 0x0006c40001197983 */ /* 0x000ea80000300800 */
[----:B0-----:R-:W2:Y:S04]  /*592b0*/  LDL.LU R26, [R1+0x6c8] ;  /* 0x0006c800011a7983 */ /* 0x001ea80000300800 */
[----:B------:R-:W2:Y:S04]  /*592c0*/  LDL.LU R27, [R1+0x6cc] ;  /* 0x0006cc00011b7983 */ /* 0x000ea80000300800 */
[----:B---3--:R-:W-:Y:S04]  /*592d0*/  STL.64 [R1+0x3e38], R14 ;  /* 0x003e380e01007387 */ /* 0x008fe80000100a00 */
[----:B------:R0:W-:Y:S04]  /*592e0*/  STL.64 [R1+0x3e30], R12 ;  /* 0x003e300c01007387 */ /* 0x0001e80000100a00 */
[----:B0-----:R-:W3:Y:S04]  /*592f0*/  LDL.LU R12, [R1+0x710] ;  /* 0x00071000010c7983 */ /* 0x001ee80000300800 */
[----:B------:R-:W3:Y:S04]  /*59300*/  LDL.LU R13, [R1+0x714] ;  /* 0x00071400010d7983 */ /* 0x000ee80000300800 */
[----:B------:R-:W2:Y:S04]  /*59310*/  LDL.LU R14, [R1+0x718] ;  /* 0x00071800010e7983 */ /* 0x000ea80000300800 */
[----:B------:R-:W2:Y:S01]  /*59320*/  LDL.LU R15, [R1+0x71c] ;  /* 0x00071c00010f7983 */ /* 0x000ea20000300800 */
[C---:B------:R-:W-:Y:S03]  /*59330*/  HMMA.16816.F32 R16, R20.reuse, R6, R16 ;  /* 0x000000061410723c */ /* 0x040fe60000001810 */
[----:B--2---:R-:W-:Y:S04]  /*59340*/  STL.64 [R1+0x3e50], R14 ;  /* 0x003e500e01007387 */ /* 0x004fe80000100a00 */
[----:B---3--:R0:W-:Y:S04]  /*59350*/  STL.64 [R1+0x3e48], R12 ;  /* 0x003e480c01007387 */ /* 0x0081e80000100a00 */
        /* <DEDUP_REMOVED lines=19> */
[----:B------:R-:W-:Y:S04]  /*59490*/  STL.64 [R1+0x3d58], R6 ;  /* 0x003d580601007387 */ /* 0x000fe80000100a00 */
[----:B------:R0:W-:Y:S04]  /*594a0*/  STL.64 [R1+0x3d50], R4 ;  /* 0x003d500401007387 */ /* 0x0001e80000100a00 */
[----:B0-----:R-:W2:Y:S04]  /*594b0*/  LDL.LU R4, [R1+0x6d0] ;  /* 0x0006d00001047983 */ /* 0x001ea80000300800 */
[----:B------:R-:W2:Y:S04]  /*594c0*/  LDL.LU R5, [R1+0x6d4] ;  /* 0x0006d40001057983 */ /* 0x000ea80000300800 */
[----:B------:R-:W2:Y:S04]  /*594d0*/  LDL.LU R6, [R1+0x6d8] ;  /* 0x0006d80001067983 */ /* 0x000ea80000300800 */
[----:B------:R-:W2:Y:S01]  /*594e0*/  LDL.LU R7, [R1+0x6dc] ;  /* 0x0006dc0001077983 */ /* 0x000ea20000300800 */
[----:B----4-:R-:W-:Y:S03]  /*594f0*/  HMMA.16816.F32 R16, R20, R18, R24 ;  /* 0x000000121410723c */ /* 0x010fe60000001818 */
[----:B------:R-:W2:-:S15]  /*59500*/  LDL.LU.64 R26, [R1+0x3e80] ;  /* 0x003e8000011a7983 */ /* 0x000e9e0000300a00 */
[----:B------:R-:W-:Y:S01]  /*59510*/  NOP ;  /* 0x0000000000007918 */ /* 0x000fe20000000000 */
[----:B------:R-:W-:Y:S04]  /*59520*/  STL.64 [R1+0x3e0], R16 ;  /* 0x0003e01001007387 */ /* 0x000fe80000100a00 */
[----:B------:R-:W-:Y:S04]  /*59530*/  STL.64 [R1+0x3e8], R18 ;  /* 0x0003e81201007387 */ /* 0x000fe80000100a00 */
[----:B------:R-:W0:Y:S04]  /*59540*/  LDSM.16.MT88.4 R16, [R3+UR5+0x6100] ;  /* 0x006100050310783b */ /* 0x000e280008004200 */
[----:B0-----:R0:W-:Y:S04]  /*59550*/  STL.64 [R1+0x3c88], R18 ;  /* 0x003c881201007387 */ /* 0x0011e80000100a00 */
[----:B------:R-:W-:Y:S04]  /*59560*/  STL.64 [R1+0x3c80], R16 ;  /* 0x003c801001007387 */ /* 0x000fe80000100a00 */
[----:B0-----:R-:W4:Y:S01]  /*59570*/  LDL.64 R18, [R1+0x118] ;  /* 0x0001180001127983 */ /* 0x001f220000100a00 */
[----:B--2---:R-:W-:-:S15]  /*59580*/  HMMA.16816.F32 R4, R20, R26, R4 ;  /* 0x0000001a1404723c */ /* 0x004fde0000001804 */
        /* <DEDUP_REMOVED lines=13> */
[----:B------:R-:W2:Y:S04]  /*59660*/  LDL.LU.64 R12, [R1+0x3e68] ;  /* 0x003e6800010c7983 */ /* 0x000ea80000300a00 */
[----:B------:R-:W3:Y:S02]  /*59670*/  LDL.LU.64 R26, [R1+0x3e60] ;  /* 0x003e6000011a7983 */ /* 0x000ee40000300a00 */
[----:B---3--:R-:W-:-:S15]  /*59680*/  HMMA.16816.F32 R8, R20, R26, R8 ;  /* 0x0000001a1408723c */ /* 0x008fde0000001808 */
        /* <DEDUP_REMOVED lines=23> */
[----:B0-----:R-:W2:Y:S04]  /*59800*/  LDL.LU.64 R26, [R1+0x3e18] ;  /* 0x003e1800011a7983 */ /* 0x001ea80000300a00 */
[----:B------:R-:W3:Y:S04]  /*59810*/  LDL.LU R25, [R1+0x3e10] ;  /* 0x003e100001197983 */ /* 0x000ee80000300800 */
[----:B------:R0:W-:Y:S04]  /*59820*/  STL.64 [R1+0x3cc8], R18 ;  /* 0x003cc81201007387 */ /* 0x0001e80000100a00 */
[----:B0-----:R-:W4:Y:S01]  /*59830*/  LDL R18, [R1+0xe8] ;  /* 0x0000e80001127983 */ /* 0x001f220000100800 */
[----:B---3--:R-:W-:-:S02]  /*59840*/  IMAD.MOV.U32 R19, RZ, RZ, R25 ;  /* 0x000000ffff137224 */ /* 0x008fc400078e0019 */
[----:B--2---:R-:W-:Y:S01]  /*59850*/  HMMA.16816.F32 R24, R20, R26, R12 ;  /* 0x0000001a1418723c */ /* 0x004fe2000000180c */
[----:B------:R-:W2:Y:S04]  /*59860*/  LDL.LU.64 R14, [R1+0x3e08] ;  /* 0x003e0800010e7983 */ /* 0x000ea80000300a00 */
[----:B------:R-:W2:-:S14]  /*59870*/  LDL.LU.64 R12, [R1+0x3e00] ;  /* 0x003e0000010c7983 */ /* 0x000e9c0000300a00 */
[----:B------:R-:W-:Y:S04]  /*59880*/  STL.64 [R1+0x460], R24 ;  /* 0x0004601801007387 */ /* 0x000fe80000100a00 */
[----:B------:R0:W-:Y:S04]  /*59890*/  STL.64 [R1+0x468], R26 ;  /* 0x0004681a01007387 */ /* 0x0001e80000100a00 */
[----:B0-----:R-:W2:Y:S02]  /*598a0*/  LDL.LU.64 R26, [R1+0x3df8] ;  /* 0x003df800011a7983 */ /* 0x001ea40000300a00 */
[----:B--2---:R-:W-:Y:S01]  /*598b0*/  HMMA.16816.F32 R12, R20, R26, R12 ;  /* 0x0000001a140c723c */ /* 0x004fe2000000180c */
[----:B------:R-:W-:-:S15]  /*598c0*/  IMAD.MOV.U32 R25, RZ, RZ, R27 ;  /* 0x000000ffff197224 */ /* 0x000fde00078e001b */
[----:B------:R-:W-:-:S03]  /*598d0*/  NOP ;  /* 0x0000000000007918 */ /* 0x000fc60000000000 */
[----:B------:R-:W-:Y:S04]  /*598e0*/  STL.64 [R1+0x480], R12 ;  /* 0x0004800c01007387 */ /* 0x000fe80000100a00 */
[----:B------:R0:W-:Y:S04]  /*598f0*/  STL.64 [R1+0x488], R14 ;  /* 0x0004880e01007387 */ /* 0x0001e80000100a00 */
[----:B0-----:R-:W4:Y:S04]  /*59900*/  LDL.LU.64 R14, [R1+0x3df0] ;  /* 0x003df000010e7983 */ /* 0x001f280000300a00 */
[----:B------:R-:W4:Y:S04]  /*59910*/  LDL.LU.64 R12, [R1+0x3de8] ;  /* 0x003de800010c7983 */ /* 0x000f280000300a00 */
[----:B------:R-:W2:Y:S04]  /*59920*/  LDL.LU.64 R26, [R1+0x3de0] ;  /* 0x003de000011a7983 */ /* 0x000ea80000300a00 */
[----:B------:R-:W3:Y:S01]  /*59930*/  LDL.LU R24, [R1+0x3dd8] ;  /* 0x003dd80001187983 */ /* 0x000ee20000300800 */
[----:B----4-:R-:W-:Y:S03]  /*59940*/  HMMA.16816.F32 R20, R20, R18, R12 ;  /* 0x000000121414723c */ /* 0x010fe6000000180c */
[----:B--2---:R-:W-:Y:S04]  /*59950*/  STL.64 [R1+0x3d78], R26 ;  /* 0x003d781a01007387 */ /* 0x004fe80000100a00 */
[----:B------:R-:W-:Y:S04]  /*59960*/  STL [R1+0x3d70], R25 ;  /* 0x003d701901007387 */ /* 0x000fe80000100800 */
[----:B------:R-:W2:Y:S04]  /*59970*/  LDL.LU.64 R14, [R1+0x3dd0] ;  /* 0x003dd000010e7983 */ /* 0x000ea80000300a00 */
[----:B------:R-:W4:Y:S04]  /*59980*/  LDL.LU.64 R12, [R1+0x3dc8] ;  /* 0x003dc800010c7983 */ /* 0x000f280000300a00 */
[----:B------:R-:W2:Y:S04]  /*59990*/  LDL.LU R16, [R1+0x810] ;  /* 0x0008100001107983 */ /* 0x000ea80000300800 */
[----:B------:R-:W-:Y:S04]  /*599a0*/  STL.64 [R1+0x470], R20 ;  /* 0x0004701401007387 */ /* 0x000fe80000100a00 */
[----:B------:R-:W-:Y:S04]  /*599b0*/  STL.64 [R1+0x478], R22 ;  /* 0x0004781601007387 */ /* 0x000fe80000100a00 */
[----:B------:R-:W2:Y:S04]  /*599c0*/  LDL.LU R17, [R1+0x814] ;  /* 0x0008140001117983 */ /* 0x000ea80000300800 */
[----:B------:R-:W2:Y:S04]  /*599d0*/  LDL.LU R18, [R1+0x818] ;  /* 0x0008180001127983 */ /* 0x000ea80000300800 */
[----:B------:R-:W2:Y:S04]  /*599e0*/  LDL.LU R19, [R1+0x81c] ;  /* 0x00081c0001137983 */ /* 0x000ea80000300800 */
[----:B------:R-:W0:Y:S04]  /*599f0*/  LDSM.16.MT88.4 R20, [R3+UR5+0x6180] ;  /* 0x006180050314783b */ /* 0x000e280008004200 */
[----:B--2---:R1:W-:Y:S04]  /*59a00*/  STL.64 [R1+0x3cd8], R18 ;  /* 0x003cd81201007387 */ /* 0x0043e80000100a00 */
[----:B------:R-:W-:Y:S04]  /*59a10*/  STL.64 [R1+0x3cd0], R16 ;  /* 0x003cd01001007387 */ /* 0x000fe80000100a00 */
[----:B-1----:R-:W2:Y:S04]  /*59a20*/  LDL.64 R18, [R1+0x138] ;  /* 0x0001380001127983 */ /* 0x002ea80000100a00 */
[----:B--2---:R1:W-:Y:S02]  /*59a30*/  STL.64 [R1+0x3ce8], R18 ;  /* 0x003ce81201007387 */ /* 0x0043e40000100a00 */
[----:B-1----:R-:W-:Y:S01]  /*59a40*/  MOV R18, R9 ;  /* 0x0000000900127202 */ /* 0x002fe20000000f00 */
[----:B------:R-:W-:-:S05]  /*59a50*/  IMAD.MOV.U32 R19, RZ, RZ, R8 ;  /* 0x000000ffff137224 */ /* 0x000fca00078e0008 */
[----:B------:R1:W-:Y:S02]  /*59a60*/  STL.64 [R1+0x3d00], R18 ;  /* 0x003d001201007387 */ /* 0x0003e40000100a00 */
[----:B-1----:R-:W-:Y:S02]  /*59a70*/  IMAD.MOV.U32 R18, RZ, RZ, R7 ;  /* 0x000000ffff127224 */ /* 0x002fe400078e0007 */
[----:B------:R-:W-:-:S05]  /*59a80*/  IMAD.MOV.U32 R19, RZ, RZ, R6 ;  /* 0x000000ffff137224 */ /* 0x000fca00078e0006 */
[----:B------:R-:W-:Y:S04]  /*59a90*/  STL.64 [R1+0x3d18], R18 ;  /* 0x003d181201007387 */ /* 0x000fe80000100a00 */
[----:B0-----:R0:W-:Y:S04]  /*59aa0*/  STL.64 [R1+0x3b28], R22 ;  /* 0x003b281601007387 */ /* 0x0011e80000100a00 */
[----:B------:R1:W-:Y:S04]  /*59ab0*/  STL.64 [R1+0x3b20], R20 ;  /* 0x003b201401007387 */ /* 0x0003e80000100a00 */
[----:B0-----:R-:W2:Y:S01]  /*59ac0*/  LDL.64 R22, [R1+0xe8] ;  /* 0x0000e80001167983 */ /* 0x001ea20000100a00 */
[----:B------:R-:W-:-:S02]  /*59ad0*/  IMAD.MOV.U32 R19, RZ, RZ, R4 ;  /* 0x000000ffff137224 */ /* 0x000fc400078e0004 */
[----:B------:R-:W-:Y:S01]  /*59ae0*/  IMAD.MOV.U32 R18, RZ, RZ, R5 ;  /* 0x000000ffff127224 */ /* 0x000fe200078e0005 */
[----:B--2---:R0:W-:Y:S04]  /*59af0*/  STL.64 [R1+0x3ce0], R22 ;  /* 0x003ce01601007387 */ /* 0x0041e80000100a00 */
[----:B-1----:R-:W2:Y:S04]  /*59b00*/  LDL.LU R20, [R1+0x800] ;  /* 0x0008000001147983 */ /* 0x002ea80000300800 */
[----:B------:R-:W2:Y:S04]  /*59b10*/  LDL.LU R21, [R1+0x804] ;  /* 0x0008040001157983 */ /* 0x000ea80000300800 */
[----:B0-----:R-:W2:Y:S04]  /*59b20*/  LDL.LU R22, [R1+0x808] ;  /* 0x0008080001167983 */ /* 0x001ea80000300800 */
[----:B------:R-:W2:Y:S04]  /*59b30*/  LDL.LU R23, [R1+0x80c] ;  /* 0x00080c0001177983 */ /* 0x000ea80000300800 */
[----:B------:R-:W2:Y:S04]  /*59b40*/  LDL.LU R4, [R1+0x7a0] ;  /* 0x0007a00001047983 */ /* 0x000ea80000300800 */
[----:B------:R-:W2:Y:S04]  /*59b50*/  LDL.LU R5, [R1+0x7a4] ;  /* 0x0007a40001057983 */ /* 0x000ea80000300800 */
[----:B------:R-:W2:Y:S04]  /*59b60*/  LDL.LU R6, [R1+0x7a8] ;  /* 0x0007a80001067983 */ /* 0x000ea80000300800 */
[----:B------:R-:W2:Y:S04]  /*59b70*/  LDL.LU R7, [R1+0x7ac] ;  /* 0x0007ac0001077983 */ /* 0x000ea80000300800 */
[----:B--2---:R-:W-:Y:S04]  /*59b80*/  STL.64 [R1+0x3d88], R6 ;  /* 0x003d880601007387 */ /* 0x004fe80000100a00 */
[----:B------:R0:W-:Y:S04]  /*59b90*/  STL.64 [R1+0x3d80], R4 ;  /* 0x003d800401007387 */ /* 0x0001e80000100a00 */
[----:B------:R-:W2:Y:S04]  /*59ba0*/  LDL.LU R8, [R1+0x790] ;  /* 0x0007900001087983 */ /* 0x000ea80000300800 */
[----:B------:R-:W2:Y:S04]  /*59bb0*/  LDL.LU R9, [R1+0x794] ;  /* 0x0007940001097983 */ /* 0x000ea80000300800 */
[----:B------:R-:W2:Y:S04]  /*59bc0*/  LDL.LU R10, [R1+0x798] ;  /* 0x00079800010a7983 */ /* 0x000ea80000300800 */
[----:B------:R-:W2:Y:S01]  /*59bd0*/  LDL.LU R11, [R1+0x79c] ;  /* 0x00079c00010b7983 */ /* 0x000ea20000300800 */
[----:B------:R-:W-:-:S02]  /*59be0*/  IMAD.MOV.U32 R26, RZ, RZ, R15 ;  /* 0x000000ffff1a7224 */ /* 0x000fc400078e000f */
[----:B------:R-:W-:Y:S01]  /*59bf0*/  IMAD.MOV.U32 R27, RZ, RZ, R29 ;  /* 0x000000ffff1b7224 */ /* 0x000fe200078e001d */
[----:B--2---:R1:W-:Y:S04]  /*59c00*/  STL.64 [R1+0x3d98], R10 ;  /* 0x003d980a01007387 */ /* 0x0043e80000100a00 */
[----:B------:R-:W-:Y:S04]  /*59c10*/  STL.64 [R1+0x3d90], R8 ;  /* 0x003d900801007387 */ /* 0x000fe80000100a00 */
[----:B------:R-:W4:Y:S04]  /*59c20*/  LDL.LU R15, [R1+0x3dc0] ;  /* 0x003dc000010f7983 */ /* 0x000f280000300800 */
[----:B------:R2:W-:Y:S04]  /*59c30*/  STL.64 [R1+0x3da0], R26 ;  /* 0x003da01a01007387 */ /* 0x0005e80000100a00 */
[----:B0-----:R-:W2:Y:S04]  /*59c40*/  LDL.LU R4, [R1+0x780] ;  /* 0x0007800001047983 */ /* 0x001ea80000300800 */
[----:B------:R-:W2:Y:S04]  /*59c50*/  LDL.LU R5, [R1+0x784] ;  /* 0x0007840001057983 */ /* 0x000ea80000300800 */
[----:B------:R-:W2:Y:S04]  /*59c60*/  LDL.LU R6, [R1+0x788] ;  /* 0x0007880001067983 */ /* 0x000ea80000300800 */
[----:B------:R-:W2:Y:S01]  /*59c70*/  LDL.LU R7, [R1+0x78c] ;  /* 0x00078c0001077983 */ /* 0x000ea20000300800 */
[----:B-1----:R-:W-:-:S02]  /*59c80*/  IMAD.MOV.U32 R10, RZ, RZ, R28 ;  /* 0x000000ffff0a7224 */ /* 0x002fc400078e001c */
[----:B---3--:R-:W-:Y:S01]  /*59c90*/  IMAD.MOV.U32 R11, RZ, RZ, R24 ;  /* 0x000000ffff0b7224 */ /* 0x008fe200078e0018 */
[----:B--2---:R-:W-:Y:S04]  /*59ca0*/  STL.64 [R1+0x3db0], R6 ;  /* 0x003db00601007387 */ /* 0x004fe80000100a00 */
[----:B------:R-:W-:Y:S04]  /*59cb0*/  STL.64 [R1+0x3da8], R4 ;  /* 0x003da80401007387 */ /* 0x000fe80000100a00 */
[----:B------:R0:W-:Y:S04]  /*59cc0*/  STL.64 [R1+0x3db8], R10 ;  /* 0x003db80a01007387 */ /* 0x0001e80000100a00 */
[----:B------:R-:W2:Y:S04]  /*59cd0*/  LDL.LU R24, [R1+0x770] ;  /* 0x0007700001187983 */ /* 0x000ea80000300800 */
[----:B------:R-:W2:Y:S04]  /*59ce0*/  LDL.LU R25, [R1+0x774] ;  /* 0x0007740001197983 */ /* 0x000ea80000300800 */
[----:B------:R-:W2:Y:S04]  /*59cf0*/  LDL.LU R26, [R1+0x778] ;  /* 0x00077800011a7983 */ /* 0x000ea80000300800 */
[----:B------:R-:W2:Y:S04]  /*59d00*/  LDL.LU R27, [R1+0x77c] ;  /* 0x00077c00011b7983 */ /* 0x000ea80000300800 */
[----:B------:R-:W4:Y:S04]  /*59d10*/  LDL.LU R8, [R1+0x760] ;  /* 0x0007600001087983 */ /* 0x000f280000300800 */
[----:B------:R-:W4:Y:S04]  /*59d20*/  LDL.LU R9, [R1+0x764] ;  /* 0x0007640001097983 */ /* 0x000f280000300800 */
[----:B0-----:R-:W4:Y:S04]  /*59d30*/  LDL.LU R10, [R1+0x768] ;  /* 0x00076800010a7983 */ /* 0x001f280000300800 */
[----:B------:R-:W4:Y:S04]  /*59d40*/  LDL.LU R11, [R1+0x76c] ;  /* 0x00076c00010b7983 */ /* 0x000f280000300800 */
[----:B------:R0:W-:Y:S04]  /*59d50*/  STL.64 [R1+0x3d30], R18 ;  /* 0x003d301201007387 */ /* 0x0001e80000100a00 */
[----:B0-----:R-:W3:Y:S04]  /*59d60*/  LDL.LU.64 R18, [R1+0x58] ;  /* 0x0000580001127983 */ /* 0x001ee80000300a00 */
[----:B---3--:R-:W-:Y:S04]  /*59d70*/  STL.64 [R1+0x3d48], R18 ;  /* 0x003d481201007387 */ /* 0x008fe80000100a00 */
[----:B------:R-:W-:Y:S04]  /*59d80*/  STL.64 [R1+0x3cf8], R22 ;  /* 0x003cf81601007387 */ /* 0x000fe80000100a00 */
[----:B------:R0:W-:Y:S04]  /*59d90*/  STL.64 [R1+0x3cf0], R20 ;  /* 0x003cf01401007387 */ /* 0x0001e80000100a00 */
[----:B0-----:R-:W3:Y:S04]  /*59da0*/  LDL.LU R20, [R1+0x7f0] ;  /* 0x0007f00001147983 */ /* 0x001ee80000300800 */
[----:B------:R-:W3:Y:S04]  /*59db0*/  LDL.LU R21, [R1+0x7f4] ;  /* 0x0007f40001157983 */ /* 0x000ee80000300800 */
[----:B------:R-:W2:Y:S04]  /*59dc0*/  LDL.LU R22, [R1+0x7f8] ;  /* 0x0007f80001167983 */ /* 0x000ea80000300800 */
[----:B------:R-:W2:Y:S04]  /*59dd0*/  LDL.LU R23, [R1+0x7fc] ;  /* 0x0007fc0001177983 */ /* 0x000ea80000300800 */
[----:B------:R-:W3:Y:S04]  /*59de0*/  LDL.LU R16, [R1+0x7b0] ;  /* 0x0007b00001107983 */ /* 0x000ee80000300800 */
[----:B------:R-:W4:Y:S04]  /*59df0*/  LDL.LU R17, [R1+0x7b4] ;  /* 0x0007b40001117983 */ /* 0x000f280000300800 */
[----:B------:R-:W4:Y:S04]  /*59e00*/  LDL.LU R18, [R1+0x7b8] ;  /* 0x0007b80001127983 */ /* 0x000f280000300800 */
[----:B------:R-:W4:Y:S04]  /*59e10*/  LDL.LU R19, [R1+0x7bc] ;  /* 0x0007bc0001137983 */ /* 0x000f280000300800 */
        /* <DEDUP_REMOVED lines=13> */
[----:B------:R-:W-:-:S07]  /*59ef0*/  IMAD.MOV.U32 R7, RZ, RZ, R0 ;  /* 0x000000ffff077224 */ /* 0x000fce00078e0000 */
[C---:B----4-:R-:W-:Y:S01]  /*59f00*/  HMMA.16816.F32 R4, R12.reuse, R6, R8 ;  /* 0x000000060c04723c */ /* 0x050fe20000001808 */
[----:B---3--:R-:W-:Y:S04]  /*59f10*/  STL.64 [R1+0x3d40], R22 ;  /* 0x003d401601007387 */ /* 0x008fe80000100a00 */
[----:B--2---:R0:W-:Y:S04]  /*59f20*/  STL.64 [R1+0x3d38], R20 ;  /* 0x003d381401007387 */ /* 0x0041e80000100a00 */
[----:B0-----:R-:W2:Y:S04]  /*59f30*/  LDL.LU R20, [R1+0x7c0] ;  /* 0x0007c00001147983 */ /* 0x001ea80000300800 */
[----:B------:R-:W2:Y:S04]  /*59f40*/  LDL.LU R21, [R1+0x7c4] ;  /* 0x0007c40001157983 */ /* 0x000ea80000300800 */
[----:B------:R-:W2:Y:S04]  /*59f50*/  LDL.LU R22, [R1+0x7c8] ;  /* 0x0007c80001167983 */ /* 0x000ea80000300800 */
[----:B------:R-:W2:Y:S04]  /*59f60*/  LDL.LU R23, [R1+0x7cc] ;  /* 0x0007cc0001177983 */ /* 0x000ea80000300800 */
[----:B------:R-:W-:Y:S04]  /*59f70*/  STL [R1+0x3858], R3 ;  /* 0x0038580301007387 */ /* 0x000fe80000100800 */
[----:B------:R-:W3:Y:S04]  /*59f80*/  LDL.LU.64 R10, [R1+0x3db8] ;  /* 0x003db800010a7983 */ /* 0x000ee80000300a00 */
[----:B------:R-:W-:Y:S04]  /*59f90*/  STL.64 [R1+0x490], R4 ;  /* 0x0004900401007387 */ /* 0x000fe80000100a00 */
[----:B------:R0:W-:Y:S04]  /*59fa0*/  STL.64 [R1+0x498], R6 ;  /* 0x0004980601007387 */ /* 0x0001e80000100a00 */
[----:B0-----:R-:W4:Y:S04]  /*59fb0*/  LDL.LU.64 R6, [R1+0x3db0] ;  /* 0x003db00001067983 */ /* 0x001f280000300a00 */
[----:B------:R-:W4:Y:S01]  /*59fc0*/  LDL.LU.64 R4, [R1+0x3da8] ;  /* 0x003da80001047983 */ /* 0x000f220000300a00 */
[----:B---3--:R-:W-:Y:S03]  /*59fd0*/  HMMA.16816.F32 R8, R12, R10, R24 ;  /* 0x0000000a0c08723c */ /* 0x008fe60000001818 */
[----:B------:R-:W4:-:S15]  /*59fe0*/  LDL.LU.64 R26, [R1+0x3da0] ;  /* 0x003da000011a7983 */ /* 0x000f1e0000300a00 */
[----:B------:R-:W-:Y:S01]  /*59ff0*/  NOP ;  /* 0x0000000000007918 */ /* 0x000fe20000000000 */
[----:B------:R-:W-:Y:S04]  /*5a000*/  STL.64 [R1+0x4a0], R8 ;  /* 0x0004a00801007387 */ /* 0x000fe80000100a00 */
[----:B------:R0:W-:Y:S04]  /*5a010*/  STL.64 [R1+0x4a8], R10 ;  /* 0x0004a80a01007387 */ /* 0x0001e80000100a00 */
[----:B0-----:R-:W3:Y:S04]  /*5a020*/  LDL.LU.64 R10, [R1+0x3d98] ;  /* 0x003d9800010a7983 */ /* 0x001ee80000300a00 */
[----:B------:R-:W3:Y:S01]  /*5a030*/  LDL.LU.64 R8, [R1+0x3d90] ;  /* 0x003d900001087983 */ /* 0x000ee20000300a00 */
[----:B----4-:R-:W-:Y:S03]  /*5a040*/  HMMA.16816.F32 R24, R12, R26, R4 ;  /* 0x0000001a0c18723c */ /* 0x010fe60000001804 */
[----:B------:R-:W4:Y:S04]  /*5a050*/  LDL.LU.64 R6, [R1+0x3d88] ;  /* 0x003d880001067983 */ /* 0x000f280000300a00 */
[----:B------:R-:W4:-:S12]  /*5a060*/  LDL.LU.64 R4, [R1+0x3d80] ;  /* 0x003d800001047983 */ /* 0x000f180000300a00 */
[----:B------:R-:W-:Y:S04]  /*5a070*/  STL.64 [R1+0x4b0], R24 ;  /* 0x0004b01801007387 */ /* 0x000fe80000100a00 */
[----:B------:R0:W-:Y:S04]  /*5a080*/  STL.64 [R1+0x4b8], R26 ;  /* 0x0004b81a01007387 */ /* 0x0001e80000100a00 */
[----:B0-----:R-:W3:Y:S04]  /*5a090*/  LDL.LU.64 R26, [R1+0x3d78] ;  /* 0x003d7800011a7983 */ /* 0x001ee80000300a00 */
[----:B------:R-:W2:Y:S01]  /*5a0a0*/  LDL.LU R25, [R1+0x3d70] ;  /* 0x003d700001197983 */ /* 0x000ea20000300800 */
[----:B---3--:R-:W-:-:S15]  /*5a0b0*/  HMMA.16816.F32 R8, R12, R26, R8 ;  /* 0x0000001a0c08723c */ /* 0x008fde0000001808 */
[----:B------:R-:W-:-:S04]  /*5a0c0*/  NOP ;  /* 0x0000000000007918 */ /* 0x000fc80000000000 */
[----:B------:R-:W-:Y:S04]  /*5a0d0*/  STL.64 [R1+0x4c0], R8 ;  /* 0x0004c00801007387 */ /* 0x000fe80000100a00 */
[----:B------:R0:W-:Y:S04]  /*5a0e0*/  STL.64 [R1+0x4c8], R10 ;  /* 0x0004c80a01007387 */ /* 0x0001e80000100a00 */
[----:B0-----:R-:W4:Y:S04]  /*5a0f0*/  LDL.LU.64 R10, [R1+0x3d68] ;  /* 0x003d6800010a7983 */ /* 0x001f280000300a00 */
[----:B------:R-:W3:Y:S01]  /*5a100*/  LDL.LU.64 R8, [R1+0x3d60] ;  /* 0x003d600001087983 */ /* 0x000ee20000300a00 */
[----:B----4-:R-:W-:-:S15]  /*5a110*/  HMMA.16816.F32 R4, R12, R10, R4 ;  /* 0x0000000a0c04723c */ /* 0x010fde0000001804 */
[----:B------:R-:W-:-:S04]  /*5a120*/  NOP ;  /* 0x0000000000007918 */ /* 0x000fc80000000000 */
[----:B------:R-:W-:Y:S04]  /*5a130*/  STL.64 [R1+0x4d0], R4 ;  /* 0x0004d00401007387 */ /* 0x000fe80000100a00 */
[----:B------:R0:W-:Y:S04]  /*5a140*/  STL.64 [R1+0x4d8], R6 ;  /* 0x0004d80601007387 */ /* 0x0001e80000100a00 */
[----:B0-----:R-:W4:Y:S04]  /*5a150*/  LDL.LU.64 R6, [R1+0x3d58] ;  /* 0x003d580001067983 */ /* 0x001f280000300a00 */
[----:B------:R-:W2:Y:S04]  /*5a160*/  LDL.LU.64 R4, [R1+0x3d50] ;  /* 0x003d500001047983 */ /* 0x000ea80000300a00 */
[----:B------:R-:W-:Y:S04]  /*5a170*/  STL.64 [R1+0x3c28], R10 ;  /* 0x003c280a01007387 */ /* 0x000fe80000100a00 */
[----:B---3--:R0:W-:Y:S04]  /*5a180*/  STL.64 [R1+0x3c20], R8 ;  /* 0x003c200801007387 */ /* 0x0081e80000100a00 */
[----:B0-----:R-:W3:Y:S04]  /*5a190*/  LDL.LU R8, [R1+0x820] ;  /* 0x0008200001087983 */ /* 0x001ee80000300800 */
[----:B------:R-:W3:Y:S04]  /*5a1a0*/  LDL.LU R9, [R1+0x824] ;  /* 0x0008240001097983 */ /* 0x000ee80000300800 */
[----:B------:R-:W3:Y:S04]  /*5a1b0*/  LDL.LU R10, [R1+0x828] ;  /* 0x00082800010a7983 */ /* 0x000ee80000300800 */
[----:B------:R-:W3:Y:S01]  /*5a1c0*/  LDL.LU R11, [R1+0x82c] ;  /* 0x00082c00010b7983 */ /* 0x000ee20000300800 */
[----:B----4-:R-:W-:-:S15]  /*5a1d0*/  HMMA.16816.F32 R16, R12, R6, R16 ;  /* 0x000000060c10723c */ /* 0x010fde0000001810 */
[----:B------:R-:W-:-:S04]  /*5a1e0*/  NOP ;  /* 0x0000000000007918 */ /* 0x000fc80000000000 */
[----:B------:R-:W-:Y:S04]  /*5a1f0*/  STL.64 [R1+0x4e0], R16 ;  /* 0x0004e01001007387 */ /* 0x000fe80000100a00 */
[----:B------:R0:W-:Y:S04]  /*5a200*/  STL.64 [R1+0x4e8], R18 ;  /* 0x0004e81201007387 */ /* 0x0001e80000100a00 */
[----:B0-----:R-:W4:Y:S04]  /*5a210*/  LDL.LU.64 R18, [R1+0x3d48] ;  /* 0x003d480001127983 */ /* 0x001f280000300a00 */
[----:B------:R0:W-:Y:S04]  /*5a220*/  STL.64 [R1+0x3c18], R6 ;  /* 0x003c180601007387 */ /* 0x0001e80000100a00 */
[----:B--2---:R-:W-:Y:S04]  /*5a230*/  STL.64 [R1+0x3c10], R4 ;  /* 0x003c100401007387 */ /* 0x004fe80000100a00 */
[----:B0-----:R-:W2:Y:S01]  /*5a240*/  LDL.64 R6, [R1+0x128] ;  /* 0x0001280001067983 */ /* 0x001ea20000100a00 */
        /* <DEDUP_REMOVED lines=8> */
[----:B------:R-:W4:Y:S04]  /*5a2d0*/  LDL.LU.64 R18, [R1+0x3d30] ;  /* 0x003d300001127983 */ /* 0x000f280000300a00 */
[----:B------:R-:W-:Y:S04]  /*5a2e0*/  STL.64 [R1+0x3cb8], R26 ;  /* 0x003cb81a01007387 */ /* 0x000fe80000100a00 */
[----:B------:R-:W-:Y:S01]  /*5a2f0*/  STL [R1+0x3cb0], R24 ;  /* 0x003cb01801007387 */ /* 0x000fe20000100800 */
[----:B----4-:R-:W-:Y:S03]  /*5a300*/  HMMA.16816.F32 R16, R12, R18, R20 ;  /* 0x000000120c10723c */ /* 0x010fe60000001814 */
[----:B------:R-:W4:Y:S04]  /*5a310*/  LDL.LU.64 R22, [R1+0x3d28] ;  /* 0x003d280001167983 */ /* 0x000f280000300a00 */
[----:B------:R-:W4:-:S12]  /*5a320*/  LDL.LU.64 R20, [R1+0x3d20] ;  /* 0x003d200001147983 */ /* 0x000f180000300a00 */
        /* <DEDUP_REMOVED lines=24> */
[----:B------:R-:W-:Y:S01]  /*5a4b0*/  STL [R1+0x3bec], R2 ;  /* 0x003bec0201007387 */ /* 0x000fe20000100800 */
[----:B--2---:R-:W-:-:S15]  /*5a4c0*/  HMMA.16816.F32 R16, R12, R6, R16 ;  /* 0x000000060c10723c */ /* 0x004fde0000001810 */
[----:B------:R-:W-:-:S04]  /*5a4d0*/  NOP ;  /* 0x0000000000007918 */ /* 0x000fc80000000000 */
[----:B------:R-:W-:Y:S04]  /*5a4e0*/  STL.64 [R1+0x600], R16 ;  /* 0x0006001001007387 */ /* 0x000fe80000100a00 */
[----:B------:R0:W-:Y:S04]  /*5a4f0*/  STL.64 [R1+0x608], R18 ;  /* 0x0006081201007387 */ /* 0x0001e80000100a00 */
[----:B0-----:R-:W3:Y:S01]  /*5a500*/  LDL.LU.64 R18, [R1+0x3cc8] ;  /* 0x003cc80001127983 */ /* 0x001ee20000300a00 */
[----:B------:R-:W-:Y:S02]  /*5a510*/  IMAD.MOV.U32 R20, RZ, RZ, R6 ;  /* 0x000000ffff147224 */ /* 0x000fe400078e0006 */
[----:B------:R-:W-:-:S02]  /*5a520*/  IMAD.MOV.U32 R3, RZ, RZ, R7 ;  /* 0x000000ffff037224 */ /* 0x000fc400078e0007 */
[----:B---3--:R-:W-:Y:S01]  /*5a530*/  HMMA.16816.F32 R4, R12, R18, R8 ;  /* 0x000000120c04723c */ /* 0x008fe20000001808 */
[----:B------:R-:W-:Y:S02]  /*5a540*/  IMAD.MOV.U32 R21, RZ, RZ, R19 ;  /* 0x000000ffff157224 */ /* 0x000fe400078e0013 */
[----:B------:R-:W-:-:S15]  /*5a550*/  IMAD.MOV.U32 R29, RZ, RZ, R18 ;  /* 0x000000ffff1d7224 */ /* 0x000fde00078e0012 */
[----:B------:R-:W-:Y:S01]  /*5a560*/  NOP ;  /* 0x0000000000007918 */ /* 0x000fe20000000000 */
[----:B------:R-:W-:Y:S04]  /*5a570*/  STL.64 [R1+0x610], R4 ;  /* 0x0006100401007387 */ /* 0x000fe80000100a00 */
[----:B------:R-:W-:Y:S04]  /*5a580*/  STL.64 [R1+0x618], R6 ;  /* 0x0006180601007387 */ /* 0x000fe80000100a00 */
[----:B----4-:R0:W-:Y:S04]  /*5a590*/  STL.64 [R1+0x3c98], R22 ;  /* 0x003c981601007387 */ /* 0x0101e80000100a00 */
[----:B------:R1:W-:Y:S04]  /*5a5a0*/  STL.64 [R1+0x3c90], R20 ;  /* 0x003c901401007387 */ /* 0x0003e80000100a00 */
[----:B------:R-:W2:Y:S04]  /*5a5b0*/  LDL.LU R8, [R1+0x530] ;  /* 0x0005300001087983 */ /* 0x000ea80000300800 */
[----:B------:R-:W2:Y:S04]  /*5a5c0*/  LDL.LU R9, [R1+0x534] ;  /* 0x0005340001097983 */ /* 0x000ea80000300800 */
[----:B------:R-:W3:Y:S04]  /*5a5d0*/  LDL.LU R10, [R1+0x538] ;  /* 0x00053800010a7983 */ /* 0x000ee80000300800 */
[----:B------:R-:W3:Y:S04]  /*5a5e0*/  LDL.LU R11, [R1+0x53c] ;  /* 0x00053c00010b7983 */ /* 0x000ee80000300800 */
[----:B------:R-:W4:Y:S04]  /*5a5f0*/  LDL.LU R16, [R1+0x860] ;  /* 0x0008600001107983 */ /* 0x000f280000300800 */
[----:B------:R-:W4:Y:S04]  /*5a600*/  LDL.LU R17, [R1+0x864] ;  /* 0x0008640001117983 */ /* 0x000f280000300800 */
[----:B------:R-:W2:Y:S04]  /*5a610*/  LDL.LU R18, [R1+0x868] ;  /* 0x0008680001127983 */ /* 0x000ea80000300800 */
[----:B------:R-:W2:Y:S01]  /*5a620*/  LDL.LU R19, [R1+0x86c] ;  /* 0x00086c0001137983 */ /* 0x000ea20000300800 */
[----:B0-----:R-:W-:-:S03]  /*5a630*/  IMAD.MOV.U32 R23, RZ, RZ, R25 ;  /* 0x000000ffff177224 */ /* 0x001fc600078e0019 */
[----:B--2---:R-:W-:Y:S04]  /*5a640*/  STL.64 [R1+0x3ca8], R18 ;  /* 0x003ca81201007387 */ /* 0x004fe80000100a00 */
[----:B----4-:R-:W-:Y:S04]  /*5a650*/  STL.64 [R1+0x3ca0], R16 ;  /* 0x003ca01001007387 */ /* 0x010fe80000100a00 */
[----:B------:R-:W2:Y:S04]  /*5a660*/  LDL R22, [R1+0xf8] ;  /* 0x0000f80001167983 */ /* 0x000ea80000100800 */
[----:B--2---:R0:W-:Y:S04]  /*5a670*/  STL.64 [R1+0x3cc0], R22 ;  /* 0x003cc01601007387 */ /* 0x0041e80000100a00 */
[----:B-1----:R-:W2:Y:S04]  /*5a680*/  LDL.LU R20, [R1+0x870] ;  /* 0x0008700001147983 */ /* 0x002ea80000300800 */
[----:B------:R-:W2:Y:S04]  /*5a690*/  LDL.LU R21, [R1+0x874] ;  /* 0x0008740001157983 */ /* 0x000ea80000300800 */
[----:B0-----:R-:W2:Y:S04]  /*5a6a0*/  LDL.LU R22, [R1+0x878] ;  /* 0x0008780001167983 */ /* 0x001ea80000300800 */
[----:B------:R-:W2:Y:S04]  /*5a6b0*/  LDL.LU R23, [R1+0x87c] ;  /* 0x00087c0001177983 */ /* 0x000ea80000300800 */
[----:B------:R-:W2:Y:S04]  /*5a6c0*/  LDL.64 R26, [R1+0x108] ;  /* 0x00010800011a7983 */ /* 0x000ea80000100a00 */
[----:B------:R-:W4:Y:S04]  /*5a6d0*/  LDL.LU R16, [R1+0x890] ;  /* 0x0008900001107983 */ /* 0x000f280000300800 */
[----:B------:R-:W4:Y:S04]  /*5a6e0*/  LDL.LU R17, [R1+0x894] ;  /* 0x0008940001117983 */ /* 0x000f280000300800 */
[----:B------:R-:W4:Y:S04]  /*5a6f0*/  LDL.LU R18, [R1+0x898] ;  /* 0x0008980001127983 */ /* 0x000f280000300800 */
[----:B------:R-:W4:Y:S04]  /*5a700*/  LDL.LU R19, [R1+0x89c] ;  /* 0x00089c0001137983 */ /* 0x000f280000300800 */
[----:B---3--:R0:W-:Y:S04]  /*5a710*/  STL.64 [R1+0x3c38], R10 ;  /* 0x003c380a01007387 */ /* 0x0081e80000100a00 */
[----:B------:R-:W-:Y:S04]  /*5a720*/  STL.64 [R1+0x3c30], R8 ;  /* 0x003c300801007387 */ /* 0x000fe80000100a00 */
[----:B0-----:R-:W3:Y:S04]  /*5a730*/  LDL.LU.64 R10, [R1+0x8] ;  /* 0x00000800010a7983 */ /* 0x001ee80000300a00 */
[----:B---3--:R0:W-:Y:S04]  /*5a740*/  STL.64 [R1+0x3c50], R10 ;  /* 0x003c500a01007387 */ /* 0x0081e80000100a00 */
[----:B0-----:R-:W3:Y:S04]  /*5a750*/  LDL.LU.64 R10, [R1+0x18] ;  /* 0x00001800010a7983 */ /* 0x001ee80000300a00 */
[----:B---3--:R0:W-:Y:S04]  /*5a760*/  STL.64 [R1+0x3c68], R10 ;  /* 0x003c680a01007387 */ /* 0x0081e80000100a00 */
[----:B0-----:R-:W3:Y:S04]  /*5a770*/  LDL.LU.64 R10, [R1+0x28] ;  /* 0x00002800010a7983 */ /* 0x001ee80000300a00 */
        /* <DEDUP_REMOVED lines=25> */
[----:B0-----:R-:W4:Y:S01]  /*5a910*/  LDL.LU.64 R22, [R1+0x3cc0] ;  /* 0x003cc00001167983 */ /* 0x001f220000300a00 */
[----:B------:R-:W-:-:S02]  /*5a920*/  IMAD.MOV.U32 R2, RZ, RZ, R26 ;  /* 0x000000ffff027224 */ /* 0x000fc400078e001a */
[----:B------:R-:W-:Y:S02]  /*5a930*/  IMAD.MOV.U32 R25, RZ, RZ, R27 ;  /* 0x000000ffff197224 */ /* 0x000fe400078e001b */
[----:B------:R-:W2:Y:S04]  /*5a940*/  LDL.LU.64 R26, [R1+0x3cb8] ;  /* 0x003cb800011a7983 */ /* 0x000ea80000300a00 */
[----:B------:R-:W2:Y:S01]  /*5a950*/  LDL.LU R24, [R1+0x3cb0] ;  /* 0x003cb00001187983 */ /* 0x000ea20000300800 */
[----:B----4-:R-:W-:Y:S03]  /*5a960*/  HMMA.16816.F32 R20, R12, R22, R16 ;  /* 0x000000160c14723c */ /* 0x010fe60000001810 */
[----:B------:R-:W4:Y:S04]  /*5a970*/  LDL.LU.64 R18, [R1+0x3ca8] ;  /* 0x003ca80001127983 */ /* 0x000f280000300a00 */
[----:B------:R-:W4:-:S12]  /*5a980*/  LDL.LU.64 R16, [R1+0x3ca0] ;  /* 0x003ca00001107983 */ /* 0x000f180000300a00 */
[----:B------:R-:W-:Y:S04]  /*5a990*/  STL.64 [R1+0x640], R20 ;  /* 0x0006401401007387 */ /* 0x000fe80000100a00 */
[----:B------:R0:W-:Y:S04]  /*5a9a0*/  STL.64 [R1+0x648], R22 ;  /* 0x0006481601007387 */ /* 0x0001e80000100a00 */
[----:B0-----:R-:W4:Y:S04]  /*5a9b0*/  LDL.LU.64 R22, [R1+0x3c98] ;  /* 0x003c980001167983 */ /* 0x001f280000300a00 */
[----:B------:R-:W2:Y:S01]  /*5a9c0*/  LDL.LU.64 R20, [R1+0x3c90] ;  /* 0x003c900001147983 */ /* 0x000ea20000300a00 */
[----:B----4-:R-:W-:Y:S03]  /*5a9d0*/  HMMA.16816.F32 R12, R12, R22, R16 ;  /* 0x000000160c0c723c */ /* 0x010fe60000001810 */
[----:B------:R-:W4:Y:S04]  /*5a9e0*/  LDL.LU.64 R18, [R1+0x3c88] ;  /* 0x003c880001127983 */ /* 0x000f280000300a00 */
[----:B------:R-:W4:Y:S04]  /*5a9f0*/  LDL.LU.64 R16, [R1+0x3c80] ;  /* 0x003c800001107983 */ /* 0x000f280000300a00 */
[----:B------:R-:W-:Y:S08]  /*5aa00*/  STL.64 [R1+0x3b40], R22 ;  /* 0x003b401601007387 */ /* 0x000ff00000100a00 */
[----:B------:R-:W-:Y:S04]  /*5aa10*/  STL.64 [R1+0x630], R12 ;  /* 0x0006300c01007387 */ /* 0x000fe80000100a00 */
[----:B------:R0:W-:Y:S02]  /*5aa20*/  STL.64 [R1+0x638], R14 ;  /* 0x0006380e01007387 */ /* 0x0001e40000100a00 */
[----:B0-----:R-:W-:-:S02]  /*5aa30*/  IMAD.MOV.U32 R14, RZ, RZ, R28 ;  /* 0x000000ffff0e7224 */ /* 0x001fc400078e001c */
[----:B--2---:R-:W-:Y:S02]  /*5aa40*/  IMAD.MOV.U32 R15, RZ, RZ, R24 ;  /* 0x000000ffff0f7224 */ /* 0x004fe400078e0018 */
[----:B---3--:R-:W-:Y:S02]  /*5aa50*/  IMAD.MOV.U32 R28, RZ, RZ, R10 ;  /* 0x000000ffff1c7224 */ /* 0x008fe400078e000a */
        /* <DEDUP_REMOVED lines=32> */
[----:B------:R-:W4:Y:S04]  /*5ac60*/  LDL.LU.64 R8, [R1+0x3c30] ;  /* 0x003c300001087983 */ /* 0x000f280000300a00 */
[----:B------:R-:W-:Y:S04]  /*5ac70*/  STL.64 [R1+0x3bf8], R22 ;  /* 0x003bf81601007387 */ /* 0x000fe80000100a00 */
[----:B------:R0:W-:Y:S04]  /*5ac80*/  STL.64 [R1+0x3bf0], R20 ;  /* 0x003bf01401007387 */ /* 0x0001e80000100a00 */
[----:B0-----:R-:W2:Y:S04]  /*5ac90*/  LDL.LU R20, [R1+0x4f0] ;  /* 0x0004f00001147983 */ /* 0x001ea80000300800 */
[----:B------:R-:W2:Y:S04]  /*5aca0*/  LDL.LU R21, [R1+0x4f4] ;  /* 0x0004f40001157983 */ /* 0x000ea80000300800 */
[----:B------:R-:W2:Y:S04]  /*5acb0*/  LDL.LU R22, [R1+0x4f8] ;  /* 0x0004f80001167983 */ /* 0x000ea80000300800 */
[----:B------:R-:W2:Y:S01]  /*5acc0*/  LDL.LU R23, [R1+0x4fc] ;  /* 0x0004fc0001177983 */ /* 0x000ea20000300800 */
[----:B----4-:R-:W-:-:S15]  /*5acd0*/  HMMA.16816.F32 R8, R16, R26, R8 ;  /* 0x0000001a1008723c */ /* 0x010fde0000001808 */
[----:B------:R-:W-:-:S04]  /*5ace0*/  NOP ;  /* 0x0000000000007918 */ /* 0x000fc80000000000 */
[----:B------:R-:W-:Y:S04]  /*5acf0*/  STL.64 [R1+0x680], R8 ;  /* 0x0006800801007387 */ /* 0x000fe80000100a00 */
[----:B------:R0:W-:Y:S04]  /*5ad00*/  STL.64 [R1+0x688], R10 ;  /* 0x0006880a01007387 */ /* 0x0001e80000100a00 */
[----:B0-----:R-:W2:Y:S04]  /*5ad10*/  LDL.LU.64 R10, [R1+0x3c28] ;  /* 0x003c2800010a7983 */ /* 0x001ea80000300a00 */
[----:B------:R-:W4:Y:S04]  /*5ad20*/  LDL.LU.64 R8, [R1+0x3c20] ;  /* 0x003c200001087983 */ /* 0x000f280000300a00 */
[----:B------:R-:W-:Y:S04]  /*5ad30*/  STL.64 [R1+0x3b58], R26 ;  /* 0x003b581a01007387 */ /* 0x000fe80000100a00 */
[----:B------:R-:W-:Y:S01]  /*5ad40*/  STL [R1+0x3b50], R24 ;  /* 0x003b501801007387 */ /* 0x000fe20000100800 */
[----:B--2---:R-:W-:-:S15]  /*5ad50*/  HMMA.16816.F32 R4, R16, R10, R4 ;  /* 0x0000000a1004723c */ /* 0x004fde0000001804 */
[----:B------:R-:W-:-:S04]  /*5ad60*/  NOP ;  /* 0x0000000000007918 */ /* 0x000fc80000000000 */
[----:B------:R-:W-:Y:S04]  /*5ad70*/  STL.64 [R1+0x690], R4 ;  /* 0x0006900401007387 */ /* 0x000fe80000100a00 */
[----:B------:R0:W-:Y:S04]  /*5ad80*/  STL.64 [R1+0x698], R6 ;  /* 0x0006980601007387 */ /* 0x0001e80000100a00 */
[----:B0-----:R-:W3:Y:S04]  /*5ad90*/  LDL.LU.64 R6, [R1+0x3c18] ;  /* 0x003c180001067983 */ /* 0x001ee80000300a00 */
[----:B------:R-:W2:Y:S04]  /*5ada0*/  LDL.LU.64 R4, [R1+0x3c10] ;  /* 0x003c100001047983 */ /* 0x000ea80000300a00 */
[----:B------:R0:W-:Y:S04]  /*5adb0*/  STL.64 [R1+0x3ac8], R10 ;  /* 0x003ac80a01007387 */ /* 0x0001e80000100a00 */
[----:B----4-:R-:W-:Y:S04]  /*5adc0*/  STL.64 [R1+0x3ac0], R8 ;  /* 0x003ac00801007387 */ /* 0x010fe80000100a00 */
[----:B0-----:R-:W4:Y:S04]  /*5add0*/  LDL R10, [R1+0x168] ;  /* 0x00016800010a7983 */ /* 0x001f280000100800 */
[----:B------:R-:W4:Y:S01]  /*5ade0*/  LDL R11, [R1+0x16c] ;  /* 0x00016c00010b7983 */ /* 0x000f220000100800 */
[----:B---3--:R-:W-:-:S15]  /*5adf0*/  HMMA.16816.F32 R12, R16, R6, R12 ;  /* 0x00000006100c723c */ /* 0x008fde000000180c */
[----:B------:R-:W-:-:S04]  /*5ae00*/  NOP ;  /* 0x0000000000007918 */ /* 0x000fc80000000000 */
[----:B------:R-:W-:Y:S04]  /*5ae10*/  STL.64 [R1+0x6a0], R12 ;  /* 0x0006a00c01007387 */ /* 0x000fe80000100a00 */
[----:B------:R0:W-:Y:S04]  /*5ae20*/  STL.64 [R1+0x6a8], R14 ;  /* 0x0006a80e01007387 */ /* 0x0001e80000100a00 */
[----:B0-----:R-:W3:Y:S04]  /*5ae30*/  LDL.LU.64 R14, [R1+0x3c08] ;  /* 0x003c0800010e7983 */ /* 0x001ee80000300a00 */
[----:B------:R-:W4:Y:S04]  /*5ae40*/  LDL.LU.64 R12, [R1+0x3c00] ;  /* 0x003c0000010c7983 */ /* 0x000f280000300a00 */
[----:B------:R-:W-:Y:S04]  /*5ae50*/  STL.64 [R1+0x3ab8], R6 ;  /* 0x003ab80601007387 */ /* 0x000fe80000100a00 */
[----:B--2---:R0:W-:Y:S04]  /*5ae60*/  STL.64 [R1+0x3ab0], R4 ;  /* 0x003ab00401007387 */ /* 0x0041e80000100a00 */
[----:B0-----:R-:W4:Y:S04]  /*5ae70*/  LDL.LU R4, [R1+0x880] ;  /* 0x0008800001047983 */ /* 0x001f280000300800 */
[----:B------:R-:W4:Y:S04]  /*5ae80*/  LDL.LU R5, [R1+0x884] ;  /* 0x0008840001057983 */ /* 0x000f280000300800 */
[----:B------:R-:W4:Y:S04]  /*5ae90*/  LDL.LU R6, [R1+0x888] ;  /* 0x0008880001067983 */ /* 0x000f280000300800 */
[----:B------:R-:W4:Y:S01]  /*5aea0*/  LDL.LU R7, [R1+0x88c] ;  /* 0x00088c0001077983 */ /* 0x000f220000300800 */
[C---:B---3--:R-:W-:Y:S08]  /*5aeb0*/  HMMA.16816.F32 R20, R16.reuse, R14, R20 ;  /* 0x0000000e1014723c */ /* 0x048ff00000001814 */
[----:B----4-:R-:W-:Y:S11]  /*5aec0*/  HMMA.16816.F32 R8, R16, R10, R4 ;  /* 0x0000000a1008723c */ /* 0x010ff60000001804 */
[----:B------:R-:W-:Y:S04]  /*5aed0*/  STL.64 [R1+0x6b0], R20 ;  /* 0x0006b01401007387 */ /* 0x000fe80000100a00 */
[----:B------:R0:W-:Y:S04]  /*5aee0*/  STL.64 [R1+0x6b8], R22 ;  /* 0x0006b81601007387 */ /* 0x0001e80000100a00 */
[----:B0-----:R-:W2:Y:S04]  /*5aef0*/  LDL.LU.64 R22, [R1+0x3bf8] ;  /* 0x003bf80001167983 */ /* 0x001ea80000300a00 */
[----:B------:R-:W3:Y:S04]  /*5af00*/  LDL.LU.64 R20, [R1+0x3bf0] ;  /* 0x003bf00001147983 */ /* 0x000ee80000300a00 */
[----:B------:R-:W-:Y:S04]  /*5af10*/  STL.64 [R1+0x3be0], R14 ;  /* 0x003be00e01007387 */ /* 0x000fe80000100a00 */
[----:B------:R-:W4:Y:S04]  /*5af20*/  LDL.LU R4, [R1+0x910] ;  /* 0x0009100001047983 */ /* 0x000f280000300800 */
[----:B------:R-:W-:Y:S04]  /*5af30*/  STL.64 [R1+0x6c0], R8 ;  /* 0x0006c00801007387 */ /* 0x000fe80000100a00 */
[----:B------:R-:W-:Y:S04]  /*5af40*/  STL.64 [R1+0x6c8], R10 ;  /* 0x0006c80a01007387 */ /* 0x000fe80000100a00 */
[----:B------:R-:W4:Y:S04]  /*5af50*/  LDL.LU R5, [R1+0x914] ;  /* 0x0009140001057983 */ /* 0x000f280000300800 */
[----:B------:R-:W2:Y:S04]  /*5af60*/  LDL.LU R6, [R1+0x918] ;  /* 0x0009180001067983 */ /* 0x000ea80000300800 */
        /* <DEDUP_REMOVED lines=11> */
[----:B------:R-:W-:-:S05]  /*5b020*/  IMAD.MOV.U32 R7, RZ, RZ, R12 ;  /* 0x000000ffff077224 */ /* 0x000fca00078e000c */
[----:B------:R-:W-:Y:S04]  /*5b030*/  STL.64 [R1+0x3b48], R6 ;  /* 0x003b480601007387 */ /* 0x000fe80000100a00 */
[----:B----4-:R-:W-:Y:S04]  /*5b040*/  STL.64 [R1+0x3ae8], R10 ;  /* 0x003ae80a01007387 */ /* 0x010fe80000100a00 */
[----:B--2---:R0:W-:Y:S04]  /*5b050*/  STL.64 [R1+0x3ae0], R8 ;  /* 0x003ae00801007387 */ /* 0x0041e80000100a00 */
[----:B0-----:R-:W2:Y:S04]  /*5b060*/  LDL.LU R8, [R1+0x930] ;  /* 0x0009300001087983 */ /* 0x001ea80000300800 */
[----:B------:R-:W2:Y:S04]  /*5b070*/  LDL.LU R9, [R1+0x934] ;  /* 0x0009340001097983 */ /* 0x000ea80000300800 */
[----:B------:R-:W4:Y:S04]  /*5b080*/  LDL.LU R10, [R1+0x938] ;  /* 0x00093800010a7983 */ /* 0x000f280000300800 */
[----:B------:R-:W4:Y:S04]  /*5b090*/  LDL.LU R11, [R1+0x93c] ;  /* 0x00093c00010b7983 */ /* 0x000f280000300800 */
[----:B------:R-:W2:Y:S04]  /*5b0a0*/  LDL.LU R4, [R1+0x990] ;  /* 0x0009900001047983 */ /* 0x000ea80000300800 */
[----:B------:R-:W2:Y:S04]  /*5b0b0*/  LDL.LU R5, [R1+0x994] ;  /* 0x0009940001057983 */ /* 0x000ea80000300800 */
[----:B------:R-:W2:Y:S04]  /*5b0c0*/  LDL.LU R6, [R1+0x998] ;  /* 0x0009980001067983 */ /* 0x000ea80000300800 */
        /* <DEDUP_REMOVED lines=15> */
[----:B------:R0:W-:Y:S04]  /*5b1c0*/  STL.64 [R1+0x3b78], R4 ;  /* 0x003b780401007387 */ /* 0x0001e80000100a00 */
        /* <DEDUP_REMOVED lines=8> */
[----:B--2---:R0:W-:Y:S04]  /*5b250*/  STL.64 [R1+0x3b90], R4 ;  /* 0x003b900401007387 */ /* 0x0041e80000100a00 */
        /* <DEDUP_REMOVED lines=11> */
[----:B------:R-:W2:Y:S04]  /*5b310*/  LDL.LU R14, [R1+0x8a8] ;  /* 0x0008a800010e7983 */ /* 0x000ea80000300800 */
[----:B------:R-:W2:Y:S04]  /*5b320*/  LDL.LU R15, [R1+0x8ac] ;  /* 0x0008ac00010f7983 */ /* 0x000ea80000300800 */
[----:B------:R0:W-:Y:S04]  /*5b330*/  STL.64 [R1+0x3bb8], R26 ;  /* 0x003bb81a01007387 */ /* 0x0001e80000100a00 */
[----:B0-----:R-:W3:Y:S04]  /*5b340*/  LDL.64 R26, [R1+0x148] ;  /* 0x00014800011a7983 */ /* 0x001ee80000100a00 */
[----:B---3--:R0:W-:Y:S04]  /*5b350*/  STL.64 [R1+0x3bd8], R26 ;  /* 0x003bd81a01007387 */ /* 0x0081e80000100a00 */
[----:B------:R-:W-:Y:S04]  /*5b360*/  STL [R1+0x3bd0], R25 ;  /* 0x003bd01901007387 */ /* 0x000fe80000100800 */
[----:B0-----:R-:W2:Y:S04]  /*5b370*/  LDL.LU.64 R26, [R1+0x158] ;  /* 0x00015800011a7983 */ /* 0x001ea80000300a00 */
        /* <DEDUP_REMOVED lines=10> */
[----:B------:R-:W3:Y:S04]  /*5b420*/  LDL.LU.64 R22, [R1+0xf8] ;  /* 0x0000f80001167983 */ /* 0x000ee80000300a00 */
[----:B----4-:R-:W-:Y:S04]  /*5b430*/  STL.64 [R1+0x3b00], R10 ;  /* 0x003b000a01007387 */ /* 0x010fe80000100a00 */
[----:B------:R0:W-:Y:S04]  /*5b440*/  STL.64 [R1+0x3af8], R8 ;  /* 0x003af80801007387 */ /* 0x0001e80000100a00 */
[----:B0-----:R-:W4:Y:S04]  /*5b450*/  LDL.LU R8, [R1+0x940] ;  /* 0x0009400001087983 */ /* 0x001f280000300800 */
[----:B------:R-:W4:Y:S04]  /*5b460*/  LDL.LU R9, [R1+0x944] ;  /* 0x0009440001097983 */ /* 0x000f280000300800 */
[----:B------:R-:W2:Y:S04]  /*5b470*/  LDL.LU R10, [R1+0x948] ;  /* 0x00094800010a7983 */ /* 0x000ea80000300800 */
[----:B------:R-:W2:Y:S01]  /*5b480*/  LDL.LU R11, [R1+0x94c] ;  /* 0x00094c00010b7983 */ /* 0x000ea20000300800 */
[----:B------:R-:W-:Y:S03]  /*5b490*/  HMMA.16816.F32 R12, R16, R26, R12 ;  /* 0x0000001a100c723c */ /* 0x000fe6000000180c */
[----:B--2---:R-:W-:Y:S04]  /*5b4a0*/  STL.64 [R1+0x3b10], R10 ;  /* 0x003b100a01007387 */ /* 0x004fe80000100a00 */
[----:B----4-:R0:W-:Y:S04]  /*5b4b0*/  STL.64 [R1+0x3b08], R8 ;  /* 0x003b080801007387 */ /* 0x0101e80000100a00 */
[----:B0-----:R-:W2:Y:S04]  /*5b4c0*/  LDL.LU R8, [R1+0x950] ;  /* 0x0009500001087983 */ /* 0x001ea80000300800 */
[----:B------:R-:W2:Y:S04]  /*5b4d0*/  LDL.LU R9, [R1+0x954] ;  /* 0x0009540001097983 */ /* 0x000ea80000300800 */
[----:B------:R-:W4:Y:S04]  /*5b4e0*/  LDL.LU R10, [R1+0x958] ;  /* 0x00095800010a7983 */ /* 0x000f280000300800 */
[----:B------:R-:W4:Y:S01]  /*5b4f0*/  LDL.LU R11, [R1+0x95c] ;  /* 0x00095c00010b7983 */ /* 0x000f220000300800 */
[----:B------:R-:W-:-:S03]  /*5b500*/  IMAD.MOV.U32 R3, RZ, RZ, R27 ;  /* 0x000000ffff037224 */ /* 0x000fc600078e001b */
[----:B----4-:R-:W-:Y:S04]  /*5b510*/  STL.64 [R1+0x3b38], R10 ;  /* 0x003b380a01007387 */ /* 0x010fe80000100a00 */
[----:B--2---:R0:W-:Y:S04]  /*5b520*/  STL.64 [R1+0x3b30], R8 ;  /* 0x003b300801007387 */ /* 0x0041e80000100a00 */
[----:B0-----:R-:W2:Y:S04]  /*5b530*/  LDL.LU R8, [R1+0x960] ;  /* 0x0009600001087983 */ /* 0x001ea80000300800 */
[----:B------:R-:W2:Y:S04]  /*5b540*/  LDL.LU R9, [R1+0x964] ;  /* 0x0009640001097983 */ /* 0x000ea80000300800 */
[----:B------:R-:W2:Y:S04]  /*5b550*/  LDL.LU R10, [R1+0x968] ;  /* 0x00096800010a7983 */ /* 0x000ea80000300800 */
[----:B------:R-:W2:Y:S04]  /*5b560*/  LDL.LU R11, [R1+0x96c] ;  /* 0x00096c00010b7983 */ /* 0x000ea80000300800 */
[----:B------:R0:W-:Y:S04]  /*5b570*/  STL.64 [R1+0x6d0], R12 ;  /* 0x0006d00c01007387 */ /* 0x0001e80000100a00 */
[----:B------:R1:W-:Y:S01]  /*5b580*/  STL.64 [R1+0x6d8], R14 ;  /* 0x0006d80e01007387 */ /* 0x0003e20000100a00 */
[----:B0-----:R-:W-:-:S03]  /*5b590*/  IMAD.MOV.U32 R12, RZ, RZ, R26 ;  /* 0x000000ffff0c7224 */ /* 0x001fc600078e001a */
[----:B-1----:R-:W4:Y:S04]  /*5b5a0*/  LDL.LU.64 R14, [R1+0x3be0] ;  /* 0x003be000010e7983 */ /* 0x002f280000300a00 */
[----:B------:R-:W2:Y:S04]  /*5b5b0*/  LDL.LU.64 R26, [R1+0x3bd8] ;  /* 0x003bd800011a7983 */ /* 0x000ea80000300a00 */
[----:B------:R-:W3:Y:S01]  /*5b5c0*/  LDL.LU R25, [R1+0x3bd0] ;  /* 0x003bd00001197983 */ /* 0x000ee20000300800 */
[----:B--2---:R-:W-:Y:S03]  /*5b5d0*/  HMMA.16816.F32 R4, R16, R26, R4 ;  /* 0x0000001a1004723c */ /* 0x004fe60000001804 */
[----:B----4-:R-:W-:Y:S04]  /*5b5e0*/  STL.64 [R1+0x3aa8], R14 ;  /* 0x003aa80e01007387 */ /* 0x010fe80000100a00 */
[----:B------:R0:W-:Y:S01]  /*5b5f0*/  STL [R1+0x3aa0], R12 ;  /* 0x003aa00c01007387 */ /* 0x0001e20000100800 */
[----:B------:R-:W-:-:S03]  /*5b600*/  IMAD.MOV.U32 R0, RZ, RZ, R27 ;  /* 0x000000ffff007224 */ /* 0x000fc600078e001b */
[----:B0-----:R-:W2:Y:S04]  /*5b610*/  LDL.LU R12, [R1+0x900] ;  /* 0x00090000010c7983 */ /* 0x001ea80000300800 */
[----:B------:R-:W2:Y:S04]  /*5b620*/  LDL.LU R13, [R1+0x904] ;  /* 0x00090400010d7983 */ /* 0x000ea80000300800 */
[----:B------:R-:W2:Y:S04]  /*5b630*/  LDL.LU R14, [R1+0x908] ;  /* 0x00090800010e7983 */ /* 0x000ea80000300800 */
[----:B------:R-:W-:Y:S04]  /*5b640*/  STL.64 [R1+0x6e0], R4 ;  /* 0x0006e00401007387 */ /* 0x000fe80000100a00 */
[----:B------:R0:W-:Y:S04]  /*5b650*/  STL.64 [R1+0x6e8], R6 ;  /* 0x0006e80601007387 */ /* 0x0001e80000100a00 */
[----:B0-----:R-:W4:Y:S04]  /*5b660*/  LDL.LU.64 R6, [R1+0x3bc8] ;  /* 0x003bc80001067983 */ /* 0x001f280000300a00 */
[----:B------:R-:W4:Y:S04]  /*5b670*/  LDL.LU.64 R4, [R1+0x3bc0] ;  /* 0x003bc00001047983 */ /* 0x000f280000300a00 */
[----:B------:R-:W4:Y:S01]  /*5b680*/  LDL.LU.64 R26, [R1+0x3bb8] ;  /* 0x003bb800011a7983 */ /* 0x000f220000300a00 */
[----:B---3--:R-:W-:-:S03]  /*5b690*/  IMAD.MOV.U32 R15, RZ, RZ, R25 ;  /* 0x000000ffff0f7224 */ /* 0x008fc600078e0019 */
[----:B------:R-:W-:Y:S01]  /*5b6a0*/  STL [R1+0x3a8c], R0 ;  /* 0x003a8c0001007387 */ /* 0x000fe20000100800 */
[----:B----4-:R-:W-:Y:S03]  /*5b6b0*/  HMMA.16816.F32 R24, R16, R26, R4 ;  /* 0x0000001a1018723c */ /* 0x010fe60000001804 */
        /* <DEDUP_REMOVED lines=19> */
[----:B------:R-:W3:Y:S01]  /*5b7f0*/  LDL.LU.64 R4, [R1+0x3b60] ;  /* 0x003b600001047983 */ /* 0x000ee20000300a00 */
[----:B------:R-:W-:-:S02]  /*5b800*/  IMAD.MOV.U32 R2, RZ, RZ, R22 ;  /* 0x000000ffff027224 */ /* 0x000fc400078e0016 */
[----:B------:R-:W-:-:S10]  /*5b810*/  IMAD.MOV.U32 R29, RZ, RZ, R23 ;  /* 0x000000ffff1d7224 */ /* 0x000fd400078e0017 */
[----:B------:R-:W-:Y:S04]  /*5b820*/  STL.64 [R1+0x720], R24 ;  /* 0x0007201801007387 */ /* 0x000fe80000100a00 */
[----:B------:R0:W-:Y:S04]  /*5b830*/  STL.64 [R1+0x728], R26 ;  /* 0x0007281a01007387 */ /* 0x0001e80000100a00 */
[----:B0-----:R-:W4:Y:S04]  /*5b840*/  LDL.LU.64 R26, [R1+0x3b58] ;  /* 0x003b5800011a7983 */ /* 0x001f280000300a00 */
[----:B------:R-:W2:Y:S01]  /*5b850*/  LDL.LU R24, [R1+0x3b50] ;  /* 0x003b500001187983 */ /* 0x000ea20000300800 */
[----:B---3--:R-:W-:-:S15]  /*5b860*/  HMMA.16816.F32 R4, R16, R22, R4 ;  /* 0x000000161004723c */ /* 0x008fde0000001804 */
[----:B------:R-:W-:-:S04]  /*5b870*/  NOP ;  /* 0x0000000000007918 */ /* 0x000fc80000000000 */
[----:B------:R-:W-:Y:S04]  /*5b880*/  STL.64 [R1+0x7c0], R4 ;  /* 0x0007c00401007387 */ /* 0x000fe80000100a00 */
[----:B------:R0:W-:Y:S04]  /*5b890*/  STL.64 [R1+0x7c8], R6 ;  /* 0x0007c80601007387 */ /* 0x0001e80000100a00 */
[----:B0-----:R-:W3:Y:S04]  /*5b8a0*/  LDL.LU.64 R6, [R1+0x3b48] ;  /* 0x003b480001067983 */ /* 0x001ee80000300a00 */
[----:B------:R-:W2:Y:S02]  /*5b8b0*/  LDL.LU.64 R22, [R1+0x3b40] ;  /* 0x003b400001167983 */ /* 0x000ea40000300a00 */
[----:B--2---:R-:W-:Y:S02]  /*5b8c0*/  HMMA.16816.F32 R16, R16, R22, R8 ;  /* 0x000000161010723c */ /* 0x004fe40000001808 */
[----:B------:R-:W2:Y:S04]  /*5b8d0*/  LDL.LU.64 R10, [R1+0x3b38] ;  /* 0x003b3800010a7983 */ /* 0x000ea80000300a00 */
[----:B------:R-:W2:Y:S01]  /*5b8e0*/  LDL.LU.64 R8, [R1+0x3b30] ;  /* 0x003b300001087983 */ /* 0x000ea20000300a00 */
[----:B------:R-:W-:-:S03]  /*5b8f0*/  IMAD.MOV.U32 R0, RZ, RZ, R23 ;  /* 0x000000ffff007224 */ /* 0x000fc600078e0017 */
[----:B------:R-:W2:Y:S09]  /*5b900*/  LDL.LU.64 R22, [R1+0x3b28] ;  /* 0x003b280001167983 */ /* 0x000eb20000300a00 */
[----:B------:R-:W-:Y:S04]  /*5b910*/  STL.64 [R1+0x7b0], R16 ;  /* 0x0007b01001007387 */ /* 0x000fe80000100a00 */
[----:B------:R0:W-:Y:S04]  /*5b920*/  STL.64 [R1+0x7b8], R18 ;  /* 0x0007b81201007387 */ /* 0x0001e80000100a00 */
[----:B------:R-:W2:Y:S01]  /*5b930*/  LDL.LU.64 R20, [R1+0x3b20] ;  /* 0x003b200001147983 */ /* 0x000ea20000300a00 */
[----:B0-----:R-:W-:-:S02]  /*5b940*/  IMAD.MOV.U32 R18, RZ, RZ, R28 ;  /* 0x000000ffff127224 */ /* 0x001fc400078e001c */
[----:B------:R-:W-:Y:S01]  /*5b950*/  IMAD.MOV.U32 R19, RZ, RZ, R24 ;  /* 0x000000ffff137224 */ /* 0x000fe200078e0018 */
[----:B------:R-:W3:Y:S01]  /*5b960*/  LDL.LU R28, [R1+0x3b18] ;  /* 0x003b1800011c7983 */ /* 0x000ee20000300800 */
[----:B------:R-:W0:Y:S05]  /*5b970*/  S2R R5, SR_TID.X ;  /* 0x0000000000057919 */ /* 0x000e2a0000002100 */
[----:B--2---:R-:W-:Y:S01]  /*5b980*/  HMMA.16816.F32 R16, R20, R18, R8 ;  /* 0x000000121410723c */ /* 0x004fe20000001808 */
[----:B------:R-:W3:Y:S04]  /*5b990*/  LDL.LU.64 R10, [R1+0x3b10] ;  /* 0x003b1000010a7983 */ /* 0x000ee80000300a00 */
[----:B------:R-:W3:-:S14]  /*5b9a0*/  LDL.LU.64 R8, [R1+0x3b08] ;  /* 0x003b080001087983 */ /* 0x000edc0000300a00 */
[----:B------:R-:W-:Y:S04]  /*5b9b0*/  STL.64 [R1+0x7a0], R16 ;  /* 0x0007a01001007387 */ /* 0x000fe80000100a00 */
[----:B------:R0:W-:Y:S02]  /*5b9c0*/  STL.64 [R1+0x7a8], R18 ;  /* 0x0007a81201007387 */ /* 0x0001e40000100a00 */
[----:B0-----:R-:W-:Y:S02]  /*5b9d0*/  LOP3.LUT R18, R5, 0x7, RZ, 0xc0, !PT ;  /* 0x0000000705127812 */ /* 0x001fe400078ec0ff */
[----:B---3--:R-:W-:Y:S01]  /*5b9e0*/  HMMA.16816.F32 R4, R20, R6, R8 ;  /* 0x000000061404723c */ /* 0x008fe20000001808 */
[----:B------:R-:W2:Y:S04]  /*5b9f0*/  LDL.LU.64 R10, [R1+0x3b00] ;  /* 0x003b0000010a7983 */ /* 0x000ea80000300a00 */
[----:B------:R-:W2:-:S14]  /*5ba00*/  LDL.LU.64 R8, [R1+0x3af8] ;  /* 0x003af80001087983 */ /* 0x000e9c0000300a00 */
[----:B------:R-:W-:Y:S04]  /*5ba10*/  STL.64 [R1+0x790], R4 ;  /* 0x0007900401007387 */ /* 0x000fe80000100a00 */
[----:B------:R0:W-:Y:S04]  /*5ba20*/  STL.64 [R1+0x798], R6 ;  /* 0x0007980601007387 */ /* 0x0001e80000100a00 */
[----:B0-----:R-:W2:Y:S02]  /*5ba30*/  LDL.LU.64 R6, [R1+0x3af0] ;  /* 0x003af00001067983 */ /* 0x001ea40000300a00 */
[----:B--2---:R-:W-:Y:S02]  /*5ba40*/  HMMA.16816.F32 R4, R20, R6, R8 ;  /* 0x000000061404723c */ /* 0x004fe40000001808 */
[----:B------:R-:W4:Y:S04]  /*5ba50*/  LDL.LU.64 R10, [R1+0x3ae8] ;  /* 0x003ae800010a7983 */ /* 0x000f280000300a00 */
[----:B------:R-:W4:-:S13]  /*5ba60*/  LDL.LU.64 R8, [R1+0x3ae0] ;  /* 0x003ae00001087983 */ /* 0x000f1a0000300a00 */
[----:B------:R-:W-:Y:S04]  /*5ba70*/  STL.64 [R1+0x780], R4 ;  /* 0x0007800401007387 */ /* 0x000fe80000100a00 */
[----:B------:R0:W-:Y:S04]  /*5ba80*/  STL.64 [R1+0x788], R6 ;  /* 0x0007880601007387 */ /* 0x0001e80000100a00 */
[----:B0-----:R-:W2:Y:S04]  /*5ba90*/  LDL.LU.64 R6, [R1+0x3ad8] ;  /* 0x003ad80001067983 */ /* 0x001ea80000300a00 */
[----:B------:R-:W2:Y:S01]  /*5baa0*/  LDL.LU.64 R4, [R1+0x3ad0] ;  /* 0x003ad00001047983 */ /* 0x000ea20000300a00 */
[----:B----4-:R-:W-:-:S15]  /*5bab0*/  HMMA.16816.F32 R8, R20, R26, R8 ;  /* 0x0000001a1408723c */ /* 0x010fde0000001808 */
[----:B------:R-:W-:-:S04]  /*5bac0*/  NOP ;  /* 0x0000000000007918 */ /* 0x000fc80000000000 */
[----:B------:R-:W-:Y:S04]  /*5bad0*/  STL.64 [R1+0x770], R8 ;  /* 0x0007700801007387 */ /* 0x000fe80000100a00 */
[----:B------:R0:W-:Y:S04]  /*5bae0*/  STL.64 [R1+0x778], R10 ;  /* 0x0007780a01007387 */ /* 0x0001e80000100a00 */
[----:B0-----:R-:W2:Y:S04]  /*5baf0*/  LDL.LU.64 R10, [R1+0x3ac8] ;  /* 0x003ac800010a7983 */ /* 0x001ea80000300a00 */
[----:B------:R-:W3:Y:S01]  /*5bb00*/  LDL.LU.64 R8, [R1+0x3ac0] ;  /* 0x003ac00001087983 */ /* 0x000ee20000300a00 */
[----:B--2---:R-:W-:-:S15]  /*5bb10*/  HMMA.16816.F32 R4, R20, R10, R4 ;  /* 0x0000000a1404723c */ /* 0x004fde0000001804 */
[----:B------:R-:W-:-:S04]  /*5bb20*/  NOP ;  /* 0x0000000000007918 */ /* 0x000fc80000000000 */
[----:B------:R-:W-:Y:S04]  /*5bb30*/  STL.64 [R1+0x760], R4 ;  /* 0x0007600401007387 */ /* 0x000fe80000100a00 */
[----:B------:R0:W-:Y:S04]  /*5bb40*/  STL.64 [R1+0x768], R6 ;  /* 0x0007680601007387 */ /* 0x0001e80000100a00 */
[----:B0-----:R-:W2:Y:S04]  /*5bb50*/  LDL.LU.64 R6, [R1+0x3ab8] ;  /* 0x003ab80001067983 */ /* 0x001ea80000300a00 */
[----:B------:R-:W4:Y:S01]  /*5bb60*/  LDL.LU.64 R4, [R1+0x3ab0] ;  /* 0x003ab00001047983 */ /* 0x000f220000300a00 */
[----:B------:R-:W0:Y:S01]  /*5bb70*/  S2R R25, SR_TID.X ;  /* 0x0000000000197919 */ /* 0x000e220000002100 */
[----:B------:R-:W1:Y:S01]  /*5bb80*/  S2R R19, SR_TID.X ;  /* 0x0000000000137919 */ /* 0x000e620000002100 */
[----:B------:R-:W-:Y:S01]  /*5bb90*/  IMAD R17, R18, 0x210, RZ ;  /* 0x0000021012117824 */ /* 0x000fe200078e02ff */
[----:B0-----:R-:W-:Y:S01]  /*5bba0*/  SHF.L.U32 R24, R25, 0x1, RZ ;  /* 0x0000000119187819 */ /* 0x001fe200000006ff */
[----:B-1----:R-:W-:-:S03]  /*5bbb0*/  IMAD.SHL.U32 R18, R19, 0x100, RZ ;  /* 0x0000010013127824 */ /* 0x002fc600078e00ff */
[----:B------:R-:W-:-:S04]  /*5bbc0*/  LOP3.LUT R19, R24, 0x10, RZ, 0xc0, !PT ;  /* 0x0000001018137812 */ /* 0x000fc800078ec0ff */
[----:B------:R-:W-:Y:S02]  /*5bbd0*/  LOP3.LUT R19, R19, 0x20, R25, 0xf8, !PT ;  /* 0x0000002013137812 */ /* 0x000fe400078ef819 */
[----:B------:R-:W-:Y:S02]  /*5bbe0*/  LOP3.LUT R25, R25, 0x7, RZ, 0xc0, !PT ;  /* 0x0000000719197812 */ /* 0x000fe400078ec0ff */
[----:B------:R-:W-:-:S03]  /*5bbf0*/  LOP3.LUT R19, R17, R19, RZ, 0x3c, !PT ;  /* 0x0000001311137212 */ /* 0x000fc600078e3cff */
[----:B------:R-:W-:Y:S01]  /*5bc00*/  IMAD R25, R25, 0x110, RZ ;  /* 0x0000011019197824 */ /* 0x000fe200078e02ff */
[----:B------:R-:W-:-:S04]  /*5bc10*/  LOP3.LUT R19, R19, 0x1000, R18, 0xf8, !PT ;  /* 0x0000100013137812 */ /* 0x000fc800078ef812 */
[----:B------:R-:W-:-:S05]  /*5bc20*/  LOP3.LUT R18, R25, 0x30, R24, 0x78, !PT ;  /* 0x0000003019127812 */ /* 0x000fca00078e7818 */
[----:B------:R-:W-:Y:S01]  /*5bc30*/  LDSM.16.M88.4 R24, [R18+UR5+0x10080] ;  /* 0x010080051218783b */ /* 0x000fe20008000200 */
[----:B----4-:R-:W-:Y:S02]  /*5bc40*/  IMAD.MOV.U32 R10, RZ, RZ, R5 ;  /* 0x000000ffff0a7224 */ /* 0x010fe400078e0005 */
[----:B------:R-:W-:Y:S02]  /*5bc50*/  IMAD.MOV.U32 R11, RZ, RZ, R4 ;  /* 0x000000ffff0b7224 */ /* 0x000fe400078e0004 */
[----:B--2---:R-:W-:Y:S01]  /*5bc60*/  HMMA.16816.F32 R4, R20, R6, R12 ;  /* 0x000000061404723c */ /* 0x004fe2000000180c */
[----:B------:R-:W3:Y:S04]  /*5bc70*/  LDL.LU.64 R14, [R1+0x3aa8] ;  /* 0x003aa800010e7983 */ /* 0x000ee80000300a00 */
[----:B------:R-:W2:-:S14]  /*5bc80*/  LDL.LU R12, [R1+0x3aa0] ;  /* 0x003aa000010c7983 */ /* 0x000e9c0000300800 */
[----:B------:R-:W-:Y:S04]  /*5bc90*/  STL.64 [R1+0x740], R4 ;  /* 0x0007400401007387 */ /* 0x000fe80000100a00 */
[----:B------:R-:W-:Y:S04]  /*5bca0*/  STL.64 [R1+0x748], R6 ;  /* 0x0007480601007387 */ /* 0x000fe80000100a00 */
[----:B------:R-:W0:Y:S04]  /*5bcb0*/  LDSM.16.MT88.4 R4, [R19+UR5+0x8000] ;  /* 0x008000051304783b */ /* 0x000e280008004200 */
[----:B------:R-:W-:Y:S04]  /*5bcc0*/  STL [R1+0x3a90], R19 ;  /* 0x003a901301007387 */ /* 0x000fe80000100800 */
[----:B0-----:R-:W-:Y:S04]  /*5bcd0*/  STL.64 [R1+0x39f8], R6 ;  /* 0x0039f80601007387 */ /* 0x001fe80000100a00 */
[----:B------:R-:W-:Y:S04]  /*5bce0*/  STL.64 [R1+0x39f0], R4 ;  /* 0x0039f00401007387 */ /* 0x000fe80000100a00 */
[----:B------:R-:W0:Y:S04]  /*5bcf0*/  LDSM.16.M88.4 R4, [R18+UR5+0x10880] ;  /* 0x010880051204783b */ /* 0x000e280008000200 */
[----:B------:R-:W-:Y:S04]  /*5bd00*/  STL.64 [R1+0x40], R24 ;  /* 0x0000401801007387 */ /* 0x000fe80000100a00 */
        /* <DEDUP_REMOVED lines=8> */
[----:B0-----:R-:W-:Y:S04]  /*5bd90*/  STL.64 [R1+0x10], R4 ;  /* 0x0000100401007387 */ /* 0x001fe80000100a00 */
[----:B------:R0:W-:Y:S04]  /*5bda0*/  STL.64 [R1+0x18], R6 ;  /* 0x0000180601007387 */ /* 0x0001e80000100a00 */
[----:B-1----:R-:W-:Y:S04]  /*5bdb0*/  STL.64 [R1], R24 ;  /* 0x0000001801007387 */ /* 0x002fe80000100a00 */
[----:B------:R-:W-:Y:S04]  /*5bdc0*/  STL.64 [R1+0x8], R26 ;  /* 0x0000081a01007387 */ /* 0x000fe80000100a00 */
[----:B------:R-:W1:Y:S01]  /*5bdd0*/  LDSM.16.M88.4 R24, [R18+UR5+0x12880] ;  /* 0x012880051218783b */ /* 0x000e620008000200 */
[----:B0-----:R-:W-:-:S02]  /*5bde0*/  IMAD.MOV.U32 R7, RZ, RZ, R3 ;  /* 0x000000ffff077224 */ /* 0x001fc400078e0003 */
[----:B--2---:R-:W-:-:S05]  /*5bdf0*/  IMAD.MOV.U32 R6, RZ, RZ, R12 ;  /* 0x000000ffff067224 */ /* 0x004fca00078e000c */
[----:B------:R3:W-:Y:S02]  /*5be00*/  STL.64 [R1+0x3a98], R6 ;  /* 0x003a980601007387 */ /* 0x0007e40000100a00 */
[----:B---3--:R-:W-:Y:S02]  /*5be10*/  HMMA.16816.F32 R4, R20, R14, R8 ;  /* 0x0000000e1404723c */ /* 0x008fe40000001808 */
[----:B-1----:R-:W-:Y:S04]  /*5be20*/  STL.64 [R1+0x39a0], R26 ;  /* 0x0039a01a01007387 */ /* 0x002fe80000100a00 */
[----:B------:R0:W-:Y:S04]  /*5be30*/  STL.64 [R1+0x3998], R24 ;  /* 0x0039981801007387 */ /* 0x0001e80000100a00 */
[----:B------:R-:W1:Y:S04]  /*5be40*/  LDSM.16.M88.4 R12, [R18+UR5+0x13080] ;  /* 0x01308005120c783b */ /* 0x000e680008000200 */
[----:B------:R-:W2:Y:S04]  /*5be50*/  LDSM.16.M88.4 R8, [R18+UR5+0x13880] ;  /* 0x013880051208783b */ /* 0x000ea80008000200 */
[----:B0-----:R-:W3:Y:S04]  /*5be60*/  LDL.LU R24, [R1+0xbd0] ;  /* 0x000bd00001187983 */ /* 0x001ee80000300800 */
[----:B------:R-:W3:Y:S04]  /*5be70*/  LDL.LU R25, [R1+0xbd4] ;  /* 0x000bd40001197983 */ /* 0x000ee80000300800 */
[----:B------:R-:W3:Y:S01]  /*5be80*/  LDL.LU R26, [R1+0xbd8] ;  /* 0x000bd800011a7983 */ /* 0x000ee20000300800 */
[----:B------:R-:W-:-:S03]  /*5be90*/  IMAD.MOV.U32 R27, RZ, RZ, R28 ;  /* 0x000000ffff1b7224 */ /* 0x000fc600078e001c */
[----:B------:R-:W-:Y:S04]  /*5bea0*/  STL.64 [R1+0x730], R4 ;  /* 0x0007300401007387 */ /* 0x000fe80000100a00 */
[----:B------:R-:W-:Y:S01]  /*5beb0*/  STL [R1+0x738], R6 ;  /* 0x0007380601007387 */ /* 0x000fe20000100800 */
[----:B------:R-:W-:-:S03]  /*5bec0*/  IMAD.MOV.U32 R28, RZ, RZ, R7 ;  /* 0x000000ffff1c7224 */ /* 0x000fc600078e0007 */
[----:B------:R-:W0:Y:S04]  /*5bed0*/  LDSM.16.M88.4 R4, [R18+UR5+0x14080] ;  /* 0x014080051204783b */ /* 0x000e280008000200 */
[----:B------:R-:W-:Y:S04]  /*5bee0*/  STL [R1+0x3234], R28 ;  /* 0x0032341c01007387 */ /* 0x000fe80000100800 */
[----:B-1----:R-:W-:Y:S04]  /*5bef0*/  STL [R1+0x3014], R14 ;  /* 0x0030140e01007387 */ /* 0x002fe80000100800 */
[----:B------:R-:W-:Y:S04]  /*5bf00*/  STL [R1+0x3010], R15 ;  /* 0x0030100f01007387 */ /* 0x000fe80000100800 */
[----:B--2---:R-:W-:Y:S04]  /*5bf10*/  STL [R1+0x313c], R10 ;  /* 0x00313c0a01007387 */ /* 0x004fe80000100800 */
[----:B------:R-:W-:Y:S04]  /*5bf20*/  STL [R1+0x3138], R11 ;  /* 0x0031380b01007387 */ /* 0x000fe80000100800 */
[----:B0-----:R-:W-:Y:S04]  /*5bf30*/  STL.64 [R1+0x50], R4 ;  /* 0x0000500401007387 */ /* 0x001fe80000100a00 */
[----:B------:R-:W-:Y:S04]  /*5bf40*/  STL.64 [R1+0x58], R6 ;  /* 0x0000580601007387 */ /* 0x000fe80000100a00 */
[----:B------:R-:W0:Y:S04]  /*5bf50*/  LDSM.16.M88.4 R4, [R18+UR5+0x14880] ;  /* 0x014880051204783b */ /* 0x000e280008000200 */
        /* <DEDUP_REMOVED lines=15> */
[----:B------:R-:W1:Y:S01]  /*5c050*/  LDSM.16.M88.4 R16, [R18+UR5+0x17880] ;  /* 0x017880051210783b */ /* 0x000e620008000200 */
[----:B0-----:R-:W-:-:S03]  /*5c060*/  IMAD.MOV.U32 R14, RZ, RZ, R4 ;  /* 0x000000ffff0e7224 */ /* 0x001fc600078e0004 */
[----:B------:R-:W-:Y:S04]  /*5c070*/  STL.64 [R1+0x1c0], R4 ;  /* 0x0001c00401007387 */ /* 0x000fe80000100a00 */
[----:B------:R0:W-:Y:S04]  /*5c080*/  STL.64 [R1+0x1c8], R6 ;  /* 0x0001c80601007387 */ /* 0x0001e80000100a00 */
[----:B0-----:R-:W3:Y:S04]  /*5c090*/  LDL.LU.64 R6, [R1+0x3a98] ;  /* 0x003a980001067983 */ /* 0x001ee80000300a00 */
[----:B------:R0:W-:Y:S04]  /*5c0a0*/  STL [R1+0x39b0], R14 ;  /* 0x0039b00e01007387 */ /* 0x0001e80000100800 */
[----:B------:R-:W-:Y:S04]  /*5c0b0*/  STL.64 [R1+0x39a8], R12 ;  /* 0x0039a80c01007387 */ /* 0x000fe80000100a00 */
[----:B0-----:R-:W2:Y:S04]  /*5c0c0*/  LDL.LU R14, [R1+0x168] ;  /* 0x00016800010e7983 */ /* 0x001ea80000300800 */
[----:B------:R-:W2:Y:S04]  /*5c0d0*/  LDL.LU R15, [R1+0x16c] ;  /* 0x00016c00010f7983 */ /* 0x000ea80000300800 */
[----:B-1----:R-:W-:Y:S04]  /*5c0e0*/  STL.64 [R1+0x1b0], R16 ;  /* 0x0001b01001007387 */ /* 0x002fe80000100a00 */
[----:B------:R0:W-:Y:S04]  /*5c0f0*/  STL.64 [R1+0x1b8], R18 ;  /* 0x0001b81201007387 */ /* 0x0001e80000100a00 */
[----:B0-----:R-:W4:Y:S04]  /*5c100*/  LDL.LU R19, [R1+0x3a90] ;  /* 0x003a900001137983 */ /* 0x001f280000300800 */
[----:B----4-:R-:W0:Y:S04]  /*5c110*/  LDSM.16.MT88.4 R16, [R19+UR5+0x8080] ;  /* 0x008080051310783b */ /* 0x010e280008004200 */
[----:B0-----:R-:W-:Y:S04]  /*5c120*/  STL.64 [R1+0x38e0], R18 ;  /* 0x0038e01201007387 */ /* 0x001fe80000100a00 */
[----:B------:R0:W-:Y:S04]  /*5c130*/  STL.64 [R1+0x38d8], R16 ;  /* 0x0038d81001007387 */ /* 0x0001e80000100a00 */
[----:B0-----:R-:W2:Y:S04]  /*5c140*/  LDL.LU R16, [R1+0xbe0] ;  /* 0x000be00001107983 */ /* 0x001ea80000300800 */
[----:B------:R-:W2:Y:S04]  /*5c150*/  LDL.LU R17, [R1+0xbe4] ;  /* 0x000be40001117983 */ /* 0x000ea80000300800 */
[----:B------:R-:W2:Y:S04]  /*5c160*/  LDL.LU R18, [R1+0xbe8] ;  /* 0x000be80001127983 */ /* 0x000ea80000300800 */
[----:B------:R-:W2:Y:S02]  /*5c170*/  LDL.LU R19, [R1+0xbec] ;  /* 0x000bec0001137983 */ /* 0x000ea40000300800 */
[----:B--2---:R-:W-:-:S15]  /*5c180*/  HMMA.16816.F32 R12, R20, R14, R16 ;  /* 0x0000000e140c723c */ /* 0x004fde0000001810 */
[----:B------:R-:W-:-:S04]  /*5c190*/  NOP ;  /* 0x0000000000007918 */ /* 0x000fc80000000000 */
[----:B------:R-:W-:Y:S04]  /*5c1a0*/  STL.64 [R1+0x860], R12 ;  /* 0x0008600c01007387 */ /* 0x000fe80000100a00 */
[----:B------:R0:W-:Y:S01]  /*5c1b0*/  STL [R1+0x868], R14 ;  /* 0x0008680e01007387 */ /* 0x0001e20000100800 */
[----:B------:R-:W-:-:S03]  /*5c1c0*/  IMAD.MOV.U32 R28, RZ, RZ, R15 ;  /* 0x000000ffff1c7224 */ /* 0x000fc600078e000f */
[----:B0-----:R-:W2:Y:S04]  /*5c1d0*/  LDL.LU R14, [R1+0x108] ;  /* 0x00010800010e7983 */ /* 0x001ea80000300800 */
[----:B------:R-:W2:Y:S01]  /*5c1e0*/  LDL.LU R15, [R1+0x10c] ;  /* 0x00010c00010f7983 */ /* 0x000ea20000300800 */
[----:B------:R-:W-:Y:S02]  /*5c1f0*/  IMAD.MOV.U32 R3, RZ, RZ, R5 ;  /* 0x000000ffff037224 */ /* 0x000fe400078e0005 */
[----:B---3--:R-:W-:Y:S01]  /*5c200*/  HMMA.16816.F32 R4, R20, R6, R24 ;  /* 0x000000061404723c */ /* 0x008fe20000001818 */
[----:B--2---:R0:W-:Y:S04]  /*5c210*/  STL.64 [R1+0x3a28], R14 ;  /* 0x003a280e01007387 */ /* 0x0041e80000100a00 */
[----:B------:R-:W-:-:S14]  /*5c220*/  STL [R1+0x3248], R28 ;  /* 0x0032481c01007387 */ /* 0x000fdc0000100800 */
[----:B------:R-:W-:Y:S04]  /*5c230*/  STL.64 [R1+0x850], R4 ;  /* 0x0008500401007387 */ /* 0x000fe80000100a00 */
[----:B0-----:R-:W2:Y:S04]  /*5c240*/  LDL.LU R14, [R1+0x118] ;  /* 0x00011800010e7983 */ /* 0x001ea80000300800 */
[----:B------:R-:W2:Y:S04]  /*5c250*/  LDL.LU R15, [R1+0x11c] ;  /* 0x00011c00010f7983 */ /* 0x000ea80000300800 */
[----:B--2---:R0:W-:Y:S04]  /*5c260*/  STL.64 [R1+0x3a38], R14 ;  /* 0x003a380e01007387 */ /* 0x0041e80000100a00 */
[----:B------:R-:W2:Y:S04]  /*5c270*/  LDL.LU R16, [R1+0xac0] ;  /* 0x000ac00001107983 */ /* 0x000ea80000300800 */
[----:B------:R-:W2:Y:S04]  /*5c280*/  LDL.LU R17, [R1+0xac4] ;  /* 0x000ac40001117983 */ /* 0x000ea80000300800 */
[----:B------:R-:W3:Y:S04]  /*5c290*/  LDL.LU R18, [R1+0xac8] ;  /* 0x000ac80001127983 */ /* 0x000ee80000300800 */
[----:B------:R-:W3:Y:S04]  /*5c2a0*/  LDL.LU R19, [R1+0xacc] ;  /* 0x000acc0001137983 */ /* 0x000ee80000300800 */
[----:B0-----:R-:W4:Y:S04]  /*5c2b0*/  LDL.LU R14, [R1+0x128] ;  /* 0x00012800010e7983 */ /* 0x001f280000300800 */
[----:B------:R-:W4:Y:S01]  /*5c2c0*/  LDL.LU R15, [R1+0x12c] ;  /* 0x00012c00010f7983 */ /* 0x000f220000300800 */
[----:B------:R-:W-:-:S02]  /*5c2d0*/  IMAD.MOV.U32 R10, RZ, RZ, R6 ;  /* 0x000000ffff0a7224 */ /* 0x000fc400078e0006 */
[----:B------:R-:W-:Y:S02]  /*5c2e0*/  IMAD.MOV.U32 R11, RZ, RZ, R7 ;  /* 0x000000ffff0b7224 */ /* 0x000fe400078e0007 */
[----:B------:R-:W-:Y:S01]  /*5c2f0*/  IMAD.MOV.U32 R7, RZ, RZ, R0 ;  /* 0x000000ffff077224 */ /* 0x000fe200078e0000 */
[----:B----4-:R0:W-:Y:S04]  /*5c300*/  STL.64 [R1+0x3a50], R14 ;  /* 0x003a500e01007387 */ /* 0x0101e80000100a00 */
[----:B---3--:R-:W-:Y:S04]  /*5c310*/  STL.64 [R1+0x3a08], R18 ;  /* 0x003a081201007387 */ /* 0x008fe80000100a00 */
[----:B--2---:R1:W-:Y:S04]  /*5c320*/  STL.64 [R1+0x3a00], R16 ;  /* 0x003a001001007387 */ /* 0x0043e80000100a00 */
[----:B------:R-:W2:Y:S04]  /*5c330*/  LDL.LU R6, [R1+0xe8] ;  /* 0x0000e80001067983 */ /* 0x000ea80000300800 */
[----:B------:R-:W3:Y:S04]  /*5c340*/  LDL.LU R0, [R1+0x3a8c] ;  /* 0x003a8c0001007983 */ /* 0x000ee80000300800 */
[----:B0-----:R-:W4:Y:S04]  /*5c350*/  LDL.LU R14, [R1+0x138] ;  /* 0x00013800010e7983 */ /* 0x001f280000300800 */
[----:B------:R-:W4:Y:S04]  /*5c360*/  LDL.LU R15, [R1+0x13c] ;  /* 0x00013c00010f7983 */ /* 0x000f280000300800 */
[----:B----4-:R0:W-:Y:S04]  /*5c370*/  STL.64 [R1+0x3a68], R14 ;  /* 0x003a680e01007387 */ /* 0x0101e80000100a00 */
[----:B--2---:R2:W-:Y:S04]  /*5c380*/  STL.64 [R1+0x3a10], R6 ;  /* 0x003a100601007387 */ /* 0x0045e80000100a00 */
[----:B-1----:R-:W4:Y:S04]  /*5c390*/  LDL.LU R16, [R1+0xad0] ;  /* 0x000ad00001107983 */ /* 0x002f280000300800 */
[----:B------:R-:W4:Y:S04]  /*5c3a0*/  LDL.LU R17, [R1+0xad4] ;  /* 0x000ad40001117983 */ /* 0x000f280000300800 */
[----:B------:R-:W4:Y:S04]  /*5c3b0*/  LDL.LU R18, [R1+0xad8] ;  /* 0x000ad80001127983 */ /* 0x000f280000300800 */
[----:B------:R-:W4:Y:S04]  /*5c3c0*/  LDL.LU R19, [R1+0xadc] ;  /* 0x000adc0001137983 */ /* 0x000f280000300800 */
[----:B0-----:R-:W4:Y:S01]  /*5c3d0*/  LDL.LU R14, [R1+0x148] ;  /* 0x00014800010e7983 */ /* 0x001f220000300800 */
[----:B---3--:R-:W-:-:S03]  /*5c3e0*/  IMAD.MOV.U32 R15, RZ, RZ, R0 ;  /* 0x000000ffff0f7224 */ /* 0x008fc600078e0000 */
[----:B------:R-:W3:Y:S01]  /*5c3f0*/  LDL.LU R0, [R1+0x3a88] ;  /* 0x003a880001007983 */ /* 0x000ee20000300800 */
[----:B--2---:R-:W-:Y:S02]  /*5c400*/  IMAD.MOV.U32 R6, RZ, RZ, R2 ;  /* 0x000000ffff067224 */ /* 0x004fe400078e0002 */
[----:B------:R-:W-:Y:S01]  /*5c410*/  IMAD.MOV.U32 R7, RZ, RZ, R29 ;  /* 0x000000ffff077224 */ /* 0x000fe200078e001d */
[----:B----4-:R-:W-:Y:S04]  /*5c420*/  STL.64 [R1+0x3a20], R18 ;  /* 0x003a201201007387 */ /* 0x010fe80000100a00 */
[----:B------:R-:W-:Y:S04]  /*5c430*/  STL.64 [R1+0x3a18], R16 ;  /* 0x003a181001007387 */ /* 0x000fe80000100a00 */
[----:B------:R-:W2:Y:S04]  /*5c440*/  LDL.LU R2, [R1+0x3a84] ;  /* 0x003a840001027983 */ /* 0x000ea80000300800 */
[----:B------:R-:W4:Y:S04]  /*5c450*/  LDL.LU R29, [R1+0x3a80] ;  /* 0x003a8000011d7983 */ /* 0x000f280000300800 */
[----:B------:R0:W-:Y:S04]  /*5c460*/  STL.64 [R1+0x3a30], R6 ;  /* 0x003a300601007387 */ /* 0x0001e80000100a00 */
        /* <DEDUP_REMOVED lines=26> */
[----:B------:R-:W3:Y:S04]  /*5c610*/  LDL.64 R24, [R1+0x40] ;  /* 0x0000400001187983 */ /* 0x000ee80000100a00 */
[----:B------:R-:W-:Y:S04]  /*5c620*/  STL [R1+0x3144], R11 ;  /* 0x0031440b01007387 */ /* 0x000fe80000100800 */
[----:B------:R-:W-:Y:S04]  /*5c630*/  STL [R1+0x3140], R10 ;  /* 0x0031400a01007387 */ /* 0x000fe80000100800 */
        /* <DEDUP_REMOVED lines=24> */
[----:B------:R-:W2:-:S15]  /*5c7c0*/  LDL.LU.64 R6, [R1+0x3a30] ;  /* 0x003a300001067983 */ /* 0x000e9e0000300a00 */
[----:B------:R-:W-:Y:S02]  /*5c7d0*/  NOP ;  /* 0x0000000000007918 */ /* 0x000fe40000000000 */
[----:B------:R-:W-:Y:S04]  /*5c7e0*/  STL.64 [R1+0x810], R12 ;  /* 0x0008100c01007387 */ /* 0x000fe80000100a00 */
[----:B------:R0:W-:Y:S04]  /*5c7f0*/  STL.64 [R1+0x818], R14 ;  /* 0x0008180e01007387 */ /* 0x0001e80000100a00 */
[----:B0-----:R-:W3:Y:S02]  /*5c800*/  LDL.LU.64 R14, [R1+0x3a28] ;  /* 0x003a2800010e7983 */ /* 0x001ee40000300a00 */
[----:B---3--:R-:W-:Y:S02]  /*5c810*/  HMMA.16816.F32 R12, R20, R14, R8 ;  /* 0x0000000e140c723c */ /* 0x008fe40000001808 */
[----:B------:R-:W3:-:S15]  /*5c820*/  LDL.LU R8, [R1+0xa90] ;  /* 0x000a900001087983 */ /* 0x000ede0000300800 */
[----:B------:R-:W-:Y:S02]  /*5c830*/  NOP ;  /* 0x0000000000007918 */ /* 0x000fe40000000000 */
[----:B------:R-:W-:Y:S04]  /*5c840*/  STL.64 [R1+0x800], R12 ;  /* 0x0008000c01007387 */ /* 0x000fe80000100a00 */
[----:B------:R-:W-:Y:S04]  /*5c850*/  STL.64 [R1+0x808], R14 ;  /* 0x0008080e01007387 */ /* 0x000fe80000100a00 */
        /* <DEDUP_REMOVED lines=15> */
[----:B------:R-:W3:Y:S01]  /*5c950*/  LDL.64 R12, [R1+0x10] ;  /* 0x00001000010c7983 */ /* 0x000ee20000100a00 */
[C---:B------:R-:W-:Y:S03]  /*5c960*/  HMMA.16816.F32 R4, R20.reuse, R6, R16 ;  /* 0x000000061404723c */ /* 0x040fe60000001810 */
[----:B---3--:R0:W-:Y:S04]  /*5c970*/  STL.64 [R1+0x39d0], R12 ;  /* 0x0039d00c01007387 */ /* 0x0081e80000100a00 */
[----:B0-----:R-:W3:Y:S04]  /*5c980*/  LDL.64 R12, [R1+0x20] ;  /* 0x00002000010c7983 */ /* 0x001ee80000100a00 */
[----:B---3--:R0:W-:Y:S04]  /*5c990*/  STL.64 [R1+0x39e8], R12 ;  /* 0x0039e80c01007387 */ /* 0x0081e80000100a00 */
[----:B0-----:R-:W2:Y:S04]  /*5c9a0*/  LDL.64 R12, [R1+0x30] ;  /* 0x00003000010c7983 */ /* 0x001ea80000100a00 */
[----:B------:R-:W3:Y:S04]  /*5c9b0*/  LDL.LU.64 R18, [R1+0x3a20] ;  /* 0x003a200001127983 */ /* 0x000ee80000300a00 */
[----:B------:R-:W3:Y:S04]  /*5c9c0*/  LDL.LU.64 R16, [R1+0x3a18] ;  /* 0x003a180001107983 */ /* 0x000ee80000300a00 */
[----:B------:R-:W-:Y:S04]  /*5c9d0*/  STL.64 [R1+0x7f0], R4 ;  /* 0x0007f00401007387 */ /* 0x000fe80000100a00 */
[----:B------:R0:W-:Y:S04]  /*5c9e0*/  STL.64 [R1+0x7f8], R6 ;  /* 0x0007f80601007387 */ /* 0x0001e80000100a00 */
[----:B0-----:R-:W3:Y:S02]  /*5c9f0*/  LDL.LU.64 R6, [R1+0x3a10] ;  /* 0x003a100001067983 */ /* 0x001ee40000300a00 */
[----:B---3--:R-:W-:Y:S02]  /*5ca00*/  HMMA.16816.F32 R20, R20, R6, R16 ;  /* 0x000000061414723c */ /* 0x008fe40000001810 */
[----:B------:R-:W3:Y:S04]  /*5ca10*/  LDL.LU.64 R18, [R1+0x3a08] ;  /* 0x003a080001127983 */ /* 0x000ee80000300a00 */
[----:B------:R-:W3:Y:S04]  /*5ca20*/  LDL.LU.64 R16, [R1+0x3a00] ;  /* 0x003a000001107983 */ /* 0x000ee80000300a00 */
[----:B------:R-:W3:Y:S04]  /*5ca30*/  LDL.LU.64 R6, [R1+0x39f8] ;  /* 0x0039f80001067983 */ /* 0x000ee80000300a00 */
[----:B------:R-:W3:Y:S05]  /*5ca40*/  LDL.LU.64 R4, [R1+0x39f0] ;  /* 0x0039f00001047983 */ /* 0x000eea0000300a00 */
        /* <DEDUP_REMOVED lines=9> */
[----:B------:R-:W-:Y:S04]  /*5cae0*/  STL.64 [R1+0x7e8], R22 ;  /* 0x0007e81601007387 */ /* 0x000fe80000100a00 */
[----:B------:R-:W2:Y:S04]  /*5caf0*/  LDL.LU R24, [R1+0xa80] ;  /* 0x000a800001187983 */ /* 0x000ea80000300800 */
[----:B------:R-:W2:Y:S04]  /*5cb00*/  LDL.LU R25, [R1+0xa84] ;  /* 0x000a840001197983 */ /* 0x000ea80000300800 */
[----:B------:R-:W2:Y:S04]  /*5cb10*/  LDL.LU R26, [R1+0xa88] ;  /* 0x000a8800011a7983 */ /* 0x000ea80000300800 */
[----:B------:R-:W2:Y:S04]  /*5cb20*/  LDL.LU R27, [R1+0xa8c] ;  /* 0x000a8c00011b7983 */ /* 0x000ea80000300800 */
[----:B0-----:R-:W3:Y:S04]  /*5cb30*/  LDL.LU R20, [R1+0xa70] ;  /* 0x000a700001147983 */ /* 0x001ee80000300800 */
[----:B------:R-:W-:Y:S04]  /*5cb40*/  STL [R1+0x3924], R18 ;  /* 0x0039241201007387 */ /* 0x000fe80000100800 */
[----:B------:R-:W-:Y:S04]  /*5cb50*/  STL [R1+0x3920], R19 ;  /* 0x0039201301007387 */ /* 0x000fe80000100800 */
[----:B------:R-:W2:Y:S01]  /*5cb60*/  LDL.LU.64 R12, [R1+0x39e8] ;  /* 0x0039e800010c7983 */ /* 0x000ea20000300a00 */
[----:B----4-:R-:W-:-:S03]  /*5cb70*/  IMAD.MOV.U32 R21, RZ, RZ, R29 ;  /* 0x000000ffff157224 */ /* 0x010fc600078e001d */
[----:B------:R-:W-:Y:S04]  /*5cb80*/  STL.64 [R1+0x880], R8 ;  /* 0x0008800801007387 */ /* 0x000fe80000100a00 */
[----:B------:R0:W-:Y:S01]  /*5cb90*/  STL [R1+0x888], R10 ;  /* 0x0008880a01007387 */ /* 0x0001e20000100800 */
[----:B------:R-:W-:-:S03]  /*5cba0*/  IMAD.MOV.U32 R29, RZ, RZ, R11 ;  /* 0x000000ffff1d7224 */ /* 0x000fc600078e000b */
[----:B0-----:R-:W2:Y:S04]  /*5cbb0*/  LDL.LU.64 R10, [R1+0x39e0] ;  /* 0x0039e000010a7983 */ /* 0x001ea80000300a00 */
[----:B------:R-:W2:Y:S04]  /*5cbc0*/  LDL.LU.64 R8, [R1+0x39d8] ;  /* 0x0039d80001087983 */ /* 0x000ea80000300a00 */
[----:B------:R-:W-:Y:S04]  /*5cbd0*/  STL [R1+0x392c], R16 ;  /* 0x00392c1001007387 */ /* 0x000fe80000100800 */
[----:B------:R-:W-:Y:S04]  /*5cbe0*/  STL [R1+0x3928], R17 ;  /* 0x0039281101007387 */ /* 0x000fe80000100800 */
[----:B------:R-:W-:Y:S01]  /*5cbf0*/  STL [R1+0x3070], R29 ;  /* 0x0030701d01007387 */ /* 0x000fe20000100800 */
[----:B------:R-:W-:-:S02]  /*5cc00*/  IMAD.MOV.U32 R22, RZ, RZ, R2 ;  /* 0x000000ffff167224 */ /* 0x000fc400078e0002 */
[----:B------:R-:W-:Y:S01]  /*5cc10*/  IMAD.MOV.U32 R23, RZ, RZ, R0 ;  /* 0x000000ffff177224 */ /* 0x000fe200078e0000 */
[----:B--2---:R-:W-:Y:S01]  /*5cc20*/  HMMA.16816.F32 R8, R4, R12, R8 ;  /* 0x0000000c0408723c */ /* 0x004fe20000001808 */
[----:B------:R-:W-:Y:S02]  /*5cc30*/  IMAD.MOV.U32 R18, RZ, RZ, R12 ;  /* 0x000000ffff127224 */ /* 0x000fe400078e000c */
[----:B------:R-:W-:Y:S02]  /*5cc40*/  IMAD.MOV.U32 R19, RZ, RZ, R13 ;  /* 0x000000ffff137224 */ /* 0x000fe400078e000d */
[----:B------:R-:W2:-:S14]  /*5cc50*/  LDL.LU.64 R12, [R1+0x39d0] ;  /* 0x0039d000010c7983 */ /* 0x000e9c0000300a00 */
[----:B------:R-:W-:Y:S01]  /*5cc60*/  IMAD.MOV.U32 R2, RZ, RZ, R10 ;  /* 0x000000ffff027224 */ /* 0x000fe200078e000a */
[----:B------:R0:W-:Y:S01]  /*5cc70*/  STL.64 [R1+0x8a0], R8 ;  /* 0x0008a00801007387 */ /* 0x0001e20000100a00 */
[----:B------:R-:W-:-:S03]  /*5cc80*/  IMAD.MOV.U32 R0, RZ, RZ, R11 ;  /* 0x000000ffff007224 */ /* 0x000fc600078e000b */
[----:B------:R-:W4:Y:S04]  /*5cc90*/  LDL.LU.64 R10, [R1+0x39c8] ;  /* 0x0039c800010a7983 */ /* 0x000f280000300a00 */
[----:B0-----:R-:W4:Y:S04]  /*5cca0*/  LDL.LU.64 R8, [R1+0x39c0] ;  /* 0x0039c00001087983 */ /* 0x001f280000300a00 */
[----:B------:R-:W-:Y:S04]  /*5ccb0*/  STL [R1+0x314c], R0 ;  /* 0x00314c0001007387 */ /* 0x000fe80000100800 */
[----:B------:R-:W-:Y:S01]  /*5ccc0*/  STL [R1+0x3148], R2 ;  /* 0x0031480201007387 */ /* 0x000fe20000100800 */
[----:B--2---:R-:W-:-:S02]  /*5ccd0*/  IMAD.MOV.U32 R16, RZ, RZ, R12 ;  /* 0x000000ffff107224 */ /* 0x004fc400078e000c */
[----:B------:R-:W-:Y:S01]  /*5cce0*/  IMAD.MOV.U32 R17, RZ, RZ, R13 ;  /* 0x000000ffff117224 */ /* 0x000fe200078e000d */
[----:B----4-:R-:W-:-:S15]  /*5ccf0*/  HMMA.16816.F32 R8, R4, R12, R8 ;  /* 0x0000000c0408723c */ /* 0x010fde0000001808 */
[----:B------:R-:W-:-:S04]  /*5cd00*/  NOP ;  /* 0x0000000000007918 */ /* 0x000fc80000000000 */
[----:B------:R0:W-:Y:S04]  /*5cd10*/  STL.64 [R1+0x8c0], R8 ;  /* 0x0008c00801007387 */ /* 0x0001e80000100a00 */
[----:B------:R-:W-:Y:S04]  /*5cd20*/  STL.64 [R1+0x8c8], R10 ;  /* 0x0008c80a01007387 */ /* 0x000fe80000100a00 */
[----:B0-----:R-:W2:Y:S04]  /*5cd30*/  LDL.LU.64 R8, [R1+0x39b8] ;  /* 0x0039b80001087983 */ /* 0x001ea80000300a00 */
[----:B------:R-:W4:Y:S04]  /*5cd40*/  LDL.LU R14, [R1+0x39b0] ;  /* 0x0039b000010e7983 */ /* 0x000f280000300800 */
[----:B------:R-:W2:Y:S04]  /*5cd50*/  LDL.LU.64 R12, [R1+0x39a8] ;  /* 0x0039a800010c7983 */ /* 0x000ea80000300a00 */
[----:B------:R-:W-:Y:S04]  /*5cd60*/  STL.64 [R1+0x3938], R18 ;  /* 0x0039381201007387 */ /* 0x000fe80000100a00 */
[----:B------:R0:W-:Y:S04]  /*5cd70*/  STL.64 [R1+0x3930], R16 ;  /* 0x0039301001007387 */ /* 0x0001e80000100a00 */
[----:B0-----:R-:W2:Y:S04]  /*5cd80*/  LDL R16, [R1] ;  /* 0x0000000001107983 */ /* 0x001ea80000100800 */
[----:B------:R-:W2:Y:S02]  /*5cd90*/  LDL R17, [R1+0x4] ;  /* 0x0000040001117983 */ /* 0x000ea40000100800 */
[----:B--2---:R-:W-:Y:S02]  /*5cda0*/  HMMA.16816.F32 R16, R4, R16, R24 ;  /* 0x000000100410723c */ /* 0x004fe40000001818 */
[----:B------:R-:W2:Y:S04]  /*5cdb0*/  LDL.LU.64 R26, [R1+0x39a0] ;  /* 0x0039a000011a7983 */ /* 0x000ea80000300a00 */
[----:B------:R-:W3:-:S13]  /*5cdc0*/  LDL.LU.64 R24, [R1+0x3998] ;  /* 0x0039980001187983 */ /* 0x000eda0000300a00 */
[----:B------:R0:W-:Y:S04]  /*5cdd0*/  STL.64 [R1+0x8e0], R16 ;  /* 0x0008e01001007387 */ /* 0x0001e80000100a00 */
[----:B------:R-:W-:Y:S04]  /*5cde0*/  STL.64 [R1+0x8e8], R18 ;  /* 0x0008e81201007387 */ /* 0x000fe80000100a00 */
[----:B0-----:R-:W2:Y:S04]  /*5cdf0*/  LDL.64 R16, [R1+0x1f0] ;  /* 0x0001f00001107983 */ /* 0x001ea80000100a00 */
[----:B--2---:R0:W-:Y:S04]  /*5ce00*/  STL.64 [R1+0x3940], R16 ;  /* 0x0039401001007387 */ /* 0x0041e80000100a00 */
[----:B0-----:R-:W2:Y:S04]  /*5ce10*/  LDL.64 R16, [R1+0x200] ;  /* 0x0002000001107983 */ /* 0x001ea80000100a00 */
[----:B--2---:R0:W-:Y:S04]  /*5ce20*/  STL.64 [R1+0x3950], R16 ;  /* 0x0039501001007387 */ /* 0x0041e80000100a00 */
[----:B0-----:R-:W2:Y:S01]  /*5ce30*/  LDL.64 R16, [R1+0x210] ;  /* 0x0002100001107983 */ /* 0x001ea20000100a00 */
[----:B---3--:R-:W-:Y:S03]  /*5ce40*/  HMMA.16816.F32 R20, R4, R24, R20 ;  /* 0x000000180414723c */ /* 0x008fe60000001814 */
[----:B--2---:R0:W-:Y:S04]  /*5ce50*/  STL.64 [R1+0x3968], R16 ;  /* 0x0039681001007387 */ /* 0x0041e80000100a00 */
[----:B0-----:R-:W2:Y:S04]  /*5ce60*/  LDL.64 R16, [R1+0x50] ;  /* 0x0000500001107983 */ /* 0x001ea80000100a00 */
[----:B--2---:R0:W-:Y:S08]  /*5ce70*/  STL.64 [R1+0x3980], R16 ;  /* 0x0039801001007387 */ /* 0x0041f00000100a00 */
[----:B------:R-:W-:Y:S04]  /*5ce80*/  STL [R1+0x910], R20 ;  /* 0x0009101401007387 */ /* 0x000fe80000100800 */
[----:B------:R-:W-:Y:S04]  /*5ce90*/  STL.64 [R1+0x918], R22 ;  /* 0x0009181601007387 */ /* 0x000fe80000100a00 */
        /* <DEDUP_REMOVED lines=12> */
[----:B0-----:R-:W3:Y:S04]  /*5cf60*/  LDL.64 R24, [R1+0x1e0] ;  /* 0x0001e00001187983 */ /* 0x001ee80000100a00 */
[----:B---3--:R0:W-:Y:S04]  /*5cf70*/  STL.64 [R1+0x3948], R24 ;  /* 0x0039481801007387 */ /* 0x0081e80000100a00 */
[----:B0-----:R-:W3:Y:S04]  /*5cf80*/  LDL.LU R24, [R1+0xb20] ;  /* 0x000b200001187983 */ /* 0x001ee80000300800 */
[----:B------:R-:W3:Y:S04]  /*5cf90*/  LDL.LU R25, [R1+0xb24] ;  /* 0x000b240001197983 */ /* 0x000ee80000300800 */
[----:B------:R-:W2:Y:S04]  /*5cfa0*/  LDL.LU R26, [R1+0xb28] ;  /* 0x000b2800011a7983 */ /* 0x000ea80000300800 */
[----:B------:R-:W2:Y:S01]  /*5cfb0*/  LDL.LU R27, [R1+0xb2c] ;  /* 0x000b2c00011b7983 */ /* 0x000ea20000300800 */
[----:B------:R-:W0:Y:S01]  /*5cfc0*/  S2R R28, SR_TID.X ;  /* 0x00000000001c7919 */ /* 0x000e220000002100 */
[----:B------:R-:W1:Y:S01]  /*5cfd0*/  S2R R10, SR_TID.X ;  /* 0x00000000000a7919 */ /* 0x000e620000002100 */
[----:B------:R-:W-:-:S02]  /*5cfe0*/  IMAD.MOV.U32 R29, RZ, RZ, R21 ;  /* 0x000000ffff1d7224 */ /* 0x000fc400078e0015 */
[C---:B0-----:R-:W-:Y:S01]  /*5cff0*/  IMAD.SHL.U32 R11, R28.reuse, 0x2, RZ ;  /* 0x000000021c0b7824 */ /* 0x041fe200078e00ff */
[----:B------:R-:W-:-:S04]  /*5d000*/  LOP3.LUT R15, R28, 0x7, RZ, 0xc0, !PT ;  /* 0x000000071c0f7812 */ /* 0x000fc800078ec0ff */
[----:B------:R-:W-:Y:S01]  /*5d010*/  LOP3.LUT R11, R11, 0x10, RZ, 0xc0, !PT ;  /* 0x000000100b0b7812 */ /* 0x000fe200078ec0ff */
[----:B------:R-:W-:Y:S01]  /*5d020*/  IMAD R28, R15, 0x210, RZ ;  /* 0x000002100f1c7824 */ /* 0x000fe200078e02ff */
[----:B--2---:R-:W-:Y:S04]  /*5d030*/  STL.64 [R1+0x3960], R26 ;  /* 0x0039601a01007387 */ /* 0x004fe80000100a00 */
[----:B---3--:R0:W-:Y:S04]  /*5d040*/  STL.64 [R1+0x3958], R24 ;  /* 0x0039581801007387 */ /* 0x0081e80000100a00 */
[----:B0-----:R-:W2:Y:S04]  /*5d050*/  LDL.LU R24, [R1+0xb30] ;  /* 0x000b300001187983 */ /* 0x001ea80000300800 */
[----:B------:R-:W2:Y:S04]  /*5d060*/  LDL.LU R25, [R1+0xb34] ;  /* 0x000b340001197983 */ /* 0x000ea80000300800 */
[----:B------:R-:W3:Y:S04]  /*5d070*/  LDL.LU R26, [R1+0xb38] ;  /* 0x000b3800011a7983 */ /* 0x000ee80000300800 */
[----:B------:R-:W3:Y:S01]  /*5d080*/  LDL.LU R27, [R1+0xb3c] ;  /* 0x000b3c00011b7983 */ /* 0x000ee20000300800 */
[----:B-1----:R-:W-:Y:S01]  /*5d090*/  LOP3.LUT R11, R11, 0x20, R10, 0xf8, !PT ;  /* 0x000000200b0b7812 */ /* 0x002fe200078ef80a */
[----:B------:R-:W-:-:S03]  /*5d0a0*/  IMAD.SHL.U32 R15, R10, 0x100, RZ ;  /* 0x000001000a0f7824 */ /* 0x000fc600078e00ff */
[----:B------:R-:W-:-:S04]  /*5d0b0*/  LOP3.LUT R11, R28, R11, RZ, 0x3c, !PT ;  /* 0x0000000b1c0b7212 */ /* 0x000fc800078e3cff */
[----:B------:R-:W-:-:S05]  /*5d0c0*/  LOP3.LUT R11, R11, 0x1000, R15, 0xf8, !PT ;  /* 0x000010000b0b7812 */ /* 0x000fca00078ef80f */
[----:B------:R-:W0:Y:S01]  /*5d0d0*/  LDSM.16.MT88.4 R20, [R11+UR5+0x8100] ;  /* 0x008100050b14783b */ /* 0x000e220008004200 */
[----:B------:R-:W-:Y:S03]  /*5d0e0*/  HMMA.16816.F32 R16, R4, R12, R16 ;  /* 0x0000000c0410723c */ /* 0x000fe60000001810 */
[----:B---3--:R-:W-:Y:S04]  /*5d0f0*/  STL.64 [R1+0x3978], R26 ;  /* 0x0039781a01007387 */ /* 0x008fe80000100a00 */
[----:B--2---:R1:W-:Y:S04]  /*5d100*/  STL.64 [R1+0x3970], R24 ;  /* 0x0039701801007387 */ /* 0x0043e80000100a00 */
[----:B-1----:R-:W2:Y:S04]  /*5d110*/  LDL.LU R24, [R1+0xb40] ;  /* 0x000b400001187983 */ /* 0x002ea80000300800 */
[----:B------:R-:W2:Y:S04]  /*5d120*/  LDL.LU R25, [R1+0xb44] ;  /* 0x000b440001197983 */ /* 0x000ea80000300800 */
[----:B------:R-:W2:Y:S04]  /*5d130*/  LDL.LU R26, [R1+0xb48] ;  /* 0x000b4800011a7983 */ /* 0x000ea80000300800 */
[----:B------:R-:W2:Y:S04]  /*5d140*/  LDL.LU R27, [R1+0xb4c] ;  /* 0x000b4c00011b7983 */ /* 0x000ea80000300800 */
[----:B------:R-:W-:Y:S04]  /*5d150*/  STL [R1+0x3150], R29 ;  /* 0x0031501d01007387 */ /* 0x000fe80000100800 */
[----:B------:R-:W-:Y:S04]  /*5d160*/  STL [R1+0x385c], R11 ;  /* 0x00385c0b01007387 */ /* 0x000fe80000100800 */
[----:B0-----:R-:W-:Y:S04]  /*5d170*/  STL.64 [R1+0x37b0], R22 ;  /* 0x0037b01601007387 */ /* 0x001fe80000100a00 */
[----:B------:R4:W-:Y:S02]  /*5d180*/  STL.64 [R1+0x37a8], R20 ;  /* 0x0037a81401007387 */ /* 0x0009e40000100a00 */
[----:B----4-:R-:W-:-:S02]  /*5d190*/  IMAD.MOV.U32 R20, RZ, RZ, R14 ;  /* 0x000000ffff147224 */ /* 0x010fc400078e000e */
[----:B------:R-:W-:-:S05]  /*5d1a0*/  IMAD.MOV.U32 R21, RZ, RZ, R3 ;  /* 0x000000ffff157224 */ /* 0x000fca00078e0003 */
[----:B------:R0:W-:Y:S04]  /*5d1b0*/  STL.64 [R1+0x3908], R20 ;  /* 0x0039081401007387 */ /* 0x0001e80000100a00 */
[----:B0-----:R-:W3:Y:S04]  /*5d1c0*/  LDL.LU R20, [R1+0xae0] ;  /* 0x000ae00001147983 */ /* 0x001ee80000300800 */
[----:B------:R-:W3:Y:S04]  /*5d1d0*/  LDL.LU R21, [R1+0xae4] ;  /* 0x000ae40001157983 */ /* 0x000ee80000300800 */
[----:B------:R-:W3:Y:S04]  /*5d1e0*/  LDL.LU R22, [R1+0xae8] ;  /* 0x000ae80001167983 */ /* 0x000ee80000300800 */
[----:B------:R-:W3:Y:S04]  /*5d1f0*/  LDL.LU R23, [R1+0xaec] ;  /* 0x000aec0001177983 */ /* 0x000ee80000300800 */
[----:B------:R-:W-:Y:S04]  /*5d200*/  STL.64 [R1+0x950], R16 ;  /* 0x0009501001007387 */ /* 0x000fe80000100a00 */
[----:B------:R0:W-:Y:S04]  /*5d210*/  STL.64 [R1+0x958], R18 ;  /* 0x0009581201007387 */ /* 0x0001e80000100a00 */
[----:B0-----:R-:W4:Y:S04]  /*5d220*/  LDL.LU.64 R18, [R1+0x3990] ;  /* 0x0039900001127983 */ /* 0x001f280000300a00 */
[----:B------:R-:W4:Y:S04]  /*5d230*/  LDL.LU.64 R16, [R1+0x3988] ;  /* 0x0039880001107983 */ /* 0x000f280000300a00 */
[----:B------:R-:W-:Y:S01]  /*5d240*/  STL [R1+0x3860], R13 ;  /* 0x0038600d01007387 */ /* 0x000fe20000100800 */
[----:B----4-:R-:W-:-:S15]  /*5d250*/  HMMA.16816.F32 R16, R4, R8, R16 ;  /* 0x000000080410723c */ /* 0x010fde0000001810 */
[----:B------:R-:W-:-:S04]  /*5d260*/  NOP ;  /* 0x0000000000007918 */ /* 0x000fc80000000000 */
        /* <DEDUP_REMOVED lines=29> */
[----:B------:R-:W-:Y:S04]  /*5d440*/  STL.64 [R1+0x3880], R10 ;  /* 0x0038800a01007387 */ /* 0x000fe80000100a00 */
        /* <DEDUP_REMOVED lines=8> */
[----:B------:R0:W-:Y:S04]  /*5d4d0*/  STL.64 [R1+0xac8], R10 ;  /* 0x000ac80a01007387 */ /* 0x0001e80000100a00 */
[----:B------:R-:W2:Y:S01]  /*5d4e0*/  LDL.LU.64 R18, [R1+0x3938] ;  /* 0x0039380001127983 */ /* 0x000ea20000300a00 */
[----:B0-----:R-:W-:Y:S02]  /*5d4f0*/  IMAD.MOV.U32 R11, RZ, RZ, R16 ;  /* 0x000000ffff0b7224 */ /* 0x001fe400078e0010 */
[----:B------:R-:W-:-:S02]  /*5d500*/  IMAD.MOV.U32 R10, RZ, RZ, R17 ;  /* 0x000000ffff0a7224 */ /* 0x000fc400078e0011 */
[----:B------:R-:W4:Y:S01]  /*5d510*/  LDL.LU.64 R16, [R1+0x3930] ;  /* 0x0039300001107983 */ /* 0x000f220000300a00 */
[----:B---3--:R-:W-:Y:S01]  /*5d520*/  HMMA.16816.F32 R20, R4, R24, R20 ;  /* 0x000000180414723c */ /* 0x008fe20000001814 */
[----:B------:R-:W-:Y:S02]  /*5d530*/  IMAD.MOV.U32 R2, RZ, RZ, R24 ;  /* 0x000000ffff027224 */ /* 0x000fe400078e0018 */
[----:B------:R-:W-:-:S15]  /*5d540*/  IMAD.MOV.U32 R0, RZ, RZ, R25 ;  /* 0x000000ffff007224 */ /* 0x000fde00078e0019 */
[----:B------:R-:W-:Y:S01]  /*5d550*/  NOP ;  /* 0x0000000000007918 */ /* 0x000fe20000000000 */
[----:B------:R-:W-:Y:S01]  /*5d560*/  STL.64 [R1+0xae0], R20 ;  /* 0x000ae01401007387 */ /* 0x000fe20000100a00 */
[----:B----4-:R-:W-:Y:S02]  /*5d570*/  IMAD.MOV.U32 R8, RZ, RZ, R16 ;  /* 0x000000ffff087224 */ /* 0x010fe400078e0010 */
[----:B------:R-:W-:Y:S01]  /*5d580*/  IMAD.MOV.U32 R9, RZ, RZ, R17 ;  /* 0x000000ffff097224 */ /* 0x000fe200078e0011 */
[----:B------:R-:W3:Y:S04]  /*5d590*/  LDL.LU R16, [R1+0x392c] ;  /* 0x00392c0001107983 */ /* 0x000ee80000300800 */
[----:B------:R-:W4:Y:S04]  /*5d5a0*/  LDL.LU R17, [R1+0x3928] ;  /* 0x0039280001117983 */ /* 0x000f280000300800 */
[----:B------:R2:W-:Y:S04]  /*5d5b0*/  STL.64 [R1+0x3898], R8 ;  /* 0x0038980801007387 */ /* 0x0005e80000100a00 */
[----:B------:R-:W4:Y:S04]  /*5d5c0*/  LDL.LU R24, [R1+0xa10] ;  /* 0x000a100001187983 */ /* 0x000f280000300800 */
[----:B------:R-:W4:Y:S04]  /*5d5d0*/  LDL.LU R25, [R1+0xa14] ;  /* 0x000a140001197983 */ /* 0x000f280000300800 */
[----:B------:R-:W4:Y:S04]  /*5d5e0*/  LDL.LU R26, [R1+0xa18] ;  /* 0x000a1800011a7983 */ /* 0x000f280000300800 */
[----:B------:R-:W4:Y:S01]  /*5d5f0*/  LDL.LU R27, [R1+0xa1c] ;  /* 0x000a1c00011b7983 */ /* 0x000f220000300800 */
[----:B--2---:R-:W-:-:S02]  /*5d600*/  IMAD.MOV.U32 R8, RZ, RZ, R18 ;  /* 0x000000ffff087224 */ /* 0x004fc400078e0012 */
[----:B------:R-:W-:Y:S01]  /*5d610*/  IMAD.MOV.U32 R9, RZ, RZ, R19 ;  /* 0x000000ffff097224 */ /* 0x000fe200078e0013 */
[----:B------:R-:W2:Y:S04]  /*5d620*/  LDL.LU R18, [R1+0x3924] ;  /* 0x0039240001127983 */ /* 0x000ea80000300800 */
[----:B------:R-:W2:Y:S04]  /*5d630*/  LDL.LU R19, [R1+0x3920] ;  /* 0x0039200001137983 */ /* 0x000ea80000300800 */
[----:B------:R3:W-:Y:S02]  /*5d640*/  STL.64 [R1+0x38b0], R8 ;  /* 0x0038b00801007387 */ /* 0x0007e40000100a00 */
[----:B---3--:R-:W-:Y:S01]  /*5d650*/  IMAD.MOV.U32 R9, RZ, RZ, R16 ;  /* 0x000000ffff097224 */ /* 0x008fe200078e0010 */
[----:B----4-:R-:W-:Y:S01]  /*5d660*/  MOV R8, R17 ;  /* 0x0000001100087202 */ /* 0x010fe20000000f00 */
[----:B------:R-:W-:Y:S04]  /*5d670*/  STL.64 [R1+0x3890], R26 ;  /* 0x0038901a01007387 */ /* 0x000fe80000100a00 */
[----:B------:R0:W-:Y:S04]  /*5d680*/  STL.64 [R1+0x3888], R24 ;  /* 0x0038881801007387 */ /* 0x0001e80000100a00 */
[----:B0-----:R-:W3:Y:S04]  /*5d690*/  LDL.LU R24, [R1+0xa20] ;  /* 0x000a200001187983 */ /* 0x001ee80000300800 */
[----:B------:R-:W3:Y:S04]  /*5d6a0*/  LDL.LU R25, [R1+0xa24] ;  /* 0x000a240001197983 */ /* 0x000ee80000300800 */
[----:B------:R-:W4:Y:S04]  /*5d6b0*/  LDL.LU R26, [R1+0xa28] ;  /* 0x000a2800011a7983 */ /* 0x000f280000300800 */
[----:B------:R-:W4:Y:S04]  /*5d6c0*/  LDL.LU R27, [R1+0xa2c] ;  /* 0x000a2c00011b7983 */ /* 0x000f280000300800 */
[----:B------:R-:W3:Y:S04]  /*5d6d0*/  LDL.64 R16, [R1+0x1b0] ;  /* 0x0001b00001107983 */ /* 0x000ee80000100a00 */
[----:B------:R-:W4:Y:S04]  /*5d6e0*/  LDL R20, [R1+0x1d0] ;  /* 0x0001d00001147983 */ /* 0x000f280000100800 */
[----:B------:R-:W4:Y:S04]  /*5d6f0*/  LDL R21, [R1+0x1d4] ;  /* 0x0001d40001157983 */ /* 0x000f280000100800 */
        /* <DEDUP_REMOVED lines=29> */
[----:B------:R-:W4:Y:S01]  /*5d8d0*/  LDL.LU R27, [R1+0xa3c] ;  /* 0x000a3c00011b7983 */ /* 0x000f220000300800 */
[----:B------:R-:W-:-:S02]  /*5d8e0*/  IMAD.MOV.U32 R14, RZ, RZ, R22 ;  /* 0x000000ffff0e7224 */ /* 0x000fc400078e0016 */
[----:B------:R-:W-:Y:S02]  /*5d8f0*/  IMAD.MOV.U32 R15, RZ, RZ, R23 ;  /* 0x000000ffff0f7224 */ /* 0x000fe400078e0017 */
[C---:B------:R-:W-:Y:S01]  /*5d900*/  HMMA.16816.F32 R20, R4.reuse, R20, R16 ;  /* 0x000000140414723c */ /* 0x040fe20000001810 */
[----:B----4-:R-:W-:Y:S04]  /*5d910*/  STL.64 [R1+0x38c0], R26 ;  /* 0x0038c01a01007387 */ /* 0x010fe80000100a00 */
[----:B---3--:R0:W-:Y:S04]  /*5d920*/  STL.64 [R1+0x38b8], R24 ;  /* 0x0038b81801007387 */ /* 0x0081e80000100a00 */
[----:B0-----:R-:W3:Y:S04]  /*5d930*/  LDL.LU R24, [R1+0xa40] ;  /* 0x000a400001187983 */ /* 0x001ee80000300800 */
[----:B------:R-:W3:Y:S04]  /*5d940*/  LDL.LU R25, [R1+0xa44] ;  /* 0x000a440001197983 */ /* 0x000ee80000300800 */
[----:B------:R-:W3:Y:S04]  /*5d950*/  LDL.LU R26, [R1+0xa48] ;  /* 0x000a4800011a7983 */ /* 0x000ee80000300800 */
[----:B------:R-:W3:Y:S04]  /*5d960*/  LDL.LU R27, [R1+0xa4c] ;  /* 0x000a4c00011b7983 */ /* 0x000ee80000300800 */
[----:B------:R-:W-:Y:S04]  /*5d970*/  STL [R1+0x3158], R15 ;  /* 0x0031580f01007387 */ /* 0x000fe80000100800 */
[----:B------:R-:W-:Y:S04]  /*5d980*/  STL [R1+0x3154], R14 ;  /* 0x0031540e01007387 */ /* 0x000fe80000100800 */
[----:B------:R-:W4:Y:S04]  /*5d990*/  LDL.LU.64 R18, [R1+0x3918] ;  /* 0x0039180001127983 */ /* 0x000f280000300a00 */
[----:B------:R-:W4:Y:S04]  /*5d9a0*/  LDL.LU.64 R16, [R1+0x3910] ;  /* 0x0039100001107983 */ /* 0x000f280000300a00 */
[----:B------:R0:W-:Y:S04]  /*5d9b0*/  STL.64 [R1+0xb10], R20 ;  /* 0x000b101401007387 */ /* 0x0001e80000100a00 */
[----:B------:R-:W-:Y:S04]  /*5d9c0*/  STL.64 [R1+0xb18], R22 ;  /* 0x000b181601007387 */ /* 0x000fe80000100a00 */
[----:B0-----:R-:W4:Y:S02]  /*5d9d0*/  LDL.LU.64 R20, [R1+0x3908] ;  /* 0x0039080001147983 */ /* 0x001f240000300a00 */
[----:B----4-:R-:W-:-:S15]  /*5d9e0*/  HMMA.16816.F32 R16, R4, R20, R16 ;  /* 0x000000140410723c */ /* 0x010fde0000001810 */
[----:B------:R-:W-:-:S04]  /*5d9f0*/  NOP ;  /* 0x0000000000007918 */ /* 0x000fc80000000000 */
[----:B------:R-:W-:Y:S04]  /*5da00*/  STL.64 [R1+0xb20], R16 ;  /* 0x000b201001007387 */ /* 0x000fe80000100a00 */
[----:B------:R0:W-:Y:S04]  /*5da10*/  STL.64 [R1+0xb28], R18 ;  /* 0x000b281201007387 */ /* 0x0001e80000100a00 */
[----:B0-----:R-:W4:Y:S04]  /*5da20*/  LDL.LU.64 R18, [R1+0x3900] ;  /* 0x0039000001127983 */ /* 0x001f280000300a00 */
[----:B------:R-:W2:Y:S04]  /*5da30*/  LDL.LU.64 R16, [R1+0x38f8] ;  /* 0x0038f80001107983 */ /* 0x000ea80000300a00 */
[----:B------:R0:W-:Y:S04]  /*5da40*/  STL.64 [R1+0x37b8], R20 ;  /* 0x0037b81401007387 */ /* 0x0001e80000100a00 */
[----:B0-----:R-:W3:Y:S04]  /*5da50*/  LDL.LU R20, [R1+0x400] ;  /* 0x0004000001147983 */ /* 0x001ee80000300800 */
[----:B------:R-:W3:Y:S04]  /*5da60*/  LDL.LU R21, [R1+0x404] ;  /* 0x0004040001157983 */ /* 0x000ee80000300800 */
[----:B------:R-:W3:Y:S04]  /*5da70*/  LDL.LU R22, [R1+0x408] ;  /* 0x0004080001167983 */ /* 0x000ee80000300800 */
[----:B------:R-:W3:Y:S01]  /*5da80*/  LDL.LU R23, [R1+0x40c] ;  /* 0x00040c0001177983 */ /* 0x000ee20000300800 */
[----:B--2---:R-:W-:Y:S03]  /*5da90*/  HMMA.16816.F32 R4, R4, R16, R8 ;  /* 0x000000100404723c */ /* 0x004fe60000001808 */
[----:B---3--:R-:W-:Y:S04]  /*5daa0*/  STL.64 [R1+0x37c8], R22 ;  /* 0x0037c81601007387 */ /* 0x008fe80000100a00 */
[----:B------:R0:W-:Y:S02]  /*5dab0*/  STL.64 [R1+0x37c0], R20 ;  /* 0x0037c01401007387 */ /* 0x0001e40000100a00 */
[----:B0-----:R-:W-:-:S02]  /*5dac0*/  IMAD.MOV.U32 R20, RZ, RZ, R2 ;  /* 0x000000ffff147224 */ /* 0x001fc400078e0002 */
[----:B------:R-:W-:-:S05]  /*5dad0*/  IMAD.MOV.U32 R21, RZ, RZ, R0 ;  /* 0x000000ffff157224 */ /* 0x000fca00078e0000 */
[----:B------:R4:W-:Y:S04]  /*5dae0*/  STL.64 [R1+0x37e0], R20 ;  /* 0x0037e01401007387 */ /* 0x0009e80000100a00 */
[----:B------:R-:W2:Y:S04]  /*5daf0*/  LDL.LU.64 R10, [R1+0x38f0] ;  /* 0x0038f000010a7983 */ /* 0x000ea80000300a00 */
[----:B------:R-:W2:Y:S04]  /*5db00*/  LDL.LU.64 R8, [R1+0x38e8] ;  /* 0x0038e80001087983 */ /* 0x000ea80000300a00 */
[----:B------:R0:W-:Y:S04]  /*5db10*/  STL.64 [R1+0xb00], R4 ;  /* 0x000b000401007387 */ /* 0x0001e80000100a00 */
[----:B------:R1:W-:Y:S01]  /*5db20*/  STL.64 [R1+0xb08], R6 ;  /* 0x000b080601007387 */ /* 0x0003e20000100a00 */
[----:B------:R-:W-:-:S02]  /*5db30*/  IMAD.MOV.U32 R2, RZ, RZ, R16 ;  /* 0x000000ffff027224 */ /* 0x000fc400078e0010 */
[----:B------:R-:W-:Y:S02]  /*5db40*/  IMAD.MOV.U32 R0, RZ, RZ, R17 ;  /* 0x000000ffff007224 */ /* 0x000fe400078e0011 */
[----:B----4-:R-:W-:Y:S02]  /*5db50*/  IMAD.MOV.U32 R20, RZ, RZ, R19 ;  /* 0x000000ffff147224 */ /* 0x010fe400078e0013 */
[----:B------:R-:W-:Y:S02]  /*5db60*/  IMAD.MOV.U32 R21, RZ, RZ, R18 ;  /* 0x000000ffff157224 */ /* 0x000fe400078e0012 */
        /* <DEDUP_REMOVED lines=8> */
[----:B------:R-:W4:-:S12]  /*5dbf0*/  LDL.LU.64 R8, [R1+0x38c8] ;  /* 0x0038c80001087983 */ /* 0x000f180000300a00 */
[----:B------:R2:W-:Y:S04]  /*5dc00*/  STL.64 [R1+0xaf0], R20 ;  /* 0x000af01401007387 */ /* 0x0005e80000100a00 */
[----:B------:R-:W-:Y:S01]  /*5dc10*/  STL.64 [R1+0xaf8], R22 ;  /* 0x000af81601007387 */ /* 0x000fe20000100a00 */
[----:B--2---:R-:W-:Y:S02]  /*5dc20*/  IMAD.MOV.U32 R20, RZ, RZ, R11 ;  /* 0x000000ffff147224 */ /* 0x004fe400078e000b */
[----:B------:R-:W-:Y:S02]  /*5dc30*/  IMAD.MOV.U32 R21, RZ, RZ, R10 ;  /* 0x000000ffff157224 */ /* 0x000fe400078e000a */
[C---:B----4-:R-:W-:Y:S03]  /*5dc40*/  HMMA.16816.F32 R8, R16.reuse, R8, R24 ;  /* 0x000000081008723c */ /* 0x050fe60000001818 */
[----:B------:R0:W-:Y:S04]  /*5dc50*/  STL.64 [R1+0x37f8], R20 ;  /* 0x0037f81401007387 */ /* 0x0001e80000100a00 */
[----:B0-----:R-:W2:Y:S04]  /*5dc60*/  LDL R20, [R1] ;  /* 0x0000000001147983 */ /* 0x001ea80000100800 */
[----:B------:R-:W2:Y:S04]  /*5dc70*/  LDL R21, [R1+0x4] ;  /* 0x0000040001157983 */ /* 0x000ea80000100800 */
        /* <DEDUP_REMOVED lines=12> */
[----:B------:R-:W2:Y:S04]  /*5dd40*/  LDL.LU.64 R26, [R1+0x3890] ;  /* 0x00389000011a7983 */ /* 0x000ea80000300a00 */
[----:B------:R-:W2:-:S13]  /*5dd50*/  LDL.LU.64 R24, [R1+0x3888] ;  /* 0x0038880001187983 */ /* 0x000e9a0000300a00 */
[----:B------:R-:W-:Y:S04]  /*5dd60*/  STL.64 [R1+0xa90], R8 ;  /* 0x000a900801007387 */ /* 0x000fe80000100a00 */
[----:B------:R0:W-:Y:S04]  /*5dd70*/  STL.64 [R1+0xa98], R10 ;  /* 0x000a980a01007387 */ /* 0x0001e80000100a00 */
[----:B0-----:R-:W4:Y:S04]  /*5dd80*/  LDL.LU.64 R10, [R1+0x3880] ;  /* 0x00388000010a7983 */ /* 0x001f280000300a00 */
[----:B------:R-:W3:Y:S01]  /*5dd90*/  LDL.LU.64 R8, [R1+0x3878] ;  /* 0x0038780001087983 */ /* 0x000ee20000300a00 */
[----:B--2---:R-:W-:Y:S03]  /*5dda0*/  HMMA.16816.F32 R20, R16, R20, R24 ;  /* 0x000000141014723c */ /* 0x004fe60000001818 */
[----:B------:R-:W2:Y:S04]  /*5ddb0*/  LDL.LU.64 R26, [R1+0x3870] ;  /* 0x00387000011a7983 */ /* 0x000ea80000300a00 */
[----:B------:R-:W3:-:S12]  /*5ddc0*/  LDL.LU.64 R24, [R1+0x3868] ;  /* 0x0038680001187983 */ /* 0x000ed80000300a00 */
[----:B------:R0:W-:Y:S04]  /*5ddd0*/  STL.64 [R1+0xa80], R20 ;  /* 0x000a801401007387 */ /* 0x0001e80000100a00 */
[----:B------:R-:W-:Y:S01]  /*5dde0*/  STL.64 [R1+0xa88], R22 ;  /* 0x000a881601007387 */ /* 0x000fe20000100a00 */
[----:B0-----:R-:W-:Y:S02]  /*5ddf0*/  IMAD.MOV.U32 R20, RZ, RZ, R13 ;  /* 0x000000ffff147224 */ /* 0x001fe400078e000d */
[----:B----4-:R-:W-:Y:S01]  /*5de00*/  IMAD.MOV.U32 R21, RZ, RZ, R11 ;  /* 0x000000ffff157224 */ /* 0x010fe200078e000b */
[----:B------:R-:W4:Y:S01]  /*5de10*/  LDL.LU R13, [R1+0x3860] ;  /* 0x00386000010d7983 */ /* 0x000f220000300800 */
[----:B---3--:R-:W-:-:S15]  /*5de20*/  HMMA.16816.F32 R4, R16, R24, R4 ;  /* 0x000000181004723c */ /* 0x008fde0000001804 */
[----:B------:R-:W-:-:S04]  /*5de30*/  NOP ;  /* 0x0000000000007918 */ /* 0x000fc80000000000 */
[----:B------:R-:W-:Y:S04]  /*5de40*/  STL.64 [R1+0xa70], R4 ;  /* 0x000a700401007387 */ /* 0x000fe80000100a00 */
[----:B------:R-:W-:Y:S04]  /*5de50*/  STL.64 [R1+0xa78], R6 ;  /* 0x000a780601007387 */ /* 0x000fe80000100a00 */
[----:B------:R-:W3:Y:S04]  /*5de60*/  LDL.LU R11, [R1+0x385c] ;  /* 0x00385c00010b7983 */ /* 0x000ee80000300800 */
[----:B------:R0:W-:Y:S02]  /*5de70*/  STL.64 [R1+0x3810], R20 ;  /* 0x0038101401007387 */ /* 0x0001e40000100a00 */
[----:B0-----:R-:W-:-:S02]  /*5de80*/  IMAD.MOV.U32 R20, RZ, RZ, R3 ;  /* 0x000000ffff147224 */ /* 0x001fc400078e0003 */
[----:B------:R-:W-:Y:S01]  /*5de90*/  IMAD.MOV.U32 R21, RZ, RZ, R29 ;  /* 0x000000ffff157224 */ /* 0x000fe200078e001d */
[----:B------:R-:W4:Y:S04]  /*5dea0*/  LDL.LU R3, [R1+0x3858] ;  /* 0x0038580001037983 */ /* 0x000f280000300800 */
        /* <DEDUP_REMOVED lines=10> */
[----:B---3--:R-:W0:Y:S04]  /*5df50*/  LDSM.16.MT88.4 R4, [R11+UR5+0x8180] ;  /* 0x008180050b04783b */ /* 0x008e280008004200 */
[----:B--2---:R-:W-:Y:S04]  /*5df60*/  STL.64 [R1+0x37d8], R26 ;  /* 0x0037d81a01007387 */ /* 0x004fe80000100a00 */
[----:B------:R1:W-:Y:S04]  /*5df70*/  STL.64 [R1+0x37d0], R24 ;  /* 0x0037d01801007387 */ /* 0x0003e80000100a00 */
[----:B-1----:R-:W2:Y:S04]  /*5df80*/  LDL.LU R24, [R1+0x8b0] ;  /* 0x0008b00001187983 */ /* 0x002ea80000300800 */
        /* <DEDUP_REMOVED lines=9> */
[----:B-1----:R-:W4:Y:S04]  /*5e020*/  LDL.LU R20, [R1+0x9f0] ;  /* 0x0009f00001147983 */ /* 0x002f280000300800 */
[----:B------:R-:W4:Y:S04]  /*5e030*/  LDL.LU R21, [R1+0x9f4] ;  /* 0x0009f40001157983 */ /* 0x000f280000300800 */
[----:B------:R-:W4:Y:S04]  /*5e040*/  LDL.LU R22, [R1+0x9f8] ;  /* 0x0009f80001167983 */ /* 0x000f280000300800 */
[----:B------:R-:W4:Y:S04]  /*5e050*/  LDL.LU R23, [R1+0x9fc] ;  /* 0x0009fc0001177983 */ /* 0x000f280000300800 */
[----:B---3--:R-:W-:Y:S04]  /*5e060*/  STL.64 [R1+0x37f0], R26 ;  /* 0x0037f01a01007387 */ /* 0x008fe80000100a00 */
[----:B------:R1:W-:Y:S04]  /*5e070*/  STL.64 [R1+0x37e8], R24 ;  /* 0x0037e81801007387 */ /* 0x0003e80000100a00 */
[----:B-1----:R-:W2:Y:S04]  /*5e080*/  LDL.LU R24, [R1+0x980] ;  /* 0x0009800001187983 */ /* 0x002ea80000300800 */
[----:B------:R-:W2:Y:S04]  /*5e090*/  LDL.LU R25, [R1+0x984] ;  /* 0x0009840001197983 */ /* 0x000ea80000300800 */
[----:B------:R-:W3:Y:S04]  /*5e0a0*/  LDL.LU R26, [R1+0x988] ;  /* 0x00098800011a7983 */ /* 0x000ee80000300800 */
[----:B------:R-:W3:Y:S04]  /*5e0b0*/  LDL.LU R27, [R1+0x98c] ;  /* 0x00098c00011b7983 */ /* 0x000ee80000300800 */
[----:B---3--:R-:W-:Y:S04]  /*5e0c0*/  STL.64 [R1+0x3808], R26 ;  /* 0x0038081a01007387 */ /* 0x008fe80000100a00 */
[----:B--2---:R1:W-:Y:S04]  /*5e0d0*/  STL.64 [R1+0x3800], R24 ;  /* 0x0038001801007387 */ /* 0x0043e80000100a00 */
[----:B-1----:R-:W2:Y:S04]  /*5e0e0*/  LDL.LU R24, [R1+0x9a0] ;  /* 0x0009a00001187983 */ /* 0x002ea80000300800 */
[----:B------:R-:W2:Y:S04]  /*5e0f0*/  LDL.LU R25, [R1+0x9a4] ;  /* 0x0009a40001197983 */ /* 0x000ea80000300800 */
[----:B------:R-:W3:Y:S04]  /*5e100*/  LDL.LU R26, [R1+0x9a8] ;  /* 0x0009a800011a7983 */ /* 0x000ee80000300800 */
[----:B------:R-:W3:Y:S01]  /*5e110*/  LDL.LU R27, [R1+0x9ac] ;  /* 0x0009ac00011b7983 */ /* 0x000ee20000300800 */
[C---:B----4-:R-:W-:Y:S03]  /*5e120*/  HMMA.16816.F32 R20, R16.reuse, R12, R20 ;  /* 0x0000000c1014723c */ /* 0x050fe60000001814 */
[----:B---3--:R-:W-:Y:S04]  /*5e130*/  STL.64 [R1+0x3820], R26 ;  /* 0x0038201a01007387 */ /* 0x008fe80000100a00 */
[----:B--2---:R1:W-:Y:S04]  /*5e140*/  STL.64 [R1+0x3818], R24 ;  /* 0x0038181801007387 */ /* 0x0043e80000100a00 */
        /* <DEDUP_REMOVED lines=8> */
[----:B------:R-:W2:Y:S04]  /*5e1d0*/  LDL.LU R26, [R1+0x9d8] ;  /* 0x0009d800011a7983 */ /* 0x000ea80000300800 */
[----:B------:R-:W2:Y:S04]  /*5e1e0*/  LDL.LU R27, [R1+0x9dc] ;  /* 0x0009dc00011b7983 */ /* 0x000ea80000300800 */
[----:B0-----:R-:W-:Y:S04]  /*5e1f0*/  STL.64 [R1+0x36a0], R6 ;  /* 0x0036a00601007387 */ /* 0x001fe80000100a00 */
[----:B------:R-:W-:Y:S04]  /*5e200*/  STL.64 [R1+0x3698], R4 ;  /* 0x0036980401007387 */ /* 0x000fe80000100a00 */
[----:B------:R-:W-:Y:S04]  /*5e210*/  STL [R1+0x33a8], R11 ;  /* 0x0033a80b01007387 */ /* 0x000fe80000100800 */
[----:B------:R-:W-:Y:S04]  /*5e220*/  STL.64 [R1+0xa60], R20 ;  /* 0x000a601401007387 */ /* 0x000fe80000100a00 */
[----:B------:R0:W-:Y:S04]  /*5e230*/  STL.64 [R1+0xa68], R22 ;  /* 0x000a681601007387 */ /* 0x0001e80000100a00 */
[----:B0-----:R-:W3:Y:S04]  /*5e240*/  LDL.LU.64 R22, [R1+0x3850] ;  /* 0x0038500001167983 */ /* 0x001ee80000300a00 */
[----:B------:R-:W3:Y:S02]  /*5e250*/  LDL.LU.64 R20, [R1+0x3848] ;  /* 0x0038480001147983 */ /* 0x000ee40000300a00 */
[----:B---3--:R-:W-:-:S15]  /*5e260*/  HMMA.16816.F32 R20, R16, R8, R20 ;  /* 0x000000081014723c */ /* 0x008fde0000001814 */
[----:B------:R-:W-:-:S04]  /*5e270*/  NOP ;  /* 0x0000000000007918 */ /* 0x000fc80000000000 */
[----:B------:R0:W-:Y:S04]  /*5e280*/  STL.64 [R1+0xa50], R20 ;  /* 0x000a501401007387 */ /* 0x0001e80000100a00 */
[----:B------:R-:W-:Y:S04]  /*5e290*/  STL.64 [R1+0xa58], R22 ;  /* 0x000a581601007387 */ /* 0x000fe80000100a00 */
[----:B0-----:R-:W2:Y:S04]  /*5e2a0*/  LDL.LU.64 R20, [R1+0x3840] ;  /* 0x0038400001147983 */ /* 0x001ea80000300a00 */
        /* <DEDUP_REMOVED lines=37> */
[----:B0-----:R-:W2:Y:S01]  /*5e500*/  LDL.LU.64 R20, [R1+0x37b8] ;  /* 0x0037b80001147983 */ /* 0x001ea20000300a00 */
[----:B------:R-:W-:Y:S02]  /*5e510*/  IMAD.MOV.U32 R15, RZ, RZ, R8 ;  /* 0x000000ffff0f7224 */ /* 0x000fe400078e0008 */
[----:B------:R-:W-:-:S05]  /*5e520*/  IMAD.MOV.U32 R14, RZ, RZ, R9 ;  /* 0x000000ffff0e7224 */ /* 0x000fca00078e0009 */
[----:B------:R-:W-:Y:S04]  /*5e530*/  STL.64 [R1+0x3750], R14 ;  /* 0x0037500e01007387 */ /* 0x000fe80000100a00 */
[----:B------:R0:W-:Y:S01]  /*5e540*/  STL.64 [R1+0x3748], R12 ;  /* 0x0037480c01007387 */ /* 0x0001e20000100a00 */
[----:B--2---:R-:W-:Y:S03]  /*5e550*/  HMMA.16816.F32 R8, R16, R20, R24 ;  /* 0x000000141008723c */ /* 0x004fe60000001818 */
[----:B------:R-:W2:-:S15]  /*5e560*/  LDL.LU R20, [R1+0x380] ;  /* 0x0003800001147983 */ /* 0x000e9e0000300800 */
[----:B------:R-:W-:Y:S01]  /*5e570*/  NOP ;  /* 0x0000000000007918 */ /* 0x000fe20000000000 */
[----:B------:R3:W-:Y:S04]  /*5e580*/  STL.64 [R1+0x9e0], R8 ;  /* 0x0009e00801007387 */ /* 0x0007e80000100a00 */
[----:B------:R4:W-:Y:S04]  /*5e590*/  STL.64 [R1+0x9e8], R10 ;  /* 0x0009e80a01007387 */ /* 0x0009e80000100a00 */
[----:B------:R-:W2:Y:S04]  /*5e5a0*/  LDL.LU R21, [R1+0x384] ;  /* 0x0003840001157983 */ /* 0x000ea80000300800 */
[----:B-1----:R-:W2:Y:S04]  /*5e5b0*/  LDL.LU R22, [R1+0x388] ;  /* 0x0003880001167983 */ /* 0x002ea80000300800 */
[----:B------:R-:W2:Y:S04]  /*5e5c0*/  LDL.LU R23, [R1+0x38c] ;  /* 0x00038c0001177983 */ /* 0x000ea80000300800 */
[----:B0-----:R-:W2:Y:S04]  /*5e5d0*/  LDL.LU R12, [R1+0x2c0] ;  /* 0x0002c000010c7983 */ /* 0x001ea80000300800 */
[----:B------:R-:W2:Y:S04]  /*5e5e0*/  LDL.LU R13, [R1+0x2c4] ;  /* 0x0002c400010d7983 */ /* 0x000ea80000300800 */
[----:B------:R-:W2:Y:S04]  /*5e5f0*/  LDL.LU R14, [R1+0x2c8] ;  /* 0x0002c800010e7983 */ /* 0x000ea80000300800 */
[----:B------:R-:W2:Y:S04]  /*5e600*/  LDL.LU R15, [R1+0x2cc] ;  /* 0x0002cc00010f7983 */ /* 0x000ea80000300800 */
[----:B---3--:R-:W3:Y:S04]  /*5e610*/  LDL.LU R8, [R1+0x2e0] ;  /* 0x0002e00001087983 */ /* 0x008ee80000300800 */
[----:B------:R-:W3:Y:S04]  /*5e620*/  LDL.LU R9, [R1+0x2e4] ;  /* 0x0002e40001097983 */ /* 0x000ee80000300800 */
[----:B----4-:R-:W4:Y:S04]  /*5e630*/  LDL.LU R10, [R1+0x2e8] ;  /* 0x0002e800010a7983 */ /* 0x010f280000300800 */
[----:B------:R-:W4:Y:S04]  /*5e640*/  LDL.LU R11, [R1+0x2ec] ;  /* 0x0002ec00010b7983 */ /* 0x000f280000300800 */
[----:B----4-:R-:W-:Y:S04]  /*5e650*/  STL.64 [R1+0x3778], R10 ;  /* 0x0037780a01007387 */ /* 0x010fe80000100a00 */
[----:B---3--:R0:W-:Y:S04]  /*5e660*/  STL.64 [R1+0x3770], R8 ;  /* 0x0037700801007387 */ /* 0x0081e80000100a00 */
[----:B0-----:R-:W3:Y:S04]  /*5e670*/  LDL.64 R8, [R1+0x20] ;  /* 0x0000200001087983 */ /* 0x001ee80000100a00 */
[----:B---3--:R0:W-:Y:S04]  /*5e680*/  STL.64 [R1+0x3788], R8 ;  /* 0x0037880801007387 */ /* 0x0081e80000100a00 */
[----:B0-----:R-:W3:Y:S04]  /*5e690*/  LDL.64 R8, [R1+0x30] ;  /* 0x0000300001087983 */ /* 0x001ee80000100a00 */
[----:B---3--:R0:W-:Y:S04]  /*5e6a0*/  STL.64 [R1+0x3790], R8 ;  /* 0x0037900801007387 */ /* 0x0081e80000100a00 */
[----:B0-----:R-:W3:Y:S04]  /*5e6b0*/  LDL.64 R8, [R1+0x40] ;  /* 0x0000400001087983 */ /* 0x001ee80000100a00 */
[----:B--2---:R-:W-:Y:S04]  /*5e6c0*/  STL.64 [R1+0x3760], R14 ;  /* 0x0037600e01007387 */ /* 0x004fe80000100a00 */
[----:B------:R0:W-:Y:S04]  /*5e6d0*/  STL.64 [R1+0x3758], R12 ;  /* 0x0037580c01007387 */ /* 0x0001e80000100a00 */
[----:B0-----:R-:W2:Y:S04]  /*5e6e0*/  LDL.64 R12, [R1+0x10] ;  /* 0x00001000010c7983 */ /* 0x001ea80000100a00 */
[----:B--2---:R0:W-:Y:S04]  /*5e6f0*/  STL.64 [R1+0x3780], R12 ;  /* 0x0037800c01007387 */ /* 0x0041e80000100a00 */
[----:B0-----:R-:W2:Y:S04]  /*5e700*/  LDL.LU R12, [R1+0x300] ;  /* 0x00030000010c7983 */ /* 0x001ea80000300800 */
[----:B------:R-:W2:Y:S04]  /*5e710*/  LDL.LU R13, [R1+0x304] ;  /* 0x00030400010d7983 */ /* 0x000ea80000300800 */
[----:B------:R-:W4:Y:S04]  /*5e720*/  LDL.LU R14, [R1+0x308] ;  /* 0x00030800010e7983 */ /* 0x000f280000300800 */
[----:B------:R-:W4:Y:S01]  /*5e730*/  LDL.LU R15, [R1+0x30c] ;  /* 0x00030c00010f7983 */ /* 0x000f220000300800 */
[----:B------:R-:W-:-:S02]  /*5e740*/  IMAD.MOV.U32 R4, RZ, RZ, R2 ;  /* 0x000000ffff047224 */ /* 0x000fc400078e0002 */
[----:B------:R-:W-:-:S07]  /*5e750*/  IMAD.MOV.U32 R5, RZ, RZ, R0 ;  /* 0x000000ffff057224 */ /* 0x000fce00078e0000 */
[----:B------:R-:W-:Y:S01]  /*5e760*/  HMMA.16816.F32 R16, R16, R4, R20 ;  /* 0x000000041010723c */ /* 0x000fe20000001814 */
[----:B----4-:R-:W-:Y:S04]  /*5e770*/  STL.64 [R1+0x37a0], R14 ;  /* 0x0037a00e01007387 */ /* 0x010fe80000100a00 */
[----:B--2---:R0:W-:Y:S04]  /*5e780*/  STL.64 [R1+0x3798], R12 ;  /* 0x0037980c01007387 */ /* 0x0041e80000100a00 */
[----:B0-----:R-:W2:Y:S04]  /*5e790*/  LDL.LU R12, [R1+0x360] ;  /* 0x00036000010c7983 */ /* 0x001ea80000300800 */
[----:B------:R-:W2:Y:S04]  /*5e7a0*/  LDL.LU R13, [R1+0x364] ;  /* 0x00036400010d7983 */ /* 0x000ea80000300800 */
[----:B------:R-:W2:Y:S04]  /*5e7b0*/  LDL.LU R14, [R1+0x368] ;  /* 0x00036800010e7983 */ /* 0x000ea80000300800 */
[----:B------:R-:W2:Y:S04]  /*5e7c0*/  LDL.LU R15, [R1+0x36c] ;  /* 0x00036c00010f7983 */ /* 0x000ea80000300800 */
[----:B------:R-:W4:Y:S04]  /*5e7d0*/  LDL.64 R24, [R1] ;  /* 0x0000000001187983 */ /* 0x000f280000100a00 */
[----:B------:R-:W2:Y:S04]  /*5e7e0*/  LDL.LU.64 R22, [R1+0x37b0] ;  /* 0x0037b00001167983 */ /* 0x000ea80000300a00 */
[----:B------:R-:W2:Y:S04]  /*5e7f0*/  LDL.LU.64 R20, [R1+0x37a8] ;  /* 0x0037a80001147983 */ /* 0x000ea80000300a00 */
[----:B------:R0:W-:Y:S04]  /*5e800*/  STL.64 [R1+0x9d0], R16 ;  /* 0x0009d01001007387 */ /* 0x0001e80000100a00 */
[----:B------:R1:W-:Y:S04]  /*5e810*/  STL.64 [R1+0x9d8], R18 ;  /* 0x0009d81201007387 */ /* 0x0003e80000100a00 */
[----:B0-----:R-:W4:Y:S04]  /*5e820*/  LDL.LU R16, [R1+0xd0] ;  /* 0x0000d00001107983 */ /* 0x001f280000300800 */
[----:B------:R-:W4:Y:S04]  /*5e830*/  LDL.LU R17, [R1+0xd4] ;  /* 0x0000d40001117983 */ /* 0x000f280000300800 */
[----:B-1----:R-:W4:Y:S04]  /*5e840*/  LDL.LU R18, [R1+0xd8] ;  /* 0x0000d80001127983 */ /* 0x002f280000300800 */
[----:B------:R-:W4:Y:S04]  /*5e850*/  LDL.LU R19, [R1+0xdc] ;  /* 0x0000dc0001137983 */ /* 0x000f280000300800 */
[----:B------:R0:W-:Y:S01]  /*5e860*/  STL.64 [R1+0x36b0], R4 ;  /* 0x0036b00401007387 */ /* 0x0001e20000100a00 */
[----:B---3--:R-:W-:-:S02]  /*5e870*/  IMAD.MOV.U32 R2, RZ, RZ, R8 ;  /* 0x000000ffff027224 */ /* 0x008fc400078e0008 */
[----:B------:R-:W-:Y:S01]  /*5e880*/  IMAD.MOV.U32 R0, RZ, RZ, R9 ;  /* 0x000000ffff007224 */ /* 0x000fe200078e0009 */
[----:B0-----:R-:W3:Y:S04]  /*5e890*/  LDL.LU R4, [R1+0x340] ;  /* 0x0003400001047983 */ /* 0x001ee80000300800 */
[----:B------:R-:W3:Y:S04]  /*5e8a0*/  LDL.LU R5, [R1+0x344] ;  /* 0x0003440001057983 */ /* 0x000ee80000300800 */
[----:B------:R-:W3:Y:S04]  /*5e8b0*/  LDL.LU R6, [R1+0x348] ;  /* 0x0003480001067983 */ /* 0x000ee80000300800 */
[----:B------:R-:W3:Y:S01]  /*5e8c0*/  LDL.LU R7, [R1+0x34c] ;  /* 0x00034c0001077983 */ /* 0x000ee20000300800 */
[----:B--2---:R-:W-:-:S15]  /*5e8d0*/  HMMA.16816.F32 R12, R20, R8, R12 ;  /* 0x00000008140c723c */ /* 0x004fde000000180c */
[----:B------:R-:W-:-:S04]  /*5e8e0*/  NOP ;  /* 0x0000000000007918 */ /* 0x000fc80000000000 */
        /* <DEDUP_REMOVED lines=16> */
[----:B------:R0:W-:Y:S04]  /*5e9f0*/  STL.64 [R1+0x980], R12 ;  /* 0x0009800c01007387 */ /* 0x0001e80000100a00 */
[----:B------:R-:W-:Y:S04]  /*5ea00*/  STL.64 [R1+0x988], R14 ;  /* 0x0009880e01007387 */ /* 0x000fe80000100a00 */
        /* <DEDUP_REMOVED lines=16> */
[----:B------:R0:W-:Y:S04]  /*5eb10*/  STL.64 [R1+0x960], R8 ;  /* 0x0009600801007387 */ /* 0x0001e80000100a00 */
[----:B------:R1:W-:Y:S04]  /*5eb20*/  STL.64 [R1+0x968], R10 ;  /* 0x0009680a01007387 */ /* 0x0003e80000100a00 */
[----:B0-----:R-:W3:Y:S01]  /*5eb30*/  LDL.LU.64 R8, [R1+0x3768] ;  /* 0x0037680001087983 */ /* 0x001ee20000300a00 */
[----:B-1----:R-:W-:-:S02]  /*5eb40*/  IMAD.MOV.U32 R11, RZ, RZ, R12 ;  /* 0x000000ffff0b7224 */ /* 0x002fc400078e000c */
[----:B------:R-:W-:Y:S01]  /*5eb50*/  IMAD.MOV.U32 R10, RZ, RZ, R13 ;  /* 0x000000ffff0a7224 */ /* 0x000fe200078e000d */
[----:B------:R-:W2:Y:S04]  /*5eb60*/  LDL.LU.64 R14, [R1+0x3760] ;  /* 0x00376000010e7983 */ /* 0x000ea80000300a00 */
[----:B------:R-:W2:Y:S01]  /*5eb70*/  LDL.LU.64 R12, [R1+0x3758] ;  /* 0x00375800010c7983 */ /* 0x000ea20000300a00 */
[----:B----4-:R-:W-:Y:S02]  /*5eb80*/  IMAD.MOV.U32 R29, RZ, RZ, R24 ;  /* 0x000000ffff1d7224 */ /* 0x010fe400078e0018 */
[----:B------:R-:W-:Y:S01]  /*5eb90*/  IMAD.MOV.U32 R28, RZ, RZ, R25 ;  /* 0x000000ffff1c7224 */ /* 0x000fe200078e0019 */
[----:B--2---:R-:W-:-:S15]  /*5eba0*/  HMMA.16816.F32 R12, R20, R24, R12 ;  /* 0x00000018140c723c */ /* 0x004fde000000180c */
[----:B------:R-:W-:-:S04]  /*5ebb0*/  NOP ;  /* 0x0000000000007918 */ /* 0x000fc80000000000 */
[----:B------:R-:W-:Y:S04]  /*5ebc0*/  STL.64 [R1+0x940], R12 ;  /* 0x0009400c01007387 */ /* 0x000fe80000100a00 */
[----:B------:R0:W-:Y:S04]  /*5ebd0*/  STL.64 [R1+0x948], R14 ;  /* 0x0009480e01007387 */ /* 0x0001e80000100a00 */
[----:B0-----:R-:W2:Y:S04]  /*5ebe0*/  LDL.LU.64 R14, [R1+0x3750] ;  /* 0x00375000010e7983 */ /* 0x001ea80000300a00 */
[----:B------:R-:W4:Y:S04]  /*5ebf0*/  LDL.LU.64 R12, [R1+0x3748] ;  /* 0x00374800010c7983 */ /* 0x000f280000300a00 */
[----:B------:R-:W2:Y:S04]  /*5ec00*/  LDL.LU.64 R26, [R1+0x3740] ;  /* 0x00374000011a7983 */ /* 0x000ea80000300a00 */
[----:B------:R-:W2:Y:S02]  /*5ec10*/  LDL.LU.64 R24, [R1+0x3738] ;  /* 0x0037380001187983 */ /* 0x000ea40000300a00 */
[----:B--2---:R-:W-:Y:S02]  /*5ec20*/  HMMA.16816.F32 R16, R20, R24, R16 ;  /* 0x000000181410723c */ /* 0x004fe40000001810 */
[----:B------:R-:W-:Y:S04]  /*5ec30*/  STL.64 [R1+0x3620], R26 ;  /* 0x0036201a01007387 */ /* 0x000fe80000100a00 */
[----:B------:R0:W-:-:S13]  /*5ec40*/  STL.64 [R1+0x3618], R24 ;  /* 0x0036181801007387 */ /* 0x0001da0000100a00 */
[----:B------:R-:W-:Y:S04]  /*5ec50*/  STL.64 [R1+0x930], R16 ;  /* 0x0009301001007387 */ /* 0x000fe80000100a00 */
[----:B------:R-:W-:Y:S04]  /*5ec60*/  STL.64 [R1+0x938], R18 ;  /* 0x0009381201007387 */ /* 0x000fe80000100a00 */
[----:B0-----:R-:W3:Y:S04]  /*5ec70*/  LDL.LU R24, [R1+0x2a0] ;  /* 0x0002a00001187983 */ /* 0x001ee80000300800 */
[----:B------:R-:W3:Y:S04]  /*5ec80*/  LDL.LU R25, [R1+0x2a4] ;  /* 0x0002a40001197983 */ /* 0x000ee80000300800 */
[----:B------:R-:W3:Y:S04]  /*5ec90*/  LDL.LU R26, [R1+0x2a8] ;  /* 0x0002a800011a7983 */ /* 0x000ee80000300800 */
[----:B------:R-:W3:Y:S04]  /*5eca0*/  LDL.LU R27, [R1+0x2ac] ;  /* 0x0002ac00011b7983 */ /* 0x000ee80000300800 */
[----:B------:R-:W0:Y:S01]  /*5ecb0*/  LDSM.16.MT88.4 R16, [R3+UR5+0x8000] ;  /* 0x008000050310783b */ /* 0x000e220008004200 */
[----:B----4-:R-:W-:Y:S03]  /*5ecc0*/  HMMA.16816.F32 R4, R20, R12, R4 ;  /* 0x0000000c1404723c */ /* 0x010fe60000001804 */
[----:B0-----:R-:W-:Y:S04]  /*5ecd0*/  STL.64 [R1+0x3578], R18 ;  /* 0x0035781201007387 */ /* 0x001fe80000100a00 */
[----:B------:R0:W-:Y:S02]  /*5ece0*/  STL.64 [R1+0x3570], R16 ;  /* 0x0035701001007387 */ /* 0x0001e40000100a00 */
[----:B0-----:R-:W-:-:S02]  /*5ecf0*/  IMAD.MOV.U32 R16, RZ, RZ, R15 ;  /* 0x000000ffff107224 */ /* 0x001fc400078e000f */
[----:B------:R-:W-:-:S05]  /*5ed00*/  IMAD.MOV.U32 R17, RZ, RZ, R14 ;  /* 0x000000ffff117224 */ /* 0x000fca00078e000e */
[----:B------:R0:W-:Y:S04]  /*5ed10*/  STL.64 [R1+0x36f8], R16 ;  /* 0x0036f81001007387 */ /* 0x0001e80000100a00 */
[----:B0-----:R-:W2:Y:S04]  /*5ed20*/  LDL.64 R16, [R1+0x210] ;  /* 0x0002100001107983 */ /* 0x001ea80000100a00 */
[----:B------:R-:W-:Y:S04]  /*5ed30*/  STL.64 [R1+0x920], R4 ;  /* 0x0009200401007387 */ /* 0x000fe80000100a00 */
[----:B------:R0:W-:Y:S04]  /*5ed40*/  STL.64 [R1+0x928], R6 ;  /* 0x0009280601007387 */ /* 0x0001e80000100a00 */
[----:B0-----:R-:W4:Y:S04]  /*5ed50*/  LDL.LU.64 R6, [R1+0x3730] ;  /* 0x0037300001067983 */ /* 0x001f280000300a00 */
[----:B------:R-:W4:Y:S04]  /*5ed60*/  LDL.LU.64 R4, [R1+0x3728] ;  /* 0x0037280001047983 */ /* 0x000f280000300a00 */
[----:B------:R0:W-:Y:S04]  /*5ed70*/  STL.64 [R1+0x3710], R12 ;  /* 0x0037100c01007387 */ /* 0x0001e80000100a00 */
[----:B0-----:R-:W2:Y:S04]  /*5ed80*/  LDL.LU R12, [R1+0x280] ;  /* 0x00028000010c7983 */ /* 0x001ea80000300800 */
[----:B------:R-:W2:Y:S04]  /*5ed90*/  LDL.LU R13, [R1+0x284] ;  /* 0x00028400010d7983 */ /* 0x000ea80000300800 */
[----:B------:R-:W2:Y:S04]  /*5eda0*/  LDL.LU R14, [R1+0x288] ;  /* 0x00028800010e7983 */ /* 0x000ea80000300800 */
[----:B------:R-:W2:Y:S01]  /*5edb0*/  LDL.LU R15, [R1+0x28c] ;  /* 0x00028c00010f7983 */ /* 0x000ea20000300800 */
[----:B---3--:R-:W-:-:S15]  /*5edc0*/  HMMA.16816.F32 R24, R20, R8, R24 ;  /* 0x000000081418723c */ /* 0x008fde0000001818 */
[----:B------:R-:W-:-:S04]  /*5edd0*/  NOP ;  /* 0x0000000000007918 */ /* 0x000fc80000000000 */
[----:B------:R0:W-:Y:S04]  /*5ede0*/  STL.64 [R1+0x900], R24 ;  /* 0x0009001801007387 */ /* 0x0001e80000100a00 */
[----:B------:R-:W-:Y:S01]  /*5edf0*/  STL.64 [R1+0x908], R26 ;  /* 0x0009081a01007387 */ /* 0x000fe20000100a00 */
[----:B0-----:R-:W-:Y:S02]  /*5ee00*/  IMAD.MOV.U32 R24, RZ, RZ, R29 ;  /* 0x000000ffff187224 */ /* 0x001fe400078e001d */
[----:B------:R-:W-:-:S05]  /*5ee10*/  IMAD.MOV.U32 R25, RZ, RZ, R28 ;  /* 0x000000ffff197224 */ /* 0x000fca00078e001c */
[----:B------:R0:W-:Y:S04]  /*5ee20*/  STL.64 [R1+0x3638], R24 ;  /* 0x0036381801007387 */ /* 0x0001e80000100a00 */
[----:B0-----:R-:W4:Y:S04]  /*5ee30*/  LDL.64 R24, [R1+0x50] ;  /* 0x0000500001187983 */ /* 0x001f280000100a00 */
[----:B------:R-:W-:Y:S01]  /*5ee40*/  STL.64 [R1+0x3610], R8 ;  /* 0x0036100801007387 */ /* 0x000fe20000100a00 */
[----:B----4-:R-:W-:-:S15]  /*5ee50*/  HMMA.16816.F32 R4, R20, R24, R4 ;  /* 0x000000181404723c */ /* 0x010fde0000001804 */
[----:B------:R-:W-:-:S04]  /*5ee60*/  NOP ;  /* 0x0000000000007918 */ /* 0x000fc80000000000 */
[----:B------:R-:W-:Y:S04]  /*5ee70*/  STL.64 [R1+0x8f0], R4 ;  /* 0x0008f00401007387 */ /* 0x000fe80000100a00 */
[----:B------:R0:W-:Y:S04]  /*5ee80*/  STL.64 [R1+0x8f8], R6 ;  /* 0x0008f80601007387 */ /* 0x0001e80000100a00 */
[----:B0-----:R-:W3:Y:S01]  /*5ee90*/  LDL.LU.64 R6, [R1+0x3720] ;  /* 0x0037200001067983 */ /* 0x001ee20000300a00 */
[----:B--2---:R-:W-:Y:S01]  /*5eea0*/  HMMA.16816.F32 R12, R20, R16, R12 ;  /* 0x00000010140c723c */ /* 0x004fe2000000180c */
[----:B------:R-:W-:-:S02]  /*5eeb0*/  IMAD.MOV.U32 R9, RZ, RZ, R24 ;  /* 0x000000ffff097224 */ /* 0x000fc400078e0018 */
[----:B------:R-:W-:Y:S02]  /*5eec0*/  IMAD.MOV.U32 R8, RZ, RZ, R25 ;  /* 0x000000ffff087224 */ /* 0x000fe400078e0019 */
[----:B------:R-:W-:Y:S02]  /*5eed0*/  IMAD.MOV.U32 R24, RZ, RZ, R11 ;  /* 0x000000ffff187224 */ /* 0x000fe400078e000b */
[----:B------:R-:W-:Y:S01]  /*5eee0*/  IMAD.MOV.U32 R25, RZ, RZ, R10 ;  /* 0x000000ffff197224 */ /* 0x000fe200078e000a */
[----:B------:R-:W2:Y:S01]  /*5eef0*/  LDL.LU.64 R4, [R1+0x3718] ;  /* 0x0037180001047983 */ /* 0x000ea20000300a00 */
[----:B------:R-:W-:Y:S02]  /*5ef00*/  IMAD.MOV.U32 R11, RZ, RZ, R16 ;  /* 0x000000ffff0b7224 */ /* 0x000fe400078e0010 */
[----:B------:R-:W-:Y:S01]  /*5ef10*/  IMAD.MOV.U32 R10, RZ, RZ, R17 ;  /* 0x000000ffff0a7224 */ /* 0x000fe200078e0011 */
[----:B------:R3:W-:Y:S07]  /*5ef20*/  STL.64 [R1+0x3650], R24 ;  /* 0x0036501801007387 */ /* 0x0007ee0000100a00 */
[----:B------:R-:W-:Y:S04]  /*5ef30*/  STL.64 [R1+0x8d0], R12 ;  /* 0x0008d00c01007387 */ /* 0x000fe80000100a00 */
[----:B------:R-:W-:Y:S01]  /*5ef40*/  STL.64 [R1+0x8d8], R14 ;  /* 0x0008d80e01007387 */ /* 0x000fe20000100a00 */
[----:B---3--:R-:W-:-:S02]  /*5ef50*/  IMAD.MOV.U32 R24, RZ, RZ, R7 ;  /* 0x000000ffff187224 */ /* 0x008fc400078e0007 */
[----:B------:R-:W-:-:S05]  /*5ef60*/  IMAD.MOV.U32 R25, RZ, RZ, R6 ;  /* 0x000000ffff197224 */ /* 0x000fca00078e0006 */
[----:B------:R-:W-:Y:S04]  /*5ef70*/  STL.64 [R1+0x3668], R24 ;  /* 0x0036681801007387 */ /* 0x000fe80000100a00 */
[----:B------:R-:W-:Y:S04]  /*5ef80*/  STL.64 [R1+0x3630], R10 ;  /* 0x0036300a01007387 */ /* 0x000fe80000100a00 */
[----:B------:R0:W-:Y:S04]  /*5ef90*/  STL.64 [R1+0x3628], R8 ;  /* 0x0036280801007387 */ /* 0x0001e80000100a00 */
[----:B0-----:R-:W3:Y:S04]  /*5efa0*/  LDL.LU R8, [R1+0x70] ;  /* 0x0000700001087983 */ /* 0x001ee80000300800 */
[----:B------:R-:W3:Y:S04]  /*5efb0*/  LDL.LU R9, [R1+0x74] ;  /* 0x0000740001097983 */ /* 0x000ee80000300800 */
[----:B------:R-:W4:Y:S04]  /*5efc0*/  LDL.LU R10, [R1+0x78] ;  /* 0x00007800010a7983 */ /* 0x000f280000300800 */
[----:B------:R-:W4:Y:S01]  /*5efd0*/  LDL.LU R11, [R1+0x7c] ;  /* 0x00007c00010b7983 */ /* 0x000f220000300800 */
[----:B--2---:R-:W-:-:S02]  /*5efe0*/  IMAD.MOV.U32 R24, RZ, RZ, R5 ;  /* 0x000000ffff187224 */ /* 0x004fc400078e0005 */
[----:B------:R-:W-:-:S05]  /*5eff0*/  IMAD.MOV.U32 R25, RZ, RZ, R4 ;  /* 0x000000ffff197224 */ /* 0x000fca00078e0004 */
[----:B------:R-:W-:Y:S04]  /*5f000*/  STL.64 [R1+0x3680], R24 ;  /* 0x0036801801007387 */ /* 0x000fe80000100a00 */
[----:B----4-:R-:W-:Y:S04]  /*5f010*/  STL.64 [R1+0x3648], R10 ;  /* 0x0036480a01007387 */ /* 0x010fe80000100a00 */
[----:B---3--:R0:W-:Y:S04]  /*5f020*/  STL.64 [R1+0x3640], R8 ;  /* 0x0036400801007387 */ /* 0x0081e80000100a00 */
[----:B0-----:R-:W2:Y:S04]  /*5f030*/  LDL.LU R8, [R1+0x80] ;  /* 0x0000800001087983 */ /* 0x001ea80000300800 */
[----:B------:R-:W2:Y:S04]  /*5f040*/  LDL.LU R9, [R1+0x84] ;  /* 0x0000840001097983 */ /* 0x000ea80000300800 */
[----:B------:R-:W3:Y:S04]  /*5f050*/  LDL.LU R10, [R1+0x88] ;  /* 0x00008800010a7983 */ /* 0x000ee80000300800 */
[----:B------:R-:W3:Y:S04]  /*5f060*/  LDL.LU R11, [R1+0x8c] ;  /* 0x00008c00010b7983 */ /* 0x000ee80000300800 */
[----:B------:R-:W4:Y:S01]  /*5f070*/  LDL.64 R4, [R1+0x1c0] ;  /* 0x0001c00001047983 */ /* 0x000f220000100a00 */
[----:B------:R-:W-:-:S02]  /*5f080*/  IMAD.MOV.U32 R24, RZ, RZ, R2 ;  /* 0x000000ffff187224 */ /* 0x000fc400078e0002 */
[----:B------:R-:W-:Y:S01]  /*5f090*/  IMAD.MOV.U32 R25, RZ, RZ, R0 ;  /* 0x000000ffff197224 */ /* 0x000fe200078e0000 */
[----:B----4-:R-:W-:Y:S04]  /*5f0a0*/  STL.64 [R1+0x36c8], R4 ;  /* 0x0036c80401007387 */ /* 0x010fe80000100a00 */
[----:B------:R0:W-:Y:S04]  /*5f0b0*/  STL.64 [R1+0x36a8], R24 ;  /* 0x0036a81801007387 */ /* 0x0001e80000100a00 */
[----:B0-----:R-:W4:Y:S04]  /*5f0c0*/  LDL.LU R24, [R1+0xc0] ;  /* 0x0000c00001187983 */ /* 0x001f280000300800 */
        /* <DEDUP_REMOVED lines=15> */
[----:B--2---:R-:W-:Y:S04]  /*5f1c0*/  STL.64 [R1+0x3708], R18 ;  /* 0x0037081201007387 */ /* 0x004fe80000100a00 */
[----:B------:R0:W-:Y:S04]  /*5f1d0*/  STL.64 [R1+0x3700], R16 ;  /* 0x0037001001007387 */ /* 0x0001e80000100a00 */
[----:B0-----:R-:W2:Y:S04]  /*5f1e0*/  LDL.64 R16, [R1+0x200] ;  /* 0x0002000001107983 */ /* 0x001ea80000100a00 */
[----:B------:R-:W-:Y:S04]  /*5f1f0*/  STL.64 [R1+0x36d8], R6 ;  /* 0x0036d80601007387 */ /* 0x000fe80000100a00 */
[----:B------:R0:W-:Y:S04]  /*5f200*/  STL.64 [R1+0x36d0], R4 ;  /* 0x0036d00401007387 */ /* 0x0001e80000100a00 */
[----:B0-----:R-:W2:Y:S04]  /*5f210*/  LDL.64 R4, [R1+0x1e0] ;  /* 0x0001e00001047983 */ /* 0x001ea80000100a00 */
[----:B--2---:R0:W-:Y:S04]  /*5f220*/  STL.64 [R1+0x36f0], R4 ;  /* 0x0036f00401007387 */ /* 0x0041e80000100a00 */
[----:B0-----:R-:W2:Y:S04]  /*5f230*/  LDL.64 R4, [R1+0x1f0] ;  /* 0x0001f00001047983 */ /* 0x001ea80000100a00 */
[----:B------:R-:W-:Y:S04]  /*5f240*/  STL.64 [R1+0x36c0], R26 ;  /* 0x0036c01a01007387 */ /* 0x000fe80000100a00 */
[----:B----4-:R0:W-:Y:S04]  /*5f250*/  STL.64 [R1+0x36b8], R24 ;  /* 0x0036b81801007387 */ /* 0x0101e80000100a00 */
        /* <DEDUP_REMOVED lines=21> */
[----:B------:R-:W4:Y:S04]  /*5f3b0*/  LDL.LU R10, [R1+0xa8] ;  /* 0x0000a800010a7983 */ /* 0x000f280000300800 */
[----:B------:R-:W4:Y:S04]  /*5f3c0*/  LDL.LU R11, [R1+0xac] ;  /* 0x0000ac00010b7983 */ /* 0x000f280000300800 */
[----:B----4-:R-:W-:Y:S04]  /*5f3d0*/  STL.64 [R1+0x3690], R10 ;  /* 0x0036900a01007387 */ /* 0x010fe80000100a00 */
[----:B---3--:R0:W-:Y:S04]  /*5f3e0*/  STL.64 [R1+0x3688], R8 ;  /* 0x0036880801007387 */ /* 0x0081e80000100a00 */
[----:B0-----:R-:W3:Y:S04]  /*5f3f0*/  LDL.LU R8, [R1+0xb0] ;  /* 0x0000b00001087983 */ /* 0x001ee80000300800 */
[----:B------:R-:W3:Y:S04]  /*5f400*/  LDL.LU R9, [R1+0xb4] ;  /* 0x0000b40001097983 */ /* 0x000ee80000300800 */
[----:B------:R-:W3:Y:S04]  /*5f410*/  LDL.LU R10, [R1+0xb8] ;  /* 0x0000b800010a7983 */ /* 0x000ee80000300800 */
[----:B------:R-:W3:Y:S04]  /*5f420*/  LDL.LU R11, [R1+0xbc] ;  /* 0x0000bc00010b7983 */ /* 0x000ee80000300800 */
[----:B------:R0:W-:Y:S04]  /*5f430*/  STL.64 [R1+0x8b0], R12 ;  /* 0x0008b00c01007387 */ /* 0x0001e80000100a00 */
[----:B------:R1:W-:Y:S04]  /*5f440*/  STL.64 [R1+0x8b8], R14 ;  /* 0x0008b80e01007387 */ /* 0x0003e80000100a00 */
[----:B0-----:R-:W4:Y:S01]  /*5f450*/  LDL.LU.64 R12, [R1+0x3710] ;  /* 0x00371000010c7983 */ /* 0x001f220000300a00 */
[----:B-1----:R-:W-:-:S02]  /*5f460*/  IMAD.MOV.U32 R15, RZ, RZ, R16 ;  /* 0x000000ffff0f7224 */ /* 0x002fc400078e0010 */
[----:B------:R-:W-:Y:S01]  /*5f470*/  IMAD.MOV.U32 R14, RZ, RZ, R17 ;  /* 0x000000ffff0e7224 */ /* 0x000fe200078e0011 */
        /* <DEDUP_REMOVED lines=9> */
[----:B------:R-:W2:Y:S02]  /*5f510*/  LDL.LU.64 R4, [R1+0x36f0] ;  /* 0x0036f00001047983 */ /* 0x000ea40000300a00 */
[----:B--2---:R-:W-:Y:S01]  /*5f520*/  HMMA.16816.F32 R24, R20, R4, R24 ;  /* 0x000000041418723c */ /* 0x004fe20000001818 */
[----:B------:R-:W-:Y:S02]  /*5f530*/  IMAD.MOV.U32 R29, RZ, RZ, R4 ;  /* 0x000000ffff1d7224 */ /* 0x000fe400078e0004 */
[----:B------:R-:W-:-:S15]  /*5f540*/  IMAD.MOV.U32 R28, RZ, RZ, R5 ;  /* 0x000000ffff1c7224 */ /* 0x000fde00078e0005 */
[----:B------:R-:W-:Y:S01]  /*5f550*/  NOP ;  /* 0x0000000000007918 */ /* 0x000fe20000000000 */
[----:B------:R-:W-:Y:S04]  /*5f560*/  STL.64 [R1+0x870], R24 ;  /* 0x0008701801007387 */ /* 0x000fe80000100a00 */
[----:B------:R0:W-:Y:S04]  /*5f570*/  STL.64 [R1+0x878], R26 ;  /* 0x0008781a01007387 */ /* 0x0001e80000100a00 */
[----:B0-----:R-:W2:Y:S04]  /*5f580*/  LDL.LU.64 R26, [R1+0x36e8] ;  /* 0x0036e800011a7983 */ /* 0x001ea80000300a00 */
[----:B------:R-:W2:Y:S04]  /*5f590*/  LDL.LU.64 R24, [R1+0x36e0] ;  /* 0x0036e00001187983 */ /* 0x000ea80000300a00 */
[----:B------:R-:W2:Y:S04]  /*5f5a0*/  LDL.LU.64 R6, [R1+0x36d8] ;  /* 0x0036d80001067983 */ /* 0x000ea80000300a00 */
[----:B------:R-:W2:Y:S02]  /*5f5b0*/  LDL.LU.64 R4, [R1+0x36d0] ;  /* 0x0036d00001047983 */ /* 0x000ea40000300a00 */
[----:B--2---:R-:W-:-:S15]  /*5f5c0*/  HMMA.16816.F32 R4, R20, R16, R4 ;  /* 0x000000101404723c */ /* 0x004fde0000001804 */
[----:B------:R-:W-:-:S04]  /*5f5d0*/  NOP ;  /* 0x0000000000007918 */ /* 0x000fc80000000000 */
[----:B------:R0:W-:Y:S04]  /*5f5e0*/  STL.64 [R1+0x7d0], R4 ;  /* 0x0007d00401007387 */ /* 0x0001e80000100a00 */
[----:B------:R-:W-:Y:S04]  /*5f5f0*/  STL.64 [R1+0x7d8], R6 ;  /* 0x0007d80601007387 */ /* 0x000fe80000100a00 */
[----:B0-----:R-:W2:Y:S04]  /*5f600*/  LDL.LU.64 R4, [R1+0x36c8] ;  /* 0x0036c80001047983 */ /* 0x001ea80000300a00 */
[----:B------:R-:W-:Y:S01]  /*5f610*/  STL.64 [R1+0x3590], R16 ;  /* 0x0035901001007387 */ /* 0x000fe20000100a00 */
        /* <DEDUP_REMOVED lines=45> */
[----:B------:R-:W2:-:S13]  /*5f8f0*/  LDL.LU.64 R8, [R1+0x3628] ;  /* 0x0036280001087983 */ /* 0x000e9a0000300a00 */
[----:B------:R-:W-:Y:S04]  /*5f900*/  STL.64 [R1+0x540], R24 ;  /* 0x0005401801007387 */ /* 0x000fe80000100a00 */
[----:B------:R0:W-:Y:S04]  /*5f910*/  STL.64 [R1+0x548], R26 ;  /* 0x0005481a01007387 */ /* 0x0001e80000100a00 */
[----:B0-----:R-:W2:Y:S04]  /*5f920*/  LDL.LU.64 R26, [R1+0x3620] ;  /* 0x00362000011a7983 */ /* 0x001ea80000300a00 */
[----:B------:R-:W2:Y:S01]  /*5f930*/  LDL.LU.64 R24, [R1+0x3618] ;  /* 0x0036180001187983 */ /* 0x000ea20000300a00 */
[----:B------:R-:W-:-:S02]  /*5f940*/  IMAD.MOV.U32 R16, RZ, RZ, R29 ;  /* 0x000000ffff107224 */ /* 0x000fc400078e001d */
[----:B------:R-:W-:Y:S01]  /*5f950*/  IMAD.MOV.U32 R17, RZ, RZ, R28 ;  /* 0x000000ffff117224 */ /* 0x000fe200078e001c */
[----:B--2---:R-:W-:-:S15]  /*5f960*/  HMMA.16816.F32 R20, R4, R24, R20 ;  /* 0x000000180414723c */ /* 0x004fde0000001814 */
[----:B------:R-:W-:-:S04]  /*5f970*/  NOP ;  /* 0x0000000000007918 */ /* 0x000fc80000000000 */
[----:B------:R-:W-:Y:S04]  /*5f980*/  STL.64 [R1+0x530], R20 ;  /* 0x0005301401007387 */ /* 0x000fe80000100a00 */
[----:B------:R-:W-:Y:S04]  /*5f990*/  STL.64 [R1+0x538], R22 ;  /* 0x0005381601007387 */ /* 0x000fe80000100a00 */
[----:B------:R0:W-:Y:S04]  /*5f9a0*/  STL.64 [R1+0x35a8], R16 ;  /* 0x0035a81001007387 */ /* 0x0001e80000100a00 */
[----:B------:R-:W1:Y:S01]  /*5f9b0*/  LDSM.16.MT88.4 R20, [R3+UR5+0x8080] ;  /* 0x008080050314783b */ /* 0x000e620008004200 */
[----:B0-----:R-:W-:-:S02]  /*5f9c0*/  IMAD.MOV.U32 R16, RZ, RZ, R19 ;  /* 0x000000ffff107224 */ /* 0x001fc400078e0013 */
[----:B------:R-:W-:-:S05]  /*5f9d0*/  IMAD.MOV.U32 R17, RZ, RZ, R18 ;  /* 0x000000ffff117224 */ /* 0x000fca00078e0012 */
        /* <DEDUP_REMOVED lines=16> */
[----:B---3--:R-:W-:-:S02]  /*5fae0*/  IMAD.MOV.U32 R16, RZ, RZ, R11 ;  /* 0x000000ffff107224 */ /* 0x008fc400078e000b */
        /* <DEDUP_REMOVED lines=15> */
[----:B0-----:R-:W4:Y:S04]  /*5fbe0*/  LDL.LU R16, [R1+0x1a0] ;  /* 0x0001a00001107983 */ /* 0x001f280000300800 */
[----:B------:R-:W4:Y:S04]  /*5fbf0*/  LDL.LU R17, [R1+0x1a4] ;  /* 0x0001a40001117983 */ /* 0x000f280000300800 */
[----:B------:R-:W4:Y:S04]  /*5fc00*/  LDL.LU R18, [R1+0x1a8] ;  /* 0x0001a80001127983 */ /* 0x000f280000300800 */
        /* <DEDUP_REMOVED lines=13> */
[C---:B----4-:R-:W-:Y:S03]  /*5fce0*/  HMMA.16816.F32 R8, R4.reuse, R12, R8 ;  /* 0x0000000c0408723c */ /* 0x050fe60000001808 */
        /* <DEDUP_REMOVED lines=12> */
[----:B-1----:R-:W-:Y:S04]  /*5fdb0*/  STL.64 [R1+0x3458], R22 ;  /* 0x0034581601007387 */ /* 0x002fe80000100a00 */
[----:B------:R0:W-:Y:S04]  /*5fdc0*/  STL.64 [R1+0x3450], R20 ;  /* 0x0034501401007387 */ /* 0x0001e80000100a00 */
[----:B0-----:R-:W3:Y:S04]  /*5fdd0*/  LDL.64 R20, [R1+0x1b0] ;  /* 0x0001b00001147983 */ /* 0x001ee80000100a00 */
[----:B------:R0:W-:Y:S04]  /*5fde0*/  STL.64 [R1+0x520], R8 ;  /* 0x0005200801007387 */ /* 0x0001e80000100a00 */
[----:B------:R-:W-:Y:S04]  /*5fdf0*/  STL.64 [R1+0x528], R10 ;  /* 0x0005280a01007387 */ /* 0x000fe80000100a00 */
[----:B0-----:R-:W4:Y:S04]  /*5fe00*/  LDL.LU.64 R8, [R1+0x3610] ;  /* 0x0036100001087983 */ /* 0x001f280000300a00 */
[----:B------:R-:W-:Y:S01]  /*5fe10*/  STL.64 [R1+0x3568], R12 ;  /* 0x0035680c01007387 */ /* 0x000fe20000100a00 */
[----:B----4-:R-:W-:-:S15]  /*5fe20*/  HMMA.16816.F32 R16, R4, R8, R16 ;  /* 0x000000080410723c */ /* 0x010fde0000001810 */
[----:B------:R-:W-:-:S04]  /*5fe30*/  NOP ;  /* 0x0000000000007918 */ /* 0x000fc80000000000 */
[----:B------:R0:W-:Y:S04]  /*5fe40*/  STL.64 [R1+0x510], R16 ;  /* 0x0005101001007387 */ /* 0x0001e80000100a00 */
[----:B------:R-:W-:Y:S04]  /*5fe50*/  STL.64 [R1+0x518], R18 ;  /* 0x0005181201007387 */ /* 0x000fe80000100a00 */
[----:B0-----:R-:W2:Y:S04]  /*5fe60*/  LDL.LU.64 R16, [R1+0x3608] ;  /* 0x0036080001107983 */ /* 0x001ea80000300a00 */
[----:B------:R0:W-:Y:S04]  /*5fe70*/  STL.64 [R1+0x3560], R8 ;  /* 0x0035600801007387 */ /* 0x0001e80000100a00 */
[----:B0-----:R-:W4:Y:S04]  /*5fe80*/  LDL.LU R8, [R1+0x330] ;  /* 0x0003300001087983 */ /* 0x001f280000300800 */
[----:B------:R-:W4:Y:S04]  /*5fe90*/  LDL.LU R9, [R1+0x334] ;  /* 0x0003340001097983 */ /* 0x000f280000300800 */
[----:B------:R-:W4:Y:S04]  /*5fea0*/  LDL.LU R10, [R1+0x338] ;  /* 0x00033800010a7983 */ /* 0x000f280000300800 */
[----:B------:R-:W4:Y:S01]  /*5feb0*/  LDL.LU R11, [R1+0x33c] ;  /* 0x00033c00010b7983 */ /* 0x000f220000300800 */
        /* <DEDUP_REMOVED lines=29> */
[----:B0-----:R-:W2:Y:S01]  /*60090*/  LDL.LU.64 R16, [R1+0x3590] ;  /* 0x0035900001107983 */ /* 0x001ea20000300a00 */
[----:B------:R-:W-:Y:S02]  /*600a0*/  IMAD.MOV.U32 R12, RZ, RZ, R2 ;  /* 0x000000ffff0c7224 */ /* 0x000fe400078e0002 */
[----:B------:R-:W-:Y:S01]  /*600b0*/  IMAD.MOV.U32 R13, RZ, RZ, R0 ;  /* 0x000000ffff0d7224 */ /* 0x000fe200078e0000 */
[C---:B--2---:R-:W-:Y:S01]  /*600c0*/  HMMA.16816.F32 R16, R4.reuse, R16, R24 ;  /* 0x000000100410723c */ /* 0x044fe20000001818 */
[----:B------:R-:W3:Y:S04]  /*600d0*/  LDL.LU.64 R26, [R1+0x3588] ;  /* 0x00358800011a7983 */ /* 0x000ee80000300a00 */
[----:B------:R-:W3:Y:S03]  /*600e0*/  LDL.LU.64 R24, [R1+0x3580] ;  /* 0x0035800001187983 */ /* 0x000ee60000300a00 */
[C---:B----4-:R-:W-:Y:S11]  /*600f0*/  HMMA.16816.F32 R8, R4.reuse, R12, R8 ;  /* 0x0000000c0408723c */ /* 0x050ff60000001808 */
[----:B------:R-:W-:Y:S04]  /*60100*/  STL.64 [R1+0x70], R16 ;  /* 0x0000701001007387 */ /* 0x000fe80000100a00 */
[----:B------:R0:W-:Y:S04]  /*60110*/  STL.64 [R1+0x78], R18 ;  /* 0x0000781201007387 */ /* 0x0001e80000100a00 */
[----:B0-----:R-:W2:Y:S04]  /*60120*/  LDL.LU.64 R18, [R1+0x3578] ;  /* 0x0035780001127983 */ /* 0x001ea80000300a00 */
[----:B------:R-:W2:Y:S04]  /*60130*/  LDL.LU.64 R16, [R1+0x3570] ;  /* 0x0035700001107983 */ /* 0x000ea80000300a00 */
[----:B------:R-:W2:Y:S04]  /*60140*/  LDL.LU R12, [R1+0x350] ;  /* 0x00035000010c7983 */ /* 0x000ea80000300800 */
[----:B------:R0:W-:Y:S04]  /*60150*/  STL.64 [R1+0x130], R8 ;  /* 0x0001300801007387 */ /* 0x0001e80000100a00 */
[----:B------:R-:W-:Y:S01]  /*60160*/  STL.64 [R1+0x138], R10 ;  /* 0x0001380a01007387 */ /* 0x000fe20000100a00 */
[----:B---3--:R-:W-:-:S15]  /*60170*/  HMMA.16816.F32 R4, R4, R20, R24 ;  /* 0x000000140404723c */ /* 0x008fde0000001818 */
[----:B------:R-:W-:-:S04]  /*60180*/  NOP ;  /* 0x0000000000007918 */ /* 0x000fc80000000000 */
[----:B------:R1:W-:Y:S04]  /*60190*/  STL.64 [R1+0x60], R4 ;  /* 0x0000600401007387 */ /* 0x0003e80000100a00 */
[----:B------:R3:W-:Y:S04]  /*601a0*/  STL.64 [R1+0x68], R6 ;  /* 0x0000680601007387 */ /* 0x0007e80000100a00 */
[----:B------:R-:W2:Y:S04]  /*601b0*/  LDL.LU R13, [R1+0x354] ;  /* 0x00035400010d7983 */ /* 0x000ea80000300800 */
[----:B------:R-:W2:Y:S04]  /*601c0*/  LDL.LU R14, [R1+0x358] ;  /* 0x00035800010e7983 */ /* 0x000ea80000300800 */
[----:B------:R-:W2:Y:S04]  /*601d0*/  LDL.LU R15, [R1+0x35c] ;  /* 0x00035c00010f7983 */ /* 0x000ea80000300800 */
[----:B------:R-:W4:Y:S04]  /*601e0*/  LDL.64 R24, [R1] ;  /* 0x0000000001187983 */ /* 0x000f280000100a00 */
[----:B0-----:R-:W2:Y:S04]  /*601f0*/  LDL.64 R8, [R1+0x40] ;  /* 0x0000400001087983 */ /* 0x001ea80000100a00 */
[----:B----4-:R0:W-:Y:S04]  /*60200*/  STL.64 [R1+0x3528], R24 ;  /* 0x0035281801007387 */ /* 0x0101e80000100a00 */
[----:B-1----:R-:W4:Y:S04]  /*60210*/  LDL.LU R4, [R1+0x3c0] ;  /* 0x0003c00001047983 */ /* 0x002f280000300800 */
[----:B------:R-:W4:Y:S04]  /*60220*/  LDL.LU R5, [R1+0x3c4] ;  /* 0x0003c40001057983 */ /* 0x000f280000300800 */
[----:B---3--:R-:W3:Y:S04]  /*60230*/  LDL.LU R6, [R1+0x3c8] ;  /* 0x0003c80001067983 */ /* 0x008ee80000300800 */
[----:B------:R-:W3:Y:S04]  /*60240*/  LDL.LU R7, [R1+0x3cc] ;  /* 0x0003cc0001077983 */ /* 0x000ee80000300800 */
[----:B0-----:R-:W2:Y:S04]  /*60250*/  LDL.64 R24, [R1+0x10] ;  /* 0x0000100001187983 */ /* 0x001ea80000100a00 */
[----:B--2---:R0:W-:Y:S04]  /*60260*/  STL.64 [R1+0x3540], R24 ;  /* 0x0035401801007387 */ /* 0x0041e80000100a00 */
[----:B0-----:R-:W2:Y:S04]  /*60270*/  LDL.64 R24, [R1+0x20] ;  /* 0x0000200001187983 */ /* 0x001ea80000100a00 */
[----:B--2---:R0:W-:Y:S04]  /*60280*/  STL.64 [R1+0x3558], R24 ;  /* 0x0035581801007387 */ /* 0x0041e80000100a00 */
[----:B0-----:R-:W2:Y:S04]  /*60290*/  LDL.64 R24, [R1+0x30] ;  /* 0x0000300001187983 */ /* 0x001ea80000100a00 */
[----:B---3--:R-:W-:Y:S04]  /*602a0*/  STL.64 [R1+0x3520], R6 ;  /* 0x0035200601007387 */ /* 0x008fe80000100a00 */
[----:B----4-:R0:W-:Y:S04]  /*602b0*/  STL.64 [R1+0x3518], R4 ;  /* 0x0035180401007387 */ /* 0x0101e80000100a00 */
        /* <DEDUP_REMOVED lines=17> */
[----:B0-----:R-:W2:Y:S04]  /*603d0*/  LDL.LU R20, [R1+0x370] ;  /* 0x0003700001147983 */ /* 0x001ea80000300800 */
[----:B------:R-:W2:Y:S04]  /*603e0*/  LDL.LU R21, [R1+0x374] ;  /* 0x0003740001157983 */ /* 0x000ea80000300800 */
[----:B------:R-:W2:Y:S04]  /*603f0*/  LDL.LU R22, [R1+0x378] ;  /* 0x0003780001167983 */ /* 0x000ea80000300800 */
[----:B------:R-:W2:Y:S01]  /*60400*/  LDL.LU R23, [R1+0x37c] ;  /* 0x00037c0001177983 */ /* 0x000ea20000300800 */
[----:B------:R-:W-:Y:S01]  /*60410*/  HMMA.16816.F32 R12, R16, R8, R12 ;  /* 0x00000008100c723c */ /* 0x000fe2000000180c */
[----:B------:R-:W-:-:S15]  /*60420*/  IMAD.MOV.U32 R11, RZ, RZ, R9 ;  /* 0x000000ffff0b7224 */ /* 0x000fde00078e0009 */
[----:B------:R-:W-:-:S03]  /*60430*/  NOP ;  /* 0x0000000000007918 */ /* 0x000fc60000000000 */
[----:B------:R0:W-:Y:S04]  /*60440*/  STL.64 [R1+0x120], R12 ;  /* 0x0001200c01007387 */ /* 0x0001e80000100a00 */
[----:B------:R1:W-:Y:S04]  /*60450*/  STL.64 [R1+0x128], R14 ;  /* 0x0001280e01007387 */ /* 0x0003e80000100a00 */
[----:B0-----:R-:W4:Y:S01]  /*60460*/  LDL.LU.64 R12, [R1+0x3568] ;  /* 0x00356800010c7983 */ /* 0x001f220000300a00 */
[----:B-1----:R-:W-:-:S03]  /*60470*/  IMAD.MOV.U32 R15, RZ, RZ, R8 ;  /* 0x000000ffff0f7224 */ /* 0x002fc600078e0008 */
[----:B------:R-:W3:Y:S04]  /*60480*/  LDL.LU.64 R8, [R1+0x3560] ;  /* 0x0035600001087983 */ /* 0x000ee80000300a00 */
[----:B------:R-:W-:Y:S04]  /*60490*/  STL [R1+0x34d4], R11 ;  /* 0x0034d40b01007387 */ /* 0x000fe80000100800 */
[----:B------:R-:W-:Y:S01]  /*604a0*/  STL [R1+0x34d0], R15 ;  /* 0x0034d00f01007387 */ /* 0x000fe20000100800 */
[----:B--2---:R-:W-:-:S15]  /*604b0*/  HMMA.16816.F32 R20, R16, R24, R20 ;  /* 0x000000181014723c */ /* 0x004fde0000001814 */
[----:B------:R-:W-:-:S04]  /*604c0*/  NOP ;  /* 0x0000000000007918 */ /* 0x000fc80000000000 */
[----:B------:R0:W-:Y:S04]  /*604d0*/  STL.64 [R1+0x110], R20 ;  /* 0x0001101401007387 */ /* 0x0001e80000100a00 */
[----:B------:R1:W-:Y:S01]  /*604e0*/  STL.64 [R1+0x118], R22 ;  /* 0x0001181601007387 */ /* 0x0003e20000100a00 */
[----:B0-----:R-:W-:Y:S02]  /*604f0*/  IMAD.MOV.U32 R21, RZ, RZ, R24 ;  /* 0x000000ffff157224 */ /* 0x001fe400078e0018 */
[----:B------:R-:W-:Y:S02]  /*60500*/  IMAD.MOV.U32 R20, RZ, RZ, R25 ;  /* 0x000000ffff147224 */ /* 0x000fe400078e0019 */
[----:B------:R-:W3:Y:S02]  /*60510*/  LDL.LU.64 R24, [R1+0x3558] ;  /* 0x0035580001187983 */ /* 0x000ee40000300a00 */
[----:B---3--:R-:W-:Y:S01]  /*60520*/  HMMA.16816.F32 R4, R16, R24, R4 ;  /* 0x000000181004723c */ /* 0x008fe20000001804 */
[----:B-1----:R-:W-:-:S02]  /*60530*/  IMAD.MOV.U32 R23, RZ, RZ, R24 ;  /* 0x000000ffff177224 */ /* 0x002fc400078e0018 */
        /* <DEDUP_REMOVED lines=9> */
[----:B0-----:R-:W3:Y:S04]  /*605d0*/  LDL.64 R20, [R1+0x50] ;  /* 0x0000500001147983 */ /* 0x001ee80000100a00 */
[----:B---3--:R0:W-:Y:S04]  /*605e0*/  STL.64 [R1+0x34f0], R20 ;  /* 0x0034f01401007387 */ /* 0x0081e80000100a00 */
[----:B0-----:R-:W3:Y:S04]  /*605f0*/  LDL.LU R20, [R1+0x3f0] ;  /* 0x0003f00001147983 */ /* 0x001ee80000300800 */
[----:B------:R-:W3:Y:S04]  /*60600*/  LDL.LU R21, [R1+0x3f4] ;  /* 0x0003f40001157983 */ /* 0x000ee80000300800 */
[----:B------:R-:W3:Y:S04]  /*60610*/  LDL.LU R22, [R1+0x3f8] ;  /* 0x0003f80001167983 */ /* 0x000ee80000300800 */
[----:B------:R-:W3:Y:S01]  /*60620*/  LDL.LU R23, [R1+0x3fc] ;  /* 0x0003fc0001177983 */ /* 0x000ee20000300800 */
[----:B--2---:R-:W-:Y:S01]  /*60630*/  HMMA.16816.F32 R4, R16, R24, R4 ;  /* 0x000000181004723c */ /* 0x004fe20000001804 */
[----:B------:R-:W-:-:S02]  /*60640*/  IMAD.MOV.U32 R29, RZ, RZ, R24 ;  /* 0x000000ffff1d7224 */ /* 0x000fc400078e0018 */
[----:B------:R-:W-:Y:S01]  /*60650*/  IMAD.MOV.U32 R28, RZ, RZ, R25 ;  /* 0x000000ffff1c7224 */ /* 0x000fe200078e0019 */
[----:B---3--:R-:W-:Y:S04]  /*60660*/  STL.64 [R1+0x3500], R22 ;  /* 0x0035001601007387 */ /* 0x008fe80000100a00 */
[----:B------:R0:W-:Y:S04]  /*60670*/  STL.64 [R1+0x34f8], R20 ;  /* 0x0034f81401007387 */ /* 0x0001e80000100a00 */
[----:B0-----:R-:W4:Y:S04]  /*60680*/  LDL.LU R20, [R1+0x3e0] ;  /* 0x0003e00001147983 */ /* 0x001f280000300800 */
[----:B------:R-:W4:Y:S04]  /*60690*/  LDL.LU R21, [R1+0x3e4] ;  /* 0x0003e40001157983 */ /* 0x000f280000300800 */
[----:B------:R-:W4:Y:S04]  /*606a0*/  LDL.LU R22, [R1+0x3e8] ;  /* 0x0003e80001167983 */ /* 0x000f280000300800 */
[----:B------:R-:W4:Y:S04]  /*606b0*/  LDL.LU R23, [R1+0x3ec] ;  /* 0x0003ec0001177983 */ /* 0x000f280000300800 */
        /* <DEDUP_REMOVED lines=13> */
[----:B------:R-:W3:Y:S04]  /*60790*/  LDL.LU.64 R26, [R1+0x3510] ;  /* 0x00351000011a7983 */ /* 0x000ee80000300a00 */
[----:B------:R-:W2:Y:S02]  /*607a0*/  LDL.LU.64 R24, [R1+0x3508] ;  /* 0x0035080001187983 */ /* 0x000ea40000300a00 */
[----:B--2---:R-:W-:Y:S02]  /*607b0*/  HMMA.16816.F32 R4, R16, R24, R4 ;  /* 0x000000181004723c */ /* 0x004fe40000001804 */
[----:B---3--:R-:W-:Y:S04]  /*607c0*/  STL.64 [R1+0x33d8], R26 ;  /* 0x0033d81a01007387 */ /* 0x008fe80000100a00 */
[----:B------:R0:W-:-:S13]  /*607d0*/  STL.64 [R1+0x33d0], R24 ;  /* 0x0033d01801007387 */ /* 0x0001da0000100a00 */
[----:B------:R-:W-:Y:S04]  /*607e0*/  STL.64 [R1+0xd0], R4 ;  /* 0x0000d00401007387 */ /* 0x000fe80000100a00 */
[----:B------:R-:W-:Y:S04]  /*607f0*/  STL.64 [R1+0xd8], R6 ;  /* 0x0000d80601007387 */ /* 0x000fe80000100a00 */
[----:B0-----:R-:W2:Y:S04]  /*60800*/  LDL.64 R24, [R1+0x210] ;  /* 0x0002100001187983 */ /* 0x001ea80000100a00 */
[----:B------:R-:W0:Y:S01]  /*60810*/  LDSM.16.MT88.4 R4, [R3+UR5+0x8100] ;  /* 0x008100050304783b */ /* 0x000e220008004200 */
[C---:B----4-:R-:W-:Y:S03]  /*60820*/  HMMA.16816.F32 R20, R16.reuse, R12, R20 ;  /* 0x0000000c1014723c */ /* 0x050fe60000001814 */
[----:B--2---:R1:W-:Y:S04]  /*60830*/  STL.64 [R1+0x34e8], R24 ;  /* 0x0034e81801007387 */ /* 0x0043e80000100a00 */
[----:B-1----:R-:W2:Y:S04]  /*60840*/  LDL.LU R24, [R1+0x410] ;  /* 0x0004100001187983 */ /* 0x002ea80000300800 */
[----:B------:R-:W2:Y:S04]  /*60850*/  LDL.LU R25, [R1+0x414] ;  /* 0x0004140001197983 */ /* 0x000ea80000300800 */
[----:B------:R-:W2:Y:S04]  /*60860*/  LDL.LU R26, [R1+0x418] ;  /* 0x00041800011a7983 */ /* 0x000ea80000300800 */
[----:B------:R-:W2:Y:S04]  /*60870*/  LDL.LU R27, [R1+0x41c] ;  /* 0x00041c00011b7983 */ /* 0x000ea80000300800 */
[----:B0-----:R-:W-:Y:S04]  /*60880*/  STL.64 [R1+0x3308], R6 ;  /* 0x0033080601007387 */ /* 0x001fe80000100a00 */
        /* <DEDUP_REMOVED lines=8> */
[----:B------:R-:W4:Y:S02]  /*60910*/  LDL.LU.64 R20, [R1+0x34f8] ;  /* 0x0034f80001147983 */ /* 0x000f240000300a00 */
[----:B----4-:R-:W-:-:S15]  /*60920*/  HMMA.16816.F32 R20, R16, R8, R20 ;  /* 0x000000081014723c */ /* 0x010fde0000001814 */
[----:B------:R-:W-:-:S04]  /*60930*/  NOP ;  /* 0x0000000000007918 */ /* 0x000fc80000000000 */
[----:B------:R0:W-:Y:S04]  /*60940*/  STL.64 [R1+0x2b0], R20 ;  /* 0x0002b01401007387 */ /* 0x0001e80000100a00 */
[----:B------:R-:W-:Y:S04]  /*60950*/  STL.64 [R1+0x2b8], R22 ;  /* 0x0002b81601007387 */ /* 0x000fe80000100a00 */
[----:B0-----:R-:W2:Y:S04]  /*60960*/  LDL.LU.64 R20, [R1+0x34f0] ;  /* 0x0034f00001147983 */ /* 0x001ea80000300a00 */
[----:B------:R-:W-:Y:S04]  /*60970*/  STL [R1+0x33b0], R8 ;  /* 0x0033b00801007387 */ /* 0x000fe80000100800 */
[----:B------:R-:W-:Y:S01]  /*60980*/  STL [R1+0x33ac], R9 ;  /* 0x0033ac0901007387 */ /* 0x000fe20000100800 */
[----:B--2---:R-:W-:-:S15]  /*60990*/  HMMA.16816.F32 R24, R16, R20, R24 ;  /* 0x000000141018723c */ /* 0x004fde0000001818 */
[----:B------:R-:W-:-:S04]  /*609a0*/  NOP ;  /* 0x0000000000007918 */ /* 0x000fc80000000000 */
[----:B------:R0:W-:Y:S04]  /*609b0*/  STL.64 [R1+0x2a0], R24 ;  /* 0x0002a01801007387 */ /* 0x0001e80000100a00 */
[----:B------:R-:W-:Y:S04]  /*609c0*/  STL.64 [R1+0x2a8], R26 ;  /* 0x0002a81a01007387 */ /* 0x000fe80000100a00 */
[----:B0-----:R-:W3:Y:S01]  /*609d0*/  LDL.LU.64 R24, [R1+0x34e8] ;  /* 0x0034e80001187983 */ /* 0x001ee20000300a00 */
[----:B------:R-:W-:Y:S02]  /*609e0*/  IMAD.MOV.U32 R0, RZ, RZ, R21 ;  /* 0x000000ffff007224 */ /* 0x000fe400078e0015 */
[----:B------:R-:W-:Y:S01]  /*609f0*/  IMAD.MOV.U32 R2, RZ, RZ, R20 ;  /* 0x000000ffff027224 */ /* 0x000fe200078e0014 */
[----:B------:R-:W2:Y:S04]  /*60a00*/  LDL.LU.64 R22, [R1+0x34e0] ;  /* 0x0034e00001167983 */ /* 0x000ea80000300a00 */
[----:B------:R-:W4:Y:S04]  /*60a10*/  LDL.LU.64 R20, [R1+0x34d8] ;  /* 0x0034d80001147983 */ /* 0x000f280000300a00 */
[----:B------:R-:W-:Y:S04]  /*60a20*/  STL [R1+0x33b8], R0 ;  /* 0x0033b80001007387 */ /* 0x000fe80000100800 */
[----:B------:R-:W-:Y:S01]  /*60a30*/  STL [R1+0x33b4], R2 ;  /* 0x0033b40201007387 */ /* 0x000fe20000100800 */
[----:B---3--:R-:W-:-:S15]  /*60a40*/  HMMA.16816.F32 R4, R16, R24, R4 ;  /* 0x000000181004723c */ /* 0x008fde0000001804 */
[----:B------:R-:W-:-:S04]  /*60a50*/  NOP ;  /* 0x0000000000007918 */ /* 0x000fc80000000000 */
[----:B------:R0:W-:Y:S04]  /*60a60*/  STL.64 [R1+0x290], R4 ;  /* 0x0002900401007387 */ /* 0x0001e80000100a00 */
[----:B------:R1:W-:Y:S04]  /*60a70*/  STL.64 [R1+0x298], R6 ;  /* 0x0002980601007387 */ /* 0x0003e80000100a00 */
[----:B0-----:R-:W3:Y:S04]  /*60a80*/  LDL.LU R4, [R1+0x5b0] ;  /* 0x0005b00001047983 */ /* 0x001ee80000300800 */
[----:B------:R-:W3:Y:S04]  /*60a90*/  LDL.LU R5, [R1+0x5b4] ;  /* 0x0005b40001057983 */ /* 0x000ee80000300800 */
[----:B-1----:R-:W2:Y:S04]  /*60aa0*/  LDL.LU R6, [R1+0x5b8] ;  /* 0x0005b80001067983 */ /* 0x002ea80000300800 */
[----:B------:R-:W2:Y:S01]  /*60ab0*/  LDL.LU R7, [R1+0x5bc] ;  /* 0x0005bc0001077983 */ /* 0x000ea20000300800 */
[----:B------:R-:W-:-:S02]  /*60ac0*/  IMAD.MOV.U32 R14, RZ, RZ, R24 ;  /* 0x000000ffff0e7224 */ /* 0x000fc400078e0018 */
[----:B------:R-:W-:Y:S02]  /*60ad0*/  IMAD.MOV.U32 R10, RZ, RZ, R25 ;  /* 0x000000ffff0a7224 */ /* 0x000fe400078e0019 */
[----:B------:R-:W-:Y:S02]  /*60ae0*/  IMAD.MOV.U32 R24, RZ, RZ, R11 ;  /* 0x000000ffff187224 */ /* 0x000fe400078e000b */
[----:B------:R-:W-:Y:S01]  /*60af0*/  IMAD.MOV.U32 R25, RZ, RZ, R15 ;  /* 0x000000ffff197224 */ /* 0x000fe200078e000f */
[----:B--2---:R-:W-:Y:S04]  /*60b00*/  STL.64 [R1+0x33e8], R6 ;  /* 0x0033e80601007387 */ /* 0x004fe80000100a00 */
[----:B---3--:R-:W-:Y:S04]  /*60b10*/  STL.64 [R1+0x33e0], R4 ;  /* 0x0033e00401007387 */ /* 0x008fe80000100a00 */
[----:B------:R-:W2:Y:S04]  /*60b20*/  LDL.LU R11, [R1+0x34d4] ;  /* 0x0034d400010b7983 */ /* 0x000ea80000300800 */
        /* <DEDUP_REMOVED lines=18> */
[----:B----4-:R-:W-:-:S02]  /*60c50*/  IMAD.MOV.U32 R24, RZ, RZ, R21 ;  /* 0x000000ffff187224 */ /* 0x010fc400078e0015 */
[----:B------:R-:W-:-:S05]  /*60c60*/  IMAD.MOV.U32 R25, RZ, RZ, R20 ;  /* 0x000000ffff197224 */ /* 0x000fca00078e0014 */
[----:B------:R-:W-:Y:S04]  /*60c70*/  STL.64 [R1+0x3438], R24 ;  /* 0x0034381801007387 */ /* 0x000fe80000100a00 */
[----:B--2---:R-:W-:Y:S04]  /*60c80*/  STL.64 [R1+0x3418], R6 ;  /* 0x0034180601007387 */ /* 0x004fe80000100a00 */
[----:B------:R0:W-:Y:S04]  /*60c90*/  STL.64 [R1+0x3410], R4 ;  /* 0x0034100401007387 */ /* 0x0001e80000100a00 */
[----:B0-----:R-:W2:Y:S04]  /*60ca0*/  LDL.LU R4, [R1+0x4b0] ;  /* 0x0004b00001047983 */ /* 0x001ea80000300800 */
[----:B------:R-:W2:Y:S04]  /*60cb0*/  LDL.LU R5, [R1+0x4b4] ;  /* 0x0004b40001057983 */ /* 0x000ea80000300800 */
[----:B------:R-:W4:Y:S04]  /*60cc0*/  LDL.LU R6, [R1+0x4b8] ;  /* 0x0004b80001067983 */ /* 0x000f280000300800 */
[----:B------:R-:W4:Y:S04]  /*60cd0*/  LDL.LU R7, [R1+0x4bc] ;  /* 0x0004bc0001077983 */ /* 0x000f280000300800 */
[----:B------:R-:W2:Y:S01]  /*60ce0*/  LDL.64 R20, [R1+0x1c0] ;  /* 0x0001c00001147983 */ /* 0x000ea20000100a00 */
        /* <DEDUP_REMOVED lines=8> */
[----:B------:R-:W2:Y:S04]  /*60d70*/  LDL.64 R20, [R1+0x1d0] ;  /* 0x0001d00001147983 */ /* 0x000ea80000100a00 */
[----:B--2---:R0:W-:Y:S04]  /*60d80*/  STL.64 [R1+0x3498], R20 ;  /* 0x0034981401007387 */ /* 0x0041e80000100a00 */
[----:B0-----:R-:W2:Y:S04]  /*60d90*/  LDL.64 R20, [R1+0x1e0] ;  /* 0x0001e00001147983 */ /* 0x001ea80000100a00 */
[----:B--2---:R-:W-:Y:S04]  /*60da0*/  STL.64 [R1+0x34b0], R20 ;  /* 0x0034b01401007387 */ /* 0x004fe80000100a00 */
[----:B---3--:R-:W-:Y:S04]  /*60db0*/  STL.64 [R1+0x3478], R26 ;  /* 0x0034781a01007387 */ /* 0x008fe80000100a00 */
        /* <DEDUP_REMOVED lines=33> */
[----:B------:R-:W-:Y:S01]  /*60fd0*/  IMAD.MOV.U32 R15, RZ, RZ, R21 ;  /* 0x000000ffff0f7224 */ /* 0x000fe200078e0015 */
[C---:B--2---:R-:W-:Y:S01]  /*60fe0*/  HMMA.16816.F32 R24, R16.reuse, R20, R24 ;  /* 0x000000141018723c */ /* 0x044fe20000001818 */
[----:B----4-:R-:W-:Y:S04]  /*60ff0*/  STL.64 [R1+0x3448], R6 ;  /* 0x0034480601007387 */ /* 0x010fe80000100a00 */
[----:B---3--:R0:W-:Y:S04]  /*61000*/  STL.64 [R1+0x3440], R4 ;  /* 0x0034400401007387 */ /* 0x0081e80000100a00 */
[----:B0-----:R-:W2:Y:S04]  /*61010*/  LDL.LU R4, [R1+0x490] ;  /* 0x0004900001047983 */ /* 0x001ea80000300800 */
[----:B------:R-:W2:Y:S04]  /*61020*/  LDL.LU R5, [R1+0x494] ;  /* 0x0004940001057983 */ /* 0x000ea80000300800 */
[----:B------:R-:W2:Y:S04]  /*61030*/  LDL.LU R6, [R1+0x498] ;  /* 0x0004980001067983 */ /* 0x000ea80000300800 */
[----:B------:R-:W2:Y:S04]  /*61040*/  LDL.LU R7, [R1+0x49c] ;  /* 0x00049c0001077983 */ /* 0x000ea80000300800 */
[----:B------:R0:W-:Y:S04]  /*61050*/  STL [R1+0x33c0], R10 ;  /* 0x0033c00a01007387 */ /* 0x0001e80000100800 */
[----:B------:R-:W3:Y:S04]  /*61060*/  LDL.LU R8, [R1+0x440] ;  /* 0x0004400001087983 */ /* 0x000ee80000300800 */
[----:B------:R-:W3:Y:S04]  /*61070*/  LDL.LU R9, [R1+0x444] ;  /* 0x0004440001097983 */ /* 0x000ee80000300800 */
[----:B0-----:R-:W3:Y:S04]  /*61080*/  LDL.LU R10, [R1+0x448] ;  /* 0x00044800010a7983 */ /* 0x001ee80000300800 */
[----:B------:R-:W3:Y:S04]  /*61090*/  LDL.LU R11, [R1+0x44c] ;  /* 0x00044c00010b7983 */ /* 0x000ee80000300800 */
[----:B------:R-:W-:Y:S04]  /*610a0*/  STL [R1+0x33bc], R14 ;  /* 0x0033bc0e01007387 */ /* 0x000fe80000100800 */
[----:B------:R-:W-:Y:S04]  /*610b0*/  STL.64 [R1+0x280], R24 ;  /* 0x0002801801007387 */ /* 0x000fe80000100a00 */
[----:B------:R0:W-:Y:S04]  /*610c0*/  STL.64 [R1+0x288], R26 ;  /* 0x0002881a01007387 */ /* 0x0001e80000100a00 */
[----:B0-----:R-:W4:Y:S04]  /*610d0*/  LDL.LU.64 R26, [R1+0x34c8] ;  /* 0x0034c800011a7983 */ /* 0x001f280000300a00 */
[----:B------:R-:W4:Y:S04]  /*610e0*/  LDL.LU.64 R24, [R1+0x34c0] ;  /* 0x0034c00001187983 */ /* 0x000f280000300a00 */
[----:B------:R-:W3:Y:S04]  /*610f0*/  LDL.LU.64 R20, [R1+0x34b8] ;  /* 0x0034b80001147983 */ /* 0x000ee80000300a00 */
[----:B------:R-:W-:Y:S04]  /*61100*/  STL [R1+0x33c8], R15 ;  /* 0x0033c80f01007387 */ /* 0x000fe80000100800 */
[----:B------:R-:W-:Y:S01]  /*61110*/  STL [R1+0x33c4], R28 ;  /* 0x0033c41c01007387 */ /* 0x000fe20000100800 */
[----:B---3--:R-:W-:Y:S01]  /*61120*/  HMMA.16816.F32 R8, R16, R20, R8 ;  /* 0x000000141008723c */ /* 0x008fe20000001808 */
[----:B------:R-:W-:-:S15]  /*61130*/  IMAD.MOV.U32 R29, RZ, RZ, R21 ;  /* 0x000000ffff1d7224 */ /* 0x000fde00078e0015 */
[----:B------:R-:W-:-:S03]  /*61140*/  NOP ;  /* 0x0000000000007918 */ /* 0x000fc60000000000 */
[----:B------:R-:W-:Y:S04]  /*61150*/  STL.64 [R1+0x270], R8 ;  /* 0x0002700801007387 */ /* 0x000fe80000100a00 */
[----:B------:R0:W-:Y:S02]  /*61160*/  STL.64 [R1+0x278], R10 ;  /* 0x0002780a01007387 */ /* 0x0001e40000100a00 */
[----:B0-----:R-:W-:Y:S02]  /*61170*/  IMAD.MOV.U32 R11, RZ, RZ, R20 ;  /* 0x000000ffff0b7224 */ /* 0x001fe400078e0014 */
[----:B------:R-:W4:Y:S02]  /*61180*/  LDL.LU.64 R20, [R1+0x34b0] ;  /* 0x0034b00001147983 */ /* 0x000f240000300a00 */
[----:B----4-:R-:W-:Y:S01]  /*61190*/  HMMA.16816.F32 R24, R16, R20, R24 ;  /* 0x000000141018723c */ /* 0x010fe20000001818 */
        /* <DEDUP_REMOVED lines=26> */
[----:B---3--:R-:W-:Y:S02]  /*61340*/  HMMA.16816.F32 R16, R16, R20, R24 ;  /* 0x000000141010723c */ /* 0x008fe40000001818 */
[----:B------:R-:W2:Y:S01]  /*61350*/  LDL.LU.64 R24, [R1+0x3460] ;  /* 0x0034600001187983 */ /* 0x000ea20000300a00 */
[----:B------:R-:W-:-:S02]  /*61360*/  IMAD.MOV.U32 R15, RZ, RZ, R20 ;  /* 0x000000ffff0f7224 */ /* 0x000fc400078e0014 */
[----:B------:R-:W-:-:S14]  /*61370*/  IMAD.MOV.U32 R28, RZ, RZ, R21 ;  /* 0x000000ffff1c7224 */ /* 0x000fdc00078e0015 */
        /* <DEDUP_REMOVED lines=38> */
[----:B------:R-:W3:Y:S02]  /*615e0*/  LDL.LU.64 R24, [R1+0x33d0] ;  /* 0x0033d00001187983 */ /* 0x000ee40000300a00 */
[----:B---3--:R-:W-:Y:S02]  /*615f0*/  HMMA.16816.F32 R16, R20, R24, R16 ;  /* 0x000000181410723c */ /* 0x008fe40000001810 */
[----:B----4-:R-:W-:Y:S04]  /*61600*/  STL.64 [R1+0x32b8], R26 ;  /* 0x0032b81a01007387 */ /* 0x010fe80000100a00 */
[----:B------:R-:W-:-:S13]  /*61610*/  STL.64 [R1+0x32b0], R24 ;  /* 0x0032b01801007387 */ /* 0x000fda0000100a00 */
[----:B------:R-:W-:Y:S04]  /*61620*/  STL.64 [R1+0x170], R16 ;  /* 0x0001701001007387 */ /* 0x000fe80000100a00 */
[----:B------:R-:W-:Y:S04]  /*61630*/  STL.64 [R1+0x178], R18 ;  /* 0x0001781201007387 */ /* 0x000fe80000100a00 */
[----:B------:R-:W0:Y:S04]  /*61640*/  LDSM.16.MT88.4 R16, [R3+UR5+0x8180] ;  /* 0x008180050310783b */ /* 0x000e280008004200 */
[----:B0-----:R-:W-:Y:S04]  /*61650*/  STL.64 [R1+0x3210], R18 ;  /* 0x0032101201007387 */ /* 0x001fe80000100a00 */
[----:B------:R0:W-:Y:S02]  /*61660*/  STL.64 [R1+0x3208], R16 ;  /* 0x0032081001007387 */ /* 0x0001e40000100a00 */
[----:B0-----:R-:W-:-:S02]  /*61670*/  IMAD.MOV.U32 R16, RZ, RZ, R15 ;  /* 0x000000ffff107224 */ /* 0x001fc400078e000f */
[----:B------:R-:W-:Y:S01]  /*61680*/  IMAD.MOV.U32 R17, RZ, RZ, R28 ;  /* 0x000000ffff117224 */ /* 0x000fe200078e001c */
[----:B------:R-:W3:Y:S04]  /*61690*/  LDL.LU R15, [R1+0x33c8] ;  /* 0x0033c800010f7983 */ /* 0x000ee80000300800 */
[----:B------:R-:W4:Y:S04]  /*616a0*/  LDL.LU R28, [R1+0x33c4] ;  /* 0x0033c400011c7983 */ /* 0x000f280000300800 */
[----:B------:R2:W-:Y:S02]  /*616b0*/  STL.64 [R1+0x3310], R16 ;  /* 0x0033101001007387 */ /* 0x0005e40000100a00 */
[----:B--2---:R-:W-:Y:S02]  /*616c0*/  HMMA.16816.F32 R16, R20, R12, R4 ;  /* 0x0000000c1410723c */ /* 0x004fe40000001804 */
[----:B------:R-:W-:Y:S04]  /*616d0*/  STL [R1+0x315c], R3 ;  /* 0x00315c0301007387 */ /* 0x000fe80000100800 */
[----:B------:R-:W2:-:S13]  /*616e0*/  LDL.LU R4, [R1+0x630] ;  /* 0x0006300001047983 */ /* 0x000e9a0000300800 */
[----:B------:R0:W-:Y:S04]  /*616f0*/  STL.64 [R1+0x160], R16 ;  /* 0x0001601001007387 */ /* 0x0001e80000100a00 */
[----:B------:R-:W-:Y:S04]  /*61700*/  STL.64 [R1+0x168], R18 ;  /* 0x0001681201007387 */ /* 0x000fe80000100a00 */
[----:B------:R-:W2:Y:S04]  /*61710*/  LDL.LU R5, [R1+0x634] ;  /* 0x0006340001057983 */ /* 0x000ea80000300800 */
[----:B------:R-:W2:Y:S04]  /*61720*/  LDL.LU R6, [R1+0x638] ;  /* 0x0006380001067983 */ /* 0x000ea80000300800 */
[----:B------:R-:W2:Y:S01]  /*61730*/  LDL.LU R7, [R1+0x63c] ;  /* 0x00063c0001077983 */ /* 0x000ea20000300800 */
[----:B0-----:R-:W-:Y:S01]  /*61740*/  MOV R16, R10 ;  /* 0x0000000a00107202 */ /* 0x001fe20000000f00 */
[----:B------:R-:W-:-:S02]  /*61750*/  IMAD.MOV.U32 R17, RZ, RZ, R14 ;  /* 0x000000ffff117224 */ /* 0x000fc400078e000e */
        /* <DEDUP_REMOVED lines=10> */
[----:B------:R-:W-:Y:S01]  /*61800*/  IMAD.MOV.U32 R17, RZ, RZ, R2 ;  /* 0x000000ffff117224 */ /* 0x000fe200078e0002 */
[----:B--2---:R-:W-:Y:S04]  /*61810*/  STL.64 [R1+0x3338], R6 ;  /* 0x0033380601007387 */ /* 0x004fe80000100a00 */
[----:B------:R-:W-:Y:S04]  /*61820*/  STL.64 [R1+0x3330], R4 ;  /* 0x0033300401007387 */ /* 0x000fe80000100a00 */
[----:B------:R-:W2:Y:S04]  /*61830*/  LDL.LU R0, [R1+0x33b8] ;  /* 0x0033b80001007983 */ /* 0x000ea80000300800 */
[----:B------:R-:W2:Y:S04]  /*61840*/  LDL.LU R2, [R1+0x33b4] ;  /* 0x0033b40001027983 */ /* 0x000ea80000300800 */
[----:B------:R0:W-:Y:S02]  /*61850*/  STL.64 [R1+0x3340], R16 ;  /* 0x0033401001007387 */ /* 0x0001e40000100a00 */
[----:B0-----:R-:W-:-:S02]  /*61860*/  IMAD.MOV.U32 R16, RZ, RZ, R8 ;  /* 0x000000ffff107224 */ /* 0x001fc400078e0008 */
        /* <DEDUP_REMOVED lines=47> */
[----:B0-----:R-:W3:Y:S04]  /*61b60*/  LDL.LU.64 R12, [R1+0x10] ;  /* 0x00001000010c7983 */ /* 0x001ee80000300a00 */
[----:B---3--:R0:W-:Y:S04]  /*61b70*/  STL.64 [R1+0x32d8], R12 ;  /* 0x0032d80c01007387 */ /* 0x0081e80000100a00 */
[----:B0-----:R-:W3:Y:S04]  /*61b80*/  LDL.LU R12, [R1+0x5c0] ;  /* 0x0005c000010c7983 */ /* 0x001ee80000300800 */
[----:B------:R-:W3:Y:S04]  /*61b90*/  LDL.LU R13, [R1+0x5c4] ;  /* 0x0005c400010d7983 */ /* 0x000ee80000300800 */
[----:B------:R-:W3:Y:S04]  /*61ba0*/  LDL.LU R14, [R1+0x5c8] ;  /* 0x0005c800010e7983 */ /* 0x000ee80000300800 */
[----:B------:R-:W3:Y:S02]  /*61bb0*/  LDL.LU R15, [R1+0x5cc] ;  /* 0x0005cc00010f7983 */ /* 0x000ee40000300800 */
[----:B---3--:R-:W-:-:S15]  /*61bc0*/  HMMA.16816.F32 R12, R20, R8, R12 ;  /* 0x00000008140c723c */ /* 0x008fde000000180c */
[----:B------:R-:W-:-:S04]  /*61bd0*/  NOP ;  /* 0x0000000000007918 */ /* 0x000fc80000000000 */
[----:B------:R0:W-:Y:S04]  /*61be0*/  STL.64 [R1+0x150], R12 ;  /* 0x0001500c01007387 */ /* 0x0001e80000100a00 */
[----:B------:R-:W-:Y:S04]  /*61bf0*/  STL.64 [R1+0x158], R14 ;  /* 0x0001580e01007387 */ /* 0x000fe80000100a00 */
[----:B0-----:R-:W3:Y:S04]  /*61c00*/  LDL.LU.64 R12, [R1+0x20] ;  /* 0x00002000010c7983 */ /* 0x001ee80000300a00 */
[----:B---3--:R0:W-:Y:S04]  /*61c10*/  STL.64 [R1+0x32f0], R12 ;  /* 0x0032f00c01007387 */ /* 0x0081e80000100a00 */
[----:B0-----:R-:W3:Y:S04]  /*61c20*/  LDL.LU.64 R12, [R1+0x30] ;  /* 0x00003000010c7983 */ /* 0x001ee80000300a00 */
[----:B---3--:R0:W-:Y:S04]  /*61c30*/  STL.64 [R1+0x32f8], R12 ;  /* 0x0032f80c01007387 */ /* 0x0081e80000100a00 */
[----:B0-----:R-:W3:Y:S04]  /*61c40*/  LDL.LU.64 R12, [R1+0x40] ;  /* 0x00004000010c7983 */ /* 0x001ee80000300a00 */
[----:B------:R-:W-:Y:S04]  /*61c50*/  STL [R1+0x32d0], R11 ;  /* 0x0032d00b01007387 */ /* 0x000fe80000100800 */
[----:B------:R0:W-:Y:S04]  /*61c60*/  STL.64 [R1+0x32c8], R8 ;  /* 0x0032c80801007387 */ /* 0x0001e80000100a00 */
[----:B0-----:R-:W2:Y:S04]  /*61c70*/  LDL.LU R8, [R1+0x680] ;  /* 0x0006800001087983 */ /* 0x001ea80000300800 */
[----:B------:R-:W2:Y:S04]  /*61c80*/  LDL.LU R9, [R1+0x684] ;  /* 0x0006840001097983 */ /* 0x000ea80000300800 */
[----:B------:R-:W2:Y:S04]  /*61c90*/  LDL.LU R10, [R1+0x688] ;  /* 0x00068800010a7983 */ /* 0x000ea80000300800 */
[----:B------:R-:W2:Y:S01]  /*61ca0*/  LDL.LU R11, [R1+0x68c] ;  /* 0x00068c00010b7983 */ /* 0x000ea20000300800 */
[----:B------:R-:W-:-:S02]  /*61cb0*/  IMAD.MOV.U32 R24, RZ, RZ, R2 ;  /* 0x000000ffff187224 */ /* 0x000fc400078e0002 */
[----:B------:R-:W-:-:S07]  /*61cc0*/  IMAD.MOV.U32 R25, RZ, RZ, R0 ;  /* 0x000000ffff197224 */ /* 0x000fce00078e0000 */
[C---:B----4-:R-:W-:Y:S01]  /*61cd0*/  HMMA.16816.F32 R24, R20.reuse, R24, R16 ;  /* 0x000000181418723c */ /* 0x050fe20000001810 */
[----:B--2---:R-:W-:Y:S04]  /*61ce0*/  STL.64 [R1+0x32e8], R10 ;  /* 0x0032e80a01007387 */ /* 0x004fe80000100a00 */
[----:B------:R0:W-:Y:S04]  /*61cf0*/  STL.64 [R1+0x32e0], R8 ;  /* 0x0032e00801007387 */ /* 0x0001e80000100a00 */
[----:B0-----:R-:W2:Y:S04]  /*61d00*/  LDL.LU R8, [R1+0x670] ;  /* 0x0006700001087983 */ /* 0x001ea80000300800 */
[----:B------:R-:W2:Y:S04]  /*61d10*/  LDL.LU R9, [R1+0x674] ;  /* 0x0006740001097983 */ /* 0x000ea80000300800 */
[----:B------:R-:W2:Y:S04]  /*61d20*/  LDL.LU R10, [R1+0x678] ;  /* 0x00067800010a7983 */ /* 0x000ea80000300800 */
[----:B------:R-:W2:Y:S04]  /*61d30*/  LDL.LU R11, [R1+0x67c] ;  /* 0x00067c00010b7983 */ /* 0x000ea80000300800 */
[----:B------:R-:W4:Y:S04]  /*61d40*/  LDL.LU.64 R16, [R1+0x33a0] ;  /* 0x0033a00001107983 */ /* 0x000f280000300a00 */
[----:B------:R0:W-:Y:S04]  /*61d50*/  STL.64 [R1+0x140], R24 ;  /* 0x0001401801007387 */ /* 0x0001e80000100a00 */
[----:B------:R1:W-:Y:S04]  /*61d60*/  STL.64 [R1+0x148], R26 ;  /* 0x0001481a01007387 */ /* 0x0003e80000100a00 */
[----:B0-----:R-:W2:Y:S04]  /*61d70*/  LDL.LU R24, [R1+0x690] ;  /* 0x0006900001187983 */ /* 0x001ea80000300800 */
[----:B------:R-:W2:Y:S04]  /*61d80*/  LDL.LU R25, [R1+0x694] ;  /* 0x0006940001197983 */ /* 0x000ea80000300800 */
[----:B-1----:R-:W2:Y:S04]  /*61d90*/  LDL.LU R26, [R1+0x698] ;  /* 0x00069800011a7983 */ /* 0x002ea80000300800 */
[----:B------:R-:W2:Y:S01]  /*61da0*/  LDL.LU R27, [R1+0x69c] ;  /* 0x00069c00011b7983 */ /* 0x000ea20000300800 */
[----:B----4-:R-:W-:Y:S03]  /*61db0*/  HMMA.16816.F32 R16, R20, R16, R4 ;  /* 0x000000101410723c */ /* 0x010fe60000001804 */
[----:B------:R-:W4:Y:S04]  /*61dc0*/  LDL.LU.64 R6, [R1+0x3398] ;  /* 0x0033980001067983 */ /* 0x000f280000300a00 */
[----:B------:R-:W4:-:S12]  /*61dd0*/  LDL.LU.64 R4, [R1+0x3390] ;  /* 0x0033900001047983 */ /* 0x000f180000300a00 */
        /* <DEDUP_REMOVED lines=33> */
[----:B----4-:R-:W-:Y:S02]  /*61ff0*/  HMMA.16816.F32 R20, R20, R16, R4 ;  /* 0x000000101414723c */ /* 0x010fe40000001804 */
[----:B------:R-:W3:Y:S04]  /*62000*/  LDL.LU.64 R6, [R1+0x3308] ;  /* 0x0033080001067983 */ /* 0x000ee80000300a00 */
[----:B------:R-:W3:-:S13]  /*62010*/  LDL.LU.64 R4, [R1+0x3300] ;  /* 0x0033000001047983 */ /* 0x000eda0000300a00 */
[----:B------:R0:W-:Y:S04]  /*62020*/  STL.64 [R1+0x3d0], R20 ;  /* 0x0003d01401007387 */ /* 0x0001e80000100a00 */
[----:B------:R1:W-:Y:S04]  /*62030*/  STL.64 [R1+0x3d8], R22 ;  /* 0x0003d81601007387 */ /* 0x0003e80000100a00 */
[----:B0-----:R-:W4:Y:S04]  /*62040*/  LDL.LU R20, [R1+0x6a0] ;  /* 0x0006a00001147983 */ /* 0x001f280000300800 */
[----:B------:R-:W4:Y:S04]  /*62050*/  LDL.LU R21, [R1+0x6a4] ;  /* 0x0006a40001157983 */ /* 0x000f280000300800 */
[----:B-1----:R-:W4:Y:S04]  /*62060*/  LDL.LU R22, [R1+0x6a8] ;  /* 0x0006a80001167983 */ /* 0x002f280000300800 */
[----:B------:R-:W4:Y:S04]  /*62070*/  LDL.LU R23, [R1+0x6ac] ;  /* 0x0006ac0001177983 */ /* 0x000f280000300800 */
[----:B------:R0:W-:Y:S04]  /*62080*/  STL.64 [R1+0x3220], R16 ;  /* 0x0032201001007387 */ /* 0x0001e80000100a00 */
[----:B0-----:R-:W3:Y:S04]  /*62090*/  LDL.LU R16, [R1+0x650] ;  /* 0x0006500001107983 */ /* 0x001ee80000300800 */
[----:B------:R-:W3:Y:S04]  /*620a0*/  LDL.LU R17, [R1+0x654] ;  /* 0x0006540001117983 */ /* 0x000ee80000300800 */
[----:B------:R-:W3:Y:S04]  /*620b0*/  LDL.LU R18, [R1+0x658] ;  /* 0x0006580001127983 */ /* 0x000ee80000300800 */
[----:B------:R-:W3:Y:S02]  /*620c0*/  LDL.LU R19, [R1+0x65c] ;  /* 0x00065c0001137983 */ /* 0x000ee40000300800 */
[----:B---3--:R-:W-:-:S15]  /*620d0*/  HMMA.16816.F32 R16, R4, R12, R16 ;  /* 0x0000000c0410723c */ /* 0x008fde0000001810 */
[----:B------:R-:W-:-:S04]  /*620e0*/  NOP ;  /* 0x0000000000007918 */ /* 0x000fc80000000000 */
[----:B------:R0:W-:Y:S04]  /*620f0*/  STL.64 [R1+0x4e0], R16 ;  /* 0x0004e01001007387 */ /* 0x0001e80000100a00 */
[----:B------:R-:W-:Y:S01]  /*62100*/  STL.64 [R1+0x4e8], R18 ;  /* 0x0004e81201007387 */ /* 0x000fe20000100a00 */
[----:B0-----:R-:W-:Y:S02]  /*62110*/  IMAD.MOV.U32 R16, RZ, RZ, R13 ;  /* 0x000000ffff107224 */ /* 0x001fe400078e000d */
[----:B------:R-:W-:Y:S02]  /*62120*/  IMAD.MOV.U32 R17, RZ, RZ, R12 ;  /* 0x000000ffff117224 */ /* 0x000fe400078e000c */
[----:B------:R-:W3:Y:S04]  /*62130*/  LDL.LU.64 R12, [R1+0x32f8] ;  /* 0x0032f800010c7983 */ /* 0x000ee80000300a00 */
[----:B------:R0:W-:Y:S04]  /*62140*/  STL [R1+0x3250], R16 ;  /* 0x0032501001007387 */ /* 0x0001e80000100800 */
[----:B------:R1:W-:Y:S04]  /*62150*/  STL [R1+0x324c], R17 ;  /* 0x00324c1101007387 */ /* 0x0003e80000100800 */
[----:B0-----:R-:W3:Y:S04]  /*62160*/  LDL.LU R16, [R1+0x660] ;  /* 0x0006600001107983 */ /* 0x001ee80000300800 */
[----:B-1----:R-:W3:Y:S04]  /*62170*/  LDL.LU R17, [R1+0x664] ;  /* 0x0006640001117983 */ /* 0x002ee80000300800 */
[----:B------:R-:W3:Y:S04]  /*62180*/  LDL.LU R18, [R1+0x668] ;  /* 0x0006680001127983 */ /* 0x000ee80000300800 */
[----:B------:R-:W3:Y:S02]  /*62190*/  LDL.LU R19, [R1+0x66c] ;  /* 0x00066c0001137983 */ /* 0x000ee40000300800 */
[----:B---3--:R-:W-:-:S15]  /*621a0*/  HMMA.16816.F32 R16, R4, R12, R16 ;  /* 0x0000000c0410723c */ /* 0x008fde0000001810 */
[----:B------:R-:W-:-:S04]  /*621b0*/  NOP ;  /* 0x0000000000007918 */ /* 0x000fc80000000000 */
[----:B------:R-:W-:Y:S04]  /*621c0*/  STL.64 [R1+0x4d0], R16 ;  /* 0x0004d01001007387 */ /* 0x000fe80000100a00 */
[----:B------:R0:W-:Y:S02]  /*621d0*/  STL.64 [R1+0x4d8], R18 ;  /* 0x0004d81201007387 */ /* 0x0001e40000100a00 */
[----:B0-----:R-:W-:Y:S02]  /*621e0*/  IMAD.MOV.U32 R19, RZ, RZ, R12 ;  /* 0x000000ffff137224 */ /* 0x001fe400078e000c */
[----:B------:R-:W-:Y:S02]  /*621f0*/  IMAD.MOV.U32 R18, RZ, RZ, R13 ;  /* 0x000000ffff127224 */ /* 0x000fe400078e000d */
        /* <DEDUP_REMOVED lines=17> */
[----:B0-----:R-:W2:Y:S04]  /*62310*/  LDL.LU R11, [R1+0x32d0] ;  /* 0x0032d000010b7983 */ /* 0x001ea80000300800 */
[----:B------:R-:W3:Y:S04]  /*62320*/  LDL.LU.64 R8, [R1+0x32c8] ;  /* 0x0032c80001087983 */ /* 0x000ee80000300a00 */
[----:B------:R-:W2:Y:S04]  /*62330*/  LDL.LU.64 R12, [R1+0x32c0] ;  /* 0x0032c000010c7983 */ /* 0x000ea80000300a00 */
[----:B------:R-:W-:Y:S04]  /*62340*/  STL.64 [R1+0x3260], R18 ;  /* 0x0032601201007387 */ /* 0x000fe80000100a00 */
[----:B------:R0:W-:Y:S04]  /*62350*/  STL.64 [R1+0x3258], R16 ;  /* 0x0032581001007387 */ /* 0x0001e80000100a00 */
[----:B0-----:R-:W2:Y:S02]  /*62360*/  LDL.LU.64 R16, [R1] ;  /* 0x0000000001107983 */ /* 0x001ea40000300a00 */
[----:B--2---:R-:W-:-:S15]  /*62370*/  HMMA.16816.F32 R24, R4, R16, R24 ;  /* 0x000000100418723c */ /* 0x004fde0000001818 */
[----:B------:R-:W-:-:S04]  /*62380*/  NOP ;  /* 0x0000000000007918 */ /* 0x000fc80000000000 */
[----:B------:R-:W-:Y:S04]  /*62390*/  STL.64 [R1+0x4a0], R24 ;  /* 0x0004a01801007387 */ /* 0x000fe80000100a00 */
[----:B------:R0:W-:Y:S04]  /*623a0*/  STL.64 [R1+0x4a8], R26 ;  /* 0x0004a81a01007387 */ /* 0x0001e80000100a00 */
[----:B0-----:R-:W2:Y:S04]  /*623b0*/  LDL.LU.64 R26, [R1+0x32b8] ;  /* 0x0032b800011a7983 */ /* 0x001ea80000300a00 */
[----:B------:R-:W4:Y:S01]  /*623c0*/  LDL.LU.64 R24, [R1+0x32b0] ;  /* 0x0032b00001187983 */ /* 0x000f220000300a00 */
[----:B------:R-:W-:-:S02]  /*623d0*/  IMAD.MOV.U32 R15, RZ, RZ, R16 ;  /* 0x000000ffff0f7224 */ /* 0x000fc400078e0010 */
[----:B------:R-:W-:Y:S02]  /*623e0*/  IMAD.MOV.U32 R3, RZ, RZ, R17 ;  /* 0x000000ffff037224 */ /* 0x000fe400078e0011 */
[----:B----4-:R-:W-:Y:S01]  /*623f0*/  HMMA.16816.F32 R16, R4, R24, R20 ;  /* 0x000000180410723c */ /* 0x010fe20000001814 */
[----:B------:R-:W4:-:S15]  /*62400*/  LDL.LU R20, [R1+0x6b0] ;  /* 0x0006b00001147983 */ /* 0x000f1e0000300800 */
[----:B------:R-:W-:-:S03]  /*62410*/  NOP ;  /* 0x0000000000007918 */ /* 0x000fc60000000000 */
[----:B------:R0:W-:Y:S04]  /*62420*/  STL.64 [R1+0x490], R16 ;  /* 0x0004901001007387 */ /* 0x0001e80000100a00 */
[----:B------:R-:W-:Y:S04]  /*62430*/  STL.64 [R1+0x498], R18 ;  /* 0x0004981201007387 */ /* 0x000fe80000100a00 */
[----:B------:R-:W4:Y:S04]  /*62440*/  LDL.LU R21, [R1+0x6b4] ;  /* 0x0006b40001157983 */ /* 0x000f280000300800 */
[----:B------:R-:W4:Y:S04]  /*62450*/  LDL.LU R22, [R1+0x6b8] ;  /* 0x0006b80001167983 */ /* 0x000f280000300800 */
[----:B------:R-:W4:Y:S04]  /*62460*/  LDL.LU R23, [R1+0x6bc] ;  /* 0x0006bc0001177983 */ /* 0x000f280000300800 */
[----:B0-----:R-:W2:Y:S04]  /*62470*/  LDL.LU.64 R16, [R1+0x1f0] ;  /* 0x0001f00001107983 */ /* 0x001ea80000300a00 */
[----:B--2---:R0:W-:Y:S04]  /*62480*/  STL.64 [R1+0x3270], R16 ;  /* 0x0032701001007387 */ /* 0x0041e80000100a00 */
[----:B0-----:R-:W2:Y:S04]  /*62490*/  LDL.LU R16, [R1+0x6f0] ;  /* 0x0006f00001107983 */ /* 0x001ea80000300800 */
        /* <DEDUP_REMOVED lines=9> */
[----:B0-----:R-:W3:Y:S04]  /*62530*/  LDL.LU R16, [R1+0x6c0] ;  /* 0x0006c00001107983 */ /* 0x001ee80000300800 */
[----:B------:R-:W3:Y:S04]  /*62540*/  LDL.LU R17, [R1+0x6c4] ;  /* 0x0006c40001117983 */ /* 0x000ee80000300800 */
[----:B------:R-:W3:Y:S04]  /*62550*/  LDL.LU R18, [R1+0x6c8] ;  /* 0x0006c80001127983 */ /* 0x000ee80000300800 */
[----:B------:R-:W3:Y:S04]  /*62560*/  LDL.LU R19, [R1+0x6cc] ;  /* 0x0006cc0001137983 */ /* 0x000ee80000300800 */
        /* <DEDUP_REMOVED lines=16> */
[----:B------:R-:W-:Y:S04]  /*62670*/  STL.64 [R1+0x488], R22 ;  /* 0x0004881601007387 */ /* 0x000fe80000100a00 */
[----:B------:R-:W0:Y:S04]  /*62680*/  LDSM.16.MT88.4 R20, [R11+UR5+0xa000] ;  /* 0x00a000050b14783b */ /* 0x000e280008004200 */
[----:B0-----:R-:W-:Y:S04]  /*62690*/  STL.64 [R1+0x3080], R22 ;  /* 0x0030801601007387 */ /* 0x001fe80000100a00 */
[----:B------:R0:W-:Y:S04]  /*626a0*/  STL.64 [R1+0x3078], R20 ;  /* 0x0030781401007387 */ /* 0x0001e80000100a00 */
[----:B0-----:R-:W4:Y:S01]  /*626b0*/  LDL.LU.64 R20, [R1+0x1e0] ;  /* 0x0001e00001147983 */ /* 0x001f220000300a00 */
[C---:B---3--:R-:W-:Y:S03]  /*626c0*/  HMMA.16816.F32 R16, R4.reuse, R8, R16 ;  /* 0x000000080410723c */ /* 0x048fe60000001810 */
[----:B----4-:R0:W-:Y:S04]  /*626d0*/  STL.64 [R1+0x3268], R20 ;  /* 0x0032681401007387 */ /* 0x0101e80000100a00 */
[----:B0-----:R-:W3:Y:S04]  /*626e0*/  LDL.LU R20, [R1+0x700] ;  /* 0x0007000001147983 */ /* 0x001ee80000300800 */
[----:B------:R-:W3:Y:S04]  /*626f0*/  LDL.LU R21, [R1+0x704] ;  /* 0x0007040001157983 */ /* 0x000ee80000300800 */
[----:B------:R-:W3:Y:S04]  /*62700*/  LDL.LU R22, [R1+0x708] ;  /* 0x0007080001167983 */ /* 0x000ee80000300800 */
[----:B------:R-:W3:Y:S04]  /*62710*/  LDL.LU R23, [R1+0x70c] ;  /* 0x00070c0001177983 */ /* 0x000ee80000300800 */
        /* <DEDUP_REMOVED lines=31> */
[----:B------:R-:W-:-:S02]  /*62910*/  IMAD.MOV.U32 R29, RZ, RZ, R25 ;  /* 0x000000ffff1d7224 */ /* 0x000fc400078e0019 */
[----:B------:R-:W-:Y:S02]  /*62920*/  IMAD.MOV.U32 R24, RZ, RZ, R15 ;  /* 0x000000ffff187224 */ /* 0x000fe400078e000f */
[----:B------:R-:W-:-:S05]  /*62930*/  IMAD.MOV.U32 R25, RZ, RZ, R3 ;  /* 0x000000ffff197224 */ /* 0x000fca00078e0003 */
[----:B------:R0:W-:Y:S04]  /*62940*/  STL.64 [R1+0x31a8], R24 ;  /* 0x0031a81801007387 */ /* 0x0001e80000100a00 */
[----:B0-----:R-:W2:Y:S04]  /*62950*/  LDL.LU R24, [R1+0x710] ;  /* 0x0007100001187983 */ /* 0x001ea80000300800 */
[----:B------:R-:W2:Y:S04]  /*62960*/  LDL.LU R25, [R1+0x714] ;  /* 0x0007140001197983 */ /* 0x000ea80000300800 */
[----:B------:R-:W2:Y:S04]  /*62970*/  LDL.LU R26, [R1+0x718] ;  /* 0x00071800011a7983 */ /* 0x000ea80000300800 */
[----:B------:R-:W2:Y:S04]  /*62980*/  LDL.LU R27, [R1+0x71c] ;  /* 0x00071c00011b7983 */ /* 0x000ea80000300800 */
[----:B------:R-:W-:Y:S04]  /*62990*/  STL [R1+0x3174], R29 ;  /* 0x0031741d01007387 */ /* 0x000fe80000100800 */
[----:B------:R-:W-:Y:S01]  /*629a0*/  STL [R1+0x3170], R14 ;  /* 0x0031700e01007387 */ /* 0x000fe20000100800 */
[----:B---3--:R-:W-:-:S15]  /*629b0*/  HMMA.16816.F32 R20, R4, R16, R20 ;  /* 0x000000100414723c */ /* 0x008fde0000001814 */
[----:B------:R-:W-:-:S04]  /*629c0*/  NOP ;  /* 0x0000000000007918 */ /* 0x000fc80000000000 */
[----:B------:R0:W-:Y:S04]  /*629d0*/  STL.64 [R1+0x430], R20 ;  /* 0x0004301401007387 */ /* 0x0001e80000100a00 */
[----:B------:R-:W-:Y:S04]  /*629e0*/  STL.64 [R1+0x438], R22 ;  /* 0x0004381601007387 */ /* 0x000fe80000100a00 */
[----:B0-----:R-:W2:Y:S01]  /*629f0*/  LDL.LU.64 R20, [R1+0x3268] ;  /* 0x0032680001147983 */ /* 0x001ea20000300a00 */
[----:B------:R-:W-:Y:S02]  /*62a00*/  IMAD.MOV.U32 R3, RZ, RZ, R16 ;  /* 0x000000ffff037224 */ /* 0x000fe400078e0010 */
[----:B------:R-:W-:Y:S01]  /*62a10*/  IMAD.MOV.U32 R15, RZ, RZ, R17 ;  /* 0x000000ffff0f7224 */ /* 0x000fe200078e0011 */
[----:B------:R-:W3:Y:S04]  /*62a20*/  LDL.LU.64 R18, [R1+0x3260] ;  /* 0x0032600001127983 */ /* 0x000ee80000300a00 */
[----:B------:R-:W4:Y:S04]  /*62a30*/  LDL.LU.64 R16, [R1+0x3258] ;  /* 0x0032580001107983 */ /* 0x000f280000300a00 */
[----:B------:R-:W-:Y:S04]  /*62a40*/  STL [R1+0x3230], R15 ;  /* 0x0032300f01007387 */ /* 0x000fe80000100800 */
[----:B------:R2:W-:Y:S02]  /*62a50*/  STL.64 [R1+0x3228], R12 ;  /* 0x0032280c01007387 */ /* 0x0005e40000100a00 */
[----:B--2---:R-:W-:Y:S01]  /*62a60*/  HMMA.16816.F32 R12, R4, R20, R24 ;  /* 0x00000014040c723c */ /* 0x004fe20000001818 */
[----:B---3--:R-:W-:-:S02]  /*62a70*/  IMAD.MOV.U32 R24, RZ, RZ, R19 ;  /* 0x000000ffff187224 */ /* 0x008fc400078e0013 */
[----:B----4-:R-:W-:Y:S02]  /*62a80*/  IMAD.MOV.U32 R25, RZ, RZ, R16 ;  /* 0x000000ffff197224 */ /* 0x010fe400078e0010 */
[----:B------:R-:W-:Y:S02]  /*62a90*/  IMAD.MOV.U32 R10, RZ, RZ, R20 ;  /* 0x000000ffff0a7224 */ /* 0x000fe400078e0014 */
[----:B------:R-:W-:-:S12]  /*62aa0*/  IMAD.MOV.U32 R11, RZ, RZ, R21 ;  /* 0x000000ffff0b7224 */ /* 0x000fd800078e0015 */
[----:B------:R-:W-:Y:S04]  /*62ab0*/  STL.64 [R1+0x420], R12 ;  /* 0x0004200c01007387 */ /* 0x000fe80000100a00 */
[----:B------:R-:W-:Y:S04]  /*62ac0*/  STL.64 [R1+0x428], R14 ;  /* 0x0004280e01007387 */ /* 0x000fe80000100a00 */
[----:B------:R-:W2:Y:S04]  /*62ad0*/  LDL.LU R19, [R1+0x3254] ;  /* 0x0032540001137983 */ /* 0x000ea80000300800 */
[----:B------:R-:W3:Y:S04]  /*62ae0*/  LDL.LU R16, [R1+0x3250] ;  /* 0x0032500001107983 */ /* 0x000ee80000300800 */
[----:B------:R0:W-:Y:S02]  /*62af0*/  STL.64 [R1+0x31c0], R24 ;  /* 0x0031c01801007387 */ /* 0x0001e40000100a00 */
[----:B0-----:R-:W-:-:S02]  /*62b00*/  IMAD.MOV.U32 R24, RZ, RZ, R17 ;  /* 0x000000ffff187224 */ /* 0x001fc400078e0011 */
[----:B------:R-:W-:Y:S01]  /*62b10*/  IMAD.MOV.U32 R25, RZ, RZ, R28 ;  /* 0x000000ffff197224 */ /* 0x000fe200078e001c */
[----:B------:R-:W4:Y:S04]  /*62b20*/  LDL.LU R17, [R1+0x324c] ;  /* 0x00324c0001117983 */ /* 0x000f280000300800 */
[----:B------:R-:W3:Y:S04]  /*62b30*/  LDL.LU R28, [R1+0x3248] ;  /* 0x00324800011c7983 */ /* 0x000ee80000300800 */
        /* <DEDUP_REMOVED lines=8> */
[----:B--2---:R-:W-:-:S05]  /*62bc0*/  IMAD.MOV.U32 R24, RZ, RZ, R19 ;  /* 0x000000ffff187224 */ /* 0x004fca00078e0013 */
[----:B------:R4:W-:Y:S02]  /*62bd0*/  STL.64 [R1+0x31f0], R24 ;  /* 0x0031f01801007387 */ /* 0x0009e40000100a00 */
[----:B----4-:R-:W-:Y:S02]  /*62be0*/  IMAD.MOV.U32 R24, RZ, RZ, R17 ;  /* 0x000000ffff187224 */ /* 0x010fe400078e0011 */
[----:B---3--:R-:W-:Y:S01]  /*62bf0*/  IMAD.MOV.U32 R25, RZ, RZ, R16 ;  /* 0x000000ffff197224 */ /* 0x008fe200078e0010 */
[----:B------:R-:W-:Y:S04]  /*62c00*/  STL.64 [R1+0x31a0], R10 ;  /* 0x0031a00a01007387 */ /* 0x000fe80000100a00 */
[----:B------:R0:W-:Y:S04]  /*62c10*/  STL.64 [R1+0x3198], R8 ;  /* 0x0031980801007387 */ /* 0x0001e80000100a00 */
[----:B0-----:R-:W2:Y:S04]  /*62c20*/  LDL.LU R8, [R1+0x760] ;  /* 0x0007600001087983 */ /* 0x001ea80000300800 */
[----:B------:R-:W2:Y:S04]  /*62c30*/  LDL.LU R9, [R1+0x764] ;  /* 0x0007640001097983 */ /* 0x000ea80000300800 */
[----:B------:R-:W3:Y:S04]  /*62c40*/  LDL.LU R10, [R1+0x768] ;  /* 0x00076800010a7983 */ /* 0x000ee80000300800 */
[----:B------:R-:W3:Y:S04]  /*62c50*/  LDL.LU R11, [R1+0x76c] ;  /* 0x00076c00010b7983 */ /* 0x000ee80000300800 */
[----:B------:R-:W4:Y:S04]  /*62c60*/  LDL.LU.64 R20, [R1+0x1d0] ;  /* 0x0001d00001147983 */ /* 0x000f280000300a00 */
[----:B------:R0:W-:Y:S04]  /*62c70*/  STL.64 [R1+0x3218], R24 ;  /* 0x0032181801007387 */ /* 0x0001e80000100a00 */
[----:B0-----:R-:W2:Y:S04]  /*62c80*/  LDL.LU R24, [R1+0x7b0] ;  /* 0x0007b00001187983 */ /* 0x001ea80000300800 */
[----:B------:R-:W2:Y:S04]  /*62c90*/  LDL.LU R25, [R1+0x7b4] ;  /* 0x0007b40001197983 */ /* 0x000ea80000300800 */
[----:B------:R-:W2:Y:S04]  /*62ca0*/  LDL.LU R26, [R1+0x7b8] ;  /* 0x0007b800011a7983 */ /* 0x000ea80000300800 */
[----:B------:R-:W2:Y:S04]  /*62cb0*/  LDL.LU R27, [R1+0x7bc] ;  /* 0x0007bc00011b7983 */ /* 0x000ea80000300800 */
[----:B--2---:R-:W-:Y:S04]  /*62cc0*/  STL.64 [R1+0x3240], R26 ;  /* 0x0032401a01007387 */ /* 0x004fe80000100a00 */
[----:B------:R0:W-:Y:S04]  /*62cd0*/  STL.64 [R1+0x3238], R24 ;  /* 0x0032381801007387 */ /* 0x0001e80000100a00 */
[----:B0-----:R-:W4:Y:S04]  /*62ce0*/  LDL.LU R24, [R1+0x720] ;  /* 0x0007200001187983 */ /* 0x001f280000300800 */
[----:B------:R-:W4:Y:S04]  /*62cf0*/  LDL.LU R25, [R1+0x724] ;  /* 0x0007240001197983 */ /* 0x000f280000300800 */
[----:B------:R-:W4:Y:S04]  /*62d00*/  LDL.LU R26, [R1+0x728] ;  /* 0x00072800011a7983 */ /* 0x000f280000300800 */
[----:B------:R-:W4:Y:S04]  /*62d10*/  LDL.LU R27, [R1+0x72c] ;  /* 0x00072c00011b7983 */ /* 0x000f280000300800 */
[----:B------:R-:W2:Y:S04]  /*62d20*/  LDL.LU R12, [R1+0x7c0] ;  /* 0x0007c000010c7983 */ /* 0x000ea80000300800 */
[----:B------:R-:W2:Y:S04]  /*62d30*/  LDL.LU R13, [R1+0x7c4] ;  /* 0x0007c400010d7983 */ /* 0x000ea80000300800 */
[----:B------:R-:W2:Y:S04]  /*62d40*/  LDL.LU R14, [R1+0x7c8] ;  /* 0x0007c800010e7983 */ /* 0x000ea80000300800 */
[----:B------:R-:W2:Y:S04]  /*62d50*/  LDL.LU R15, [R1+0x7cc] ;  /* 0x0007cc00010f7983 */ /* 0x000ea80000300800 */
[----:B------:R-:W2:Y:S04]  /*62d60*/  LDL.LU.64 R16, [R1+0x1c0] ;  /* 0x0001c00001107983 */ /* 0x000ea80000300a00 */
        /* <DEDUP_REMOVED lines=18> */
[----:B------:R-:W3:Y:S01]  /*62e90*/  LDL.LU R11, [R1+0x79c] ;  /* 0x00079c00010b7983 */ /* 0x000ee20000300800 */
[----:B------:R-:W-:Y:S01]  /*62ea0*/  HMMA.16816.F32 R12, R4, R16, R12 ;  /* 0x00000010040c723c */ /* 0x000fe2000000180c */
[----:B------:R-:W-:-:S02]  /*62eb0*/  IMAD.MOV.U32 R2, RZ, RZ, R20 ;  /* 0x000000ffff027224 */ /* 0x000fc400078e0014 */
[----:B------:R-:W-:Y:S02]  /*62ec0*/  IMAD.MOV.U32 R0, RZ, RZ, R21 ;  /* 0x000000ffff007224 */ /* 0x000fe400078e0015 */
[----:B------:R-:W-:Y:S02]  /*62ed0*/  IMAD.MOV.U32 R23, RZ, RZ, R28 ;  /* 0x000000ffff177224 */ /* 0x000fe400078e001c */
        /* <DEDUP_REMOVED lines=11> */
[----:B------:R-:W4:Y:S04]  /*62f90*/  LDL.LU R20, [R1+0x860] ;  /* 0x0008600001147983 */ /* 0x000f280000300800 */
[----:B------:R-:W4:Y:S04]  /*62fa0*/  LDL.LU R21, [R1+0x864] ;  /* 0x0008640001157983 */ /* 0x000f280000300800 */
[----:B------:R-:W4:Y:S04]  /*62fb0*/  LDL.LU R22, [R1+0x868] ;  /* 0x0008680001167983 */ /* 0x000f280000300800 */
[----:B------:R-:W2:Y:S04]  /*62fc0*/  LDL.LU R28, [R1+0x3234] ;  /* 0x00323400011c7983 */ /* 0x000ea80000300800 */
[----:B------:R-:W-:Y:S04]  /*62fd0*/  STL.64 [R1+0x400], R12 ;  /* 0x0004000c01007387 */ /* 0x000fe80000100a00 */
[----:B------:R0:W-:Y:S04]  /*62fe0*/  STL.64 [R1+0x408], R14 ;  /* 0x0004080e01007387 */ /* 0x0001e80000100a00 */
[----:B0-----:R-:W2:Y:S04]  /*62ff0*/  LDL.LU R15, [R1+0x3230] ;  /* 0x00323000010f7983 */ /* 0x001ea80000300800 */
[----:B------:R-:W2:Y:S01]  /*63000*/  LDL.LU.64 R12, [R1+0x3228] ;  /* 0x00322800010c7983 */ /* 0x000ea20000300a00 */
[----:B------:R-:W-:-:S03]  /*63010*/  IMAD.MOV.U32 R14, RZ, RZ, R17 ;  /* 0x000000ffff0e7224 */ /* 0x000fc600078e0011 */
[----:B------:R-:W3:Y:S02]  /*63020*/  LDL.LU.64 R16, [R1+0x3220] ;  /* 0x0032200001107983 */ /* 0x000ee40000300a00 */
[----:B---3--:R-:W-:Y:S02]  /*63030*/  HMMA.16816.F32 R4, R4, R16, R24 ;  /* 0x000000100404723c */ /* 0x008fe40000001818 */
[----:B------:R-:W2:Y:S04]  /*63040*/  LDL.LU.64 R24, [R1+0x3218] ;  /* 0x0032180001187983 */ /* 0x000ea80000300a00 */
[----:B------:R-:W2:Y:S04]  /*63050*/  LDL.LU.64 R18, [R1+0x3210] ;  /* 0x0032100001127983 */ /* 0x000ea80000300a00 */
[----:B------:R-:W2:Y:S09]  /*63060*/  LDL.LU.64 R16, [R1+0x3208] ;  /* 0x0032080001107983 */ /* 0x000eb20000300a00 */
[----:B------:R0:W-:Y:S04]  /*63070*/  STL.64 [R1+0x3c0], R4 ;  /* 0x0003c00401007387 */ /* 0x0001e80000100a00 */
[----:B------:R1:W-:Y:S04]  /*63080*/  STL.64 [R1+0x3c8], R6 ;  /* 0x0003c80601007387 */ /* 0x0003e80000100a00 */
[----:B0-----:R-:W3:Y:S04]  /*63090*/  LDL.LU R4, [R1+0x730] ;  /* 0x0007300001047983 */ /* 0x001ee80000300800 */
[----:B------:R-:W3:Y:S04]  /*630a0*/  LDL.LU R5, [R1+0x734] ;  /* 0x0007340001057983 */ /* 0x000ee80000300800 */
[----:B-1----:R-:W3:Y:S01]  /*630b0*/  LDL.LU R6, [R1+0x738] ;  /* 0x0007380001067983 */ /* 0x002ee20000300800 */
        /* <DEDUP_REMOVED lines=29> */
[----:B0-----:R-:W2:Y:S04]  /*63290*/  LDL.LU.64 R26, [R1+0x3190] ;  /* 0x00319000011a7983 */ /* 0x001ea80000300a00 */
[----:B------:R-:W2:Y:S01]  /*632a0*/  LDL.LU.64 R24, [R1+0x3188] ;  /* 0x0031880001187983 */ /* 0x000ea20000300a00 */
[----:B------:R-:W-:-:S02]  /*632b0*/  IMAD.MOV.U32 R7, RZ, RZ, R28 ;  /* 0x000000ffff077224 */ /* 0x000fc400078e001c */
[----:B------:R-:W0:Y:S05]  /*632c0*/  S2R R28, SR_TID.X ;  /* 0x00000000001c7919 */ /* 0x000e2a0000002100 */
[C---:B---3--:R-:W-:Y:S08]  /*632d0*/  HMMA.16816.F32 R4, R16.reuse, R12, R4 ;  /* 0x0000000c1004723c */ /* 0x048ff00000001804 */
[----:B--2---:R-:W-:Y:S01]  /*632e0*/  HMMA.16816.F32 R8, R16, R24, R8 ;  /* 0x000000181008723c */ /* 0x004fe20000001808 */
[----:B0-----:R-:W-:-:S05]  /*632f0*/  IMAD.SHL.U32 R24, R28, 0x2, RZ ;  /* 0x000000021c187824 */ /* 0x001fca00078e00ff */
[----:B------:R-:W-:-:S13]  /*63300*/  LOP3.LUT R25, R24, 0x10, RZ, 0xc0, !PT ;  /* 0x0000001018197812 */ /* 0x000fda00078ec0ff */
[----:B------:R-:W-:Y:S04]  /*63310*/  STL.64 [R1+0x360], R8 ;  /* 0x0003600801007387 */ /* 0x000fe80000100a00 */
[----:B------:R0:W-:Y:S04]  /*63320*/  STL.64 [R1+0x368], R10 ;  /* 0x0003680a01007387 */ /* 0x0001e80000100a00 */
[----:B0-----:R-:W2:Y:S04]  /*63330*/  LDL.LU.64 R10, [R1+0x3180] ;  /* 0x00318000010a7983 */ /* 0x001ea80000300a00 */
[----:B------:R-:W4:Y:S04]  /*63340*/  LDL.LU.64 R8, [R1+0x3178] ;  /* 0x0031780001087983 */ /* 0x000f280000300a00 */
[----:B------:R0:W-:Y:S02]  /*63350*/  STL [R1+0x2bb8], R24 ;  /* 0x002bb81801007387 */ /* 0x0001e40000100800 */
[----:B0-----:R-:W0:Y:S01]  /*63360*/  S2R R24, SR_TID.X ;  /* 0x0000000000187919 */ /* 0x001e220000002100 */
[----:B------:R-:W-:Y:S01]  /*63370*/  LOP3.LUT R25, R25, 0x20, R28, 0xf8, !PT ;  /* 0x0000002019197812 */ /* 0x000fe200078ef81c */
[----:B------:R1:W-:Y:S02]  /*63380*/  STL [R1+0x2948], R28 ;  /* 0x0029481c01007387 */ /* 0x0003e40000100800 */
[----:B-1----:R-:W-:-:S05]  /*63390*/  LOP3.LUT R28, R28, 0x7, RZ, 0xc0, !PT ;  /* 0x000000071c1c7812 */ /* 0x002fca00078ec0ff */
[----:B------:R-:W-:-:S05]  /*633a0*/  IMAD R28, R28, 0x210, RZ ;  /* 0x000002101c1c7824 */ /* 0x000fca00078e02ff */
[----:B------:R-:W-:Y:S01]  /*633b0*/  LOP3.LUT R25, R28, R25, RZ, 0x3c, !PT ;  /* 0x000000191c197212 */ /* 0x000fe200078e3cff */
[----:B------:R-:W-:Y:S01]  /*633c0*/  STL.64 [R1+0x350], R4 ;  /* 0x0003500401007387 */ /* 0x000fe20000100a00 */
[----:B0-----:R-:W-:-:S03]  /*633d0*/  IMAD.SHL.U32 R24, R24, 0x100, RZ ;  /* 0x0000010018187824 */ /* 0x001fc600078e00ff */
[----:B------:R-:W-:Y:S02]  /*633e0*/  STL [R1+0x358], R6 ;  /* 0x0003580601007387 */ /* 0x000fe40000100800 */
[----:B------:R-:W-:Y:S02]  /*633f0*/  LOP3.LUT R25, R25, 0x1000, R24, 0xf8, !PT ;  /* 0x0000100019197812 */ /* 0x000fe400078ef818 */
[----:B------:R-:W-:-:S03]  /*63400*/  MOV R28, R7 ;  /* 0x00000007001c7202 */ /* 0x000fc60000000f00 */
[----:B------:R-:W0:Y:S04]  /*63410*/  LDSM.16.MT88.4 R4, [R25+UR5+0xa080] ;  /* 0x00a080051904783b */ /* 0x000e280008004200 */
[----:B------:R-:W-:Y:S04]  /*63420*/  STL [R1+0x2958], R28 ;  /* 0x0029581c01007387 */ /* 0x000fe80000100800 */
[----:B------:R-:W-:Y:S04]  /*63430*/  STL.64 [R1+0x3020], R26 ;  /* 0x0030201a01007387 */ /* 0x000fe80000100a00 */
[----:B------:R-:W-:Y:S04]  /*63440*/  STL [R1+0x3018], R25 ;  /* 0x0030181901007387 */ /* 0x000fe80000100800 */
[----:B0-----:R-:W-:Y:S04]  /*63450*/  STL.64 [R1+0x2f98], R6 ;  /* 0x002f980601007387 */ /* 0x001fe80000100a00 */
[----:B------:R0:W-:Y:S04]  /*63460*/  STL.64 [R1+0x2f90], R4 ;  /* 0x002f900401007387 */ /* 0x0001e80000100a00 */
[----:B0-----:R-:W3:Y:S04]  /*63470*/  LDL.LU.64 R4, [R1+0x1b0] ;  /* 0x0001b00001047983 */ /* 0x001ee80000300a00 */
[----:B------:R-:W2:Y:S01]  /*63480*/  LDL.64 R6, [R1+0x1b8] ;  /* 0x0001b80001067983 */ /* 0x000ea20000100a00 */
[----:B----4-:R-:W-:-:S15]  /*63490*/  HMMA.16816.F32 R20, R16, R8, R20 ;  /* 0x000000081014723c */ /* 0x010fde0000001814 */
[----:B------:R-:W-:-:S04]  /*634a0*/  NOP ;  /* 0x0000000000007918 */ /* 0x000fc80000000000 */
[----:B------:R-:W-:Y:S02]  /*634b0*/  IMAD.MOV.U32 R12, RZ, RZ, R20 ;  /* 0x000000ffff0c7224 */ /* 0x000fe400078e0014 */
[----:B------:R-:W-:Y:S02]  /*634c0*/  IMAD.MOV.U32 R13, RZ, RZ, R21 ;  /* 0x000000ffff0d7224 */ /* 0x000fe400078e0015 */
[----:B------:R-:W-:Y:S02]  /*634d0*/  IMAD.MOV.U32 R9, RZ, RZ, R22 ;  /* 0x000000ffff097224 */ /* 0x000fe400078e0016 */
[----:B------:R-:W-:Y:S01]  /*634e0*/  IMAD.MOV.U32 R8, RZ, RZ, R23 ;  /* 0x000000ffff087224 */ /* 0x000fe200078e0017 */
[----:B--2---:R-:W-:Y:S04]  /*634f0*/  STL.64 [R1+0x3090], R6 ;  /* 0x0030900601007387 */ /* 0x004fe80000100a00 */
[----:B---3--:R0:W-:Y:S04]  /*63500*/  STL.64 [R1+0x3088], R4 ;  /* 0x0030880401007387 */ /* 0x0081e80000100a00 */
        /* <DEDUP_REMOVED lines=8> */
[----:B0-----:R-:W-:-:S02]  /*63590*/  IMAD.MOV.U32 R4, RZ, RZ, R29 ;  /* 0x000000ffff047224 */ /* 0x001fc400078e001d */
[----:B------:R-:W-:Y:S01]  /*635a0*/  IMAD.MOV.U32 R5, RZ, RZ, R14 ;  /* 0x000000ffff057224 */ /* 0x000fe200078e000e */
[----:B--2---:R-:W-:Y:S04]  /*635b0*/  STL.64 [R1+0x30a0], R22 ;  /* 0x0030a01601007387 */ /* 0x004fe80000100a00 */
[----:B----4-:R0:W-:Y:S04]  /*635c0*/  STL.64 [R1+0x3098], R20 ;  /* 0x0030981401007387 */ /* 0x0101e80000100a00 */
[----:B------:R-:W2:Y:S04]  /*635d0*/  LDL.LU R29, [R1+0x3174] ;  /* 0x00317400011d7983 */ /* 0x000ea80000300800 */
[----:B------:R-:W4:Y:S04]  /*635e0*/  LDL.LU R14, [R1+0x3170] ;  /* 0x00317000010e7983 */ /* 0x000f280000300800 */
        /* <DEDUP_REMOVED lines=38> */
[----:B----4-:R-:W-:-:S02]  /*63850*/  IMAD.MOV.U32 R4, RZ, RZ, R14 ;  /* 0x000000ffff047224 */ /* 0x010fc400078e000e */
[----:B------:R-:W-:Y:S01]  /*63860*/  IMAD.MOV.U32 R5, RZ, RZ, R29 ;  /* 0x000000ffff057224 */ /* 0x000fe200078e001d */
[----:B--2---:R-:W-:Y:S04]  /*63870*/  STL.64 [R1+0x3100], R22 ;  /* 0x0031001601007387 */ /* 0x004fe80000100a00 */
[----:B------:R0:W-:Y:S04]  /*63880*/  STL.64 [R1+0x30f8], R20 ;  /* 0x0030f81401007387 */ /* 0x0001e80000100a00 */
        /* <DEDUP_REMOVED lines=18> */
[----:B------:R-:W2:Y:S04]  /*639b0*/  LDL.LU R20, [R1+0x840] ;  /* 0x0008400001147983 */ /* 0x000ea80000300800 */
[----:B------:R-:W2:Y:S04]  /*639c0*/  LDL.LU R21, [R1+0x844] ;  /* 0x0008440001157983 */ /* 0x000ea80000300800 */
[----:B------:R-:W2:Y:S04]  /*639d0*/  LDL.LU R22, [R1+0x848] ;  /* 0x0008480001167983 */ /* 0x000ea80000300800 */
[----:B------:R-:W2:Y:S04]  /*639e0*/  LDL.LU R23, [R1+0x84c] ;  /* 0x00084c0001177983 */ /* 0x000ea80000300800 */
[----:B--2---:R0:W-:Y:S04]  /*639f0*/  STL.64 [R1+0x3130], R22 ;  /* 0x0031301601007387 */ /* 0x0041e80000100a00 */
[----:B------:R1:W-:Y:S01]  /*63a00*/  STL.64 [R1+0x3128], R20 ;  /* 0x0031281401007387 */ /* 0x0003e20000100a00 */
[----:B0-----:R-:W-:-:S03]  /*63a10*/  IMAD.MOV.U32 R22, RZ, RZ, R10 ;  /* 0x000000ffff167224 */ /* 0x001fc600078e000a */
[----:B-1----:R-:W2:Y:S04]  /*63a20*/  LDL.LU R20, [R1+0x850] ;  /* 0x0008500001147983 */ /* 0x002ea80000300800 */
[----:B------:R-:W2:Y:S04]  /*63a30*/  LDL.LU R21, [R1+0x854] ;  /* 0x0008540001157983 */ /* 0x000ea80000300800 */
[----:B------:R-:W2:Y:S01]  /*63a40*/  LDL.LU R10, [R1+0x313c] ;  /* 0x00313c00010a7983 */ /* 0x000ea20000300800 */
[----:B------:R-:W-:-:S03]  /*63a50*/  IMAD.MOV.U32 R23, RZ, RZ, R11 ;  /* 0x000000ffff177224 */ /* 0x000fc600078e000b */
[----:B------:R-:W2:Y:S04]  /*63a60*/  LDL.LU R11, [R1+0x3138] ;  /* 0x00313800010b7983 */ /* 0x000ea80000300800 */
[----:B---3--:R0:W-:Y:S04]  /*63a70*/  STL.64 [R1+0x3030], R26 ;  /* 0x0030301a01007387 */ /* 0x0081e80000100a00 */
[----:B------:R-:W-:Y:S04]  /*63a80*/  STL.64 [R1+0x3028], R24 ;  /* 0x0030281801007387 */ /* 0x000fe80000100a00 */
[----:B0-----:R-:W3:Y:S04]  /*63a90*/  LDL.64 R26, [R1+0x18] ;  /* 0x00001800011a7983 */ /* 0x001ee80000100a00 */
[----:B---3--:R0:W-:Y:S04]  /*63aa0*/  STL.64 [R1+0x3040], R26 ;  /* 0x0030401a01007387 */ /* 0x0081e80000100a00 */
[----:B0-----:R-:W3:Y:S04]  /*63ab0*/  LDL.64 R26, [R1+0x28] ;  /* 0x00002800011a7983 */ /* 0x001ee80000100a00 */
[----:B---3--:R0:W-:Y:S04]  /*63ac0*/  STL.64 [R1+0x3058], R26 ;  /* 0x0030581a01007387 */ /* 0x0081e80000100a00 */
[----:B0-----:R-:W3:Y:S04]  /*63ad0*/  LDL.64 R26, [R1+0x38] ;  /* 0x00003800011a7983 */ /* 0x001ee80000100a00 */
[----:B---3--:R0:W-:Y:S04]  /*63ae0*/  STL.64 [R1+0x3060], R26 ;  /* 0x0030601a01007387 */ /* 0x0081e80000100a00 */
[----:B0-----:R-:W3:Y:S04]  /*63af0*/  LDL.64 R26, [R1+0x48] ;  /* 0x00004800011a7983 */ /* 0x001ee80000100a00 */
[----:B------:R-:W-:Y:S04]  /*63b00*/  STL [R1+0x2bb4], R13 ;  /* 0x002bb40d01007387 */ /* 0x000fe80000100800 */
[----:B------:R0:W-:Y:S04]  /*63b10*/  STL [R1+0x2bb0], R12 ;  /* 0x002bb00c01007387 */ /* 0x0001e80000100800 */
[----:B------:R1:W-:Y:S04]  /*63b20*/  STL.64 [R1+0x3068], R14 ;  /* 0x0030680e01007387 */ /* 0x0003e80000100a00 */
[----:B0-----:R-:W3:Y:S04]  /*63b30*/  LDL.LU R12, [R1+0x7e0] ;  /* 0x0007e000010c7983 */ /* 0x001ee80000300800 */
[----:B------:R-:W3:Y:S04]  /*63b40*/  LDL.LU R13, [R1+0x7e4] ;  /* 0x0007e400010d7983 */ /* 0x000ee80000300800 */
[----:B-1----:R-:W3:Y:S04]  /*63b50*/  LDL.LU R14, [R1+0x7e8] ;  /* 0x0007e800010e7983 */ /* 0x002ee80000300800 */
[----:B------:R-:W3:Y:S04]  /*63b60*/  LDL.LU R15, [R1+0x7ec] ;  /* 0x0007ec00010f7983 */ /* 0x000ee80000300800 */
[----:B------:R0:W-:Y:S04]  /*63b70*/  STL [R1+0x2960], R8 ;  /* 0x0029600801007387 */ /* 0x0001e80000100800 */
[----:B------:R1:W-:Y:S04]  /*63b80*/  STL [R1+0x295c], R9 ;  /* 0x00295c0901007387 */ /* 0x0003e80000100800 */
[----:B--2---:R2:W-:Y:S04]  /*63b90*/  STL.64 [R1+0x3038], R10 ;  /* 0x0030380a01007387 */ /* 0x0045e80000100a00 */
[----:B0-----:R-:W3:Y:S04]  /*63ba0*/  LDL.LU R8, [R1+0x8c0] ;  /* 0x0008c00001087983 */ /* 0x001ee80000300800 */
[----:B-1----:R-:W3:Y:S04]  /*63bb0*/  LDL.LU R9, [R1+0x8c4] ;  /* 0x0008c40001097983 */ /* 0x002ee80000300800 */
[----:B--2---:R-:W2:Y:S04]  /*63bc0*/  LDL.LU R10, [R1+0x8c8] ;  /* 0x0008c800010a7983 */ /* 0x004ea80000300800 */
[----:B------:R-:W2:Y:S01]  /*63bd0*/  LDL.LU R11, [R1+0x8cc] ;  /* 0x0008cc00010b7983 */ /* 0x000ea20000300800 */
[----:B------:R-:W-:Y:S03]  /*63be0*/  HMMA.16816.F32 R4, R16, R4, R20 ;  /* 0x000000041004723c */ /* 0x000fe60000001814 */
[----:B--2---:R-:W-:Y:S04]  /*63bf0*/  STL.64 [R1+0x3050], R10 ;  /* 0x0030500a01007387 */ /* 0x004fe80000100a00 */
[----:B---3--:R0:W-:Y:S04]  /*63c00*/  STL.64 [R1+0x3048], R8 ;  /* 0x0030480801007387 */ /* 0x0081e80000100a00 */
[----:B0-----:R-:W2:Y:S04]  /*63c10*/  LDL.LU R8, [R1+0x8a0] ;  /* 0x0008a00001087983 */ /* 0x001ea80000300800 */
[----:B------:R-:W2:Y:S04]  /*63c20*/  LDL.LU R9, [R1+0x8a4] ;  /* 0x0008a40001097983 */ /* 0x000ea80000300800 */
[----:B------:R-:W3:Y:S04]  /*63c30*/  LDL.LU.64 R22, [R1+0x3130] ;  /* 0x0031300001167983 */ /* 0x000ee80000300a00 */
[----:B------:R-:W3:Y:S04]  /*63c40*/  LDL.LU.64 R20, [R1+0x3128] ;  /* 0x0031280001147983 */ /* 0x000ee80000300a00 */
[----:B------:R0:W-:Y:S04]  /*63c50*/  STL.64 [R1+0x610], R4 ;  /* 0x0006100401007387 */ /* 0x0001e80000100a00 */
[----:B0-----:R-:W3:Y:S01]  /*63c60*/  LDL.LU.64 R4, [R1+0x3120] ;  /* 0x0031200001047983 */ /* 0x001ee20000300a00 */
[----:B------:R-:W-:-:S02]  /*63c70*/  IMAD.MOV.U32 R10, RZ, RZ, R2 ;  /* 0x000000ffff0a7224 */ /* 0x000fc400078e0002 */
[----:B------:R-:W-:Y:S02]  /*63c80*/  IMAD.MOV.U32 R11, RZ, RZ, R0 ;  /* 0x000000ffff0b7224 */ /* 0x000fe400078e0000 */
[----:B------:R-:W-:Y:S02]  /*63c90*/  IMAD.MOV.U32 R2, RZ, RZ, R6 ;  /* 0x000000ffff027224 */ /* 0x000fe400078e0006 */
[----:B------:R-:W-:-:S05]  /*63ca0*/  IMAD.MOV.U32 R0, RZ, RZ, R7 ;  /* 0x000000ffff007224 */ /* 0x000fca00078e0007 */
[----:B------:R-:W-:Y:S04]  /*63cb0*/  STL [R1+0x2968], R0 ;  /* 0x0029680001007387 */ /* 0x000fe80000100800 */
        /* <DEDUP_REMOVED lines=38> */
[----:B---3--:R-:W-:Y:S02]  /*63f20*/  HMMA.16816.F32 R16, R16, R4, R20 ;  /* 0x000000041010723c */ /* 0x008fe40000001814 */
[----:B------:R-:W3:Y:S04]  /*63f30*/  LDL.LU.64 R22, [R1+0x3080] ;  /* 0x0030800001167983 */ /* 0x000ee80000300a00 */
[----:B------:R-:W3:-:S13]  /*63f40*/  LDL.LU.64 R20, [R1+0x3078] ;  /* 0x0030780001147983 */ /* 0x000eda0000300a00 */
[----:B------:R0:W-:Y:S04]  /*63f50*/  STL.64 [R1+0x6e0], R16 ;  /* 0x0006e01001007387 */ /* 0x0001e80000100a00 */
[----:B------:R1:W-:Y:S04]  /*63f60*/  STL.64 [R1+0x6e8], R18 ;  /* 0x0006e81201007387 */ /* 0x0003e80000100a00 */
[----:B0-----:R-:W3:Y:S01]  /*63f70*/  LDL.LU R16, [R1+0x910] ;  /* 0x0009100001107983 */ /* 0x001ee20000300800 */
[----:B----4-:R-:W-:-:S03]  /*63f80*/  IMAD.MOV.U32 R17, RZ, RZ, R29 ;  /* 0x000000ffff117224 */ /* 0x010fc600078e001d */
[----:B------:R-:W4:Y:S04]  /*63f90*/  LDL.LU R29, [R1+0x3070] ;  /* 0x00307000011d7983 */ /* 0x000f280000300800 */
[----:B-1----:R-:W4:Y:S04]  /*63fa0*/  LDL.LU R18, [R1+0x918] ;  /* 0x0009180001127983 */ /* 0x002f280000300800 */
[----:B------:R-:W4:Y:S04]  /*63fb0*/  LDL.LU R19, [R1+0x91c] ;  /* 0x00091c0001137983 */ /* 0x000f280000300800 */
[----:B--2---:R0:W-:Y:S04]  /*63fc0*/  STL.64 [R1+0x2fa8], R6 ;  /* 0x002fa80601007387 */ /* 0x0041e80000100a00 */
[----:B------:R-:W2:Y:S04]  /*63fd0*/  LDL.LU R4, [R1+0x880] ;  /* 0x0008800001047983 */ /* 0x000ea80000300800 */
[----:B------:R-:W2:Y:S04]  /*63fe0*/  LDL.LU R5, [R1+0x884] ;  /* 0x0008840001057983 */ /* 0x000ea80000300800 */
[----:B0-----:R-:W2:Y:S01]  /*63ff0*/  LDL.LU R6, [R1+0x888] ;  /* 0x0008880001067983 */ /* 0x001ea20000300800 */
[----:B---3--:R-:W-:-:S15]  /*64000*/  HMMA.16816.F32 R12, R20, R26, R12 ;  /* 0x0000001a140c723c */ /* 0x008fde000000180c */
[----:B------:R-:W-:-:S04]  /*64010*/  NOP ;  /* 0x0000000000007918 */ /* 0x000fc80000000000 */
[----:B------:R0:W-:Y:S04]  /*64020*/  STL.64 [R1+0x6d0], R12 ;  /* 0x0006d00c01007387 */ /* 0x0001e80000100a00 */
[----:B------:R1:W-:Y:S01]  /*64030*/  STL.64 [R1+0x6d8], R14 ;  /* 0x0006d80e01007387 */ /* 0x0003e20000100a00 */
[----:B0-----:R-:W-:-:S03]  /*64040*/  IMAD.MOV.U32 R13, RZ, RZ, R26 ;  /* 0x000000ffff0d7224 */ /* 0x001fc600078e001a */
[----:B-1----:R-:W3:Y:S01]  /*64050*/  LDL.LU.64 R14, [R1+0x3068] ;  /* 0x00306800010e7983 */ /* 0x002ee20000300a00 */
[----:B------:R-:W-:-:S03]  /*64060*/  IMAD.MOV.U32 R12, RZ, RZ, R27 ;  /* 0x000000ffff0c7224 */ /* 0x000fc600078e001b */
[----:B------:R-:W2:Y:S01]  /*64070*/  LDL.LU.64 R26, [R1+0x3060] ;  /* 0x00306000011a7983 */ /* 0x000ea20000300a00 */
[----:B----4-:R-:W-:-:S07]  /*64080*/  IMAD.MOV.U32 R7, RZ, RZ, R29 ;  /* 0x000000ffff077224 */ /* 0x010fce00078e001d */
[----:B--2---:R-:W-:-:S15]  /*64090*/  HMMA.16816.F32 R4, R20, R26, R4 ;  /* 0x0000001a1404723c */ /* 0x004fde0000001804 */
[----:B------:R-:W-:-:S04]  /*640a0*/  NOP ;  /* 0x0000000000007918 */ /* 0x000fc80000000000 */
[----:B------:R0:W-:Y:S04]  /*640b0*/  STL.64 [R1+0x6c0], R4 ;  /* 0x0006c00401007387 */ /* 0x0001e80000100a00 */
[----:B------:R-:W-:Y:S01]  /*640c0*/  STL.64 [R1+0x6c8], R6 ;  /* 0x0006c80601007387 */ /* 0x000fe20000100a00 */
[----:B0-----:R-:W-:Y:S02]  /*640d0*/  IMAD.MOV.U32 R5, RZ, RZ, R26 ;  /* 0x000000ffff057224 */ /* 0x001fe400078e001a */
[----:B------:R-:W-:Y:S02]  /*640e0*/  IMAD.MOV.U32 R4, RZ, RZ, R27 ;  /* 0x000000ffff047224 */ /* 0x000fe400078e001b */
        /* <DEDUP_REMOVED lines=17> */
[----:B------:R-:W4:Y:S04]  /*64200*/  LDL.LU.64 R26, [R1+0x3030] ;  /* 0x00303000011a7983 */ /* 0x000f280000300a00 */
[----:B------:R-:W4:Y:S04]  /*64210*/  LDL.LU.64 R24, [R1+0x3028] ;  /* 0x0030280001187983 */ /* 0x000f280000300a00 */
[----:B--2---:R0:W-:Y:S04]  /*64220*/  STL.64 [R1+0x3008], R10 ;  /* 0x0030080a01007387 */ /* 0x0041e80000100a00 */
[----:B------:R-:W-:Y:S04]  /*64230*/  STL.64 [R1+0x3000], R8 ;  /* 0x0030000801007387 */ /* 0x000fe80000100a00 */
[----:B0-----:R-:W4:Y:S02]  /*64240*/  LDL.64 R10, [R1+0x8] ;  /* 0x00000800010a7983 */ /* 0x001f240000100a00 */
[----:B----4-:R-:W-:-:S15]  /*64250*/  HMMA.16816.F32 R24, R20, R10, R24 ;  /* 0x0000000a1418723c */ /* 0x010fde0000001818 */
[----:B------:R-:W-:-:S04]  /*64260*/  NOP ;  /* 0x0000000000007918 */ /* 0x000fc80000000000 */
[----:B------:R-:W-:Y:S04]  /*64270*/  STL.64 [R1+0x690], R24 ;  /* 0x0006901801007387 */ /* 0x000fe80000100a00 */
[----:B------:R0:W-:Y:S04]  /*64280*/  STL.64 [R1+0x698], R26 ;  /* 0x0006981a01007387 */ /* 0x0001e80000100a00 */
[----:B0-----:R-:W2:Y:S04]  /*64290*/  LDL.LU.64 R26, [R1+0x3020] ;  /* 0x00302000011a7983 */ /* 0x001ea80000300a00 */
[----:B------:R-:W4:Y:S04]  /*642a0*/  LDL.LU R25, [R1+0x3018] ;  /* 0x0030180001197983 */ /* 0x000f280000300800 */
[----:B------:R-:W3:Y:S01]  /*642b0*/  LDL.LU R8, [R1+0x950] ;  /* 0x0009500001087983 */ /* 0x000ee20000300800 */
[----:B------:R-:W-:-:S02]  /*642c0*/  IMAD.MOV.U32 R29, RZ, RZ, R10 ;  /* 0x000000ffff1d7224 */ /* 0x000fc400078e000a */
[----:B------:R-:W-:Y:S01]  /*642d0*/  IMAD.MOV.U32 R28, RZ, RZ, R11 ;  /* 0x000000ffff1c7224 */ /* 0x000fe200078e000b */
[----:B--2---:R-:W-:-:S15]  /*642e0*/  HMMA.16816.F32 R16, R20, R26, R16 ;  /* 0x0000001a1410723c */ /* 0x004fde0000001810 */
[----:B------:R-:W-:-:S04]  /*642f0*/  NOP ;  /* 0x0000000000007918 */ /* 0x000fc80000000000 */
[----:B------:R-:W-:Y:S04]  /*64300*/  STL.64 [R1+0x680], R16 ;  /* 0x0006801001007387 */ /* 0x000fe80000100a00 */
[----:B------:R-:W-:Y:S04]  /*64310*/  STL.64 [R1+0x688], R18 ;  /* 0x0006881201007387 */ /* 0x000fe80000100a00 */
[----:B------:R-:W2:Y:S04]  /*64320*/  LDL.LU R9, [R1+0x954] ;  /* 0x0009540001097983 */ /* 0x000ea80000300800 */
[----:B------:R-:W2:Y:S04]  /*64330*/  LDL.LU R10, [R1+0x958] ;  /* 0x00095800010a7983 */ /* 0x000ea80000300800 */
[----:B------:R-:W2:Y:S04]  /*64340*/  LDL.LU R11, [R1+0x95c] ;  /* 0x00095c00010b7983 */ /* 0x000ea80000300800 */
[----:B------:R-:W2:Y:S04]  /*64350*/  LDL.64 R6, [R1+0x1e8] ;  /* 0x0001e80001067983 */ /* 0x000ea80000100a00 */
[----:B----4-:R-:W0:Y:S04]  /*64360*/  LDSM.16.MT88.4 R16, [R25+UR5+0xa100] ;  /* 0x00a100051910783b */ /* 0x010e280008004200 */
[----:B--2---:R-:W-:Y:S04]  /*64370*/  STL.64 [R1+0x2fd0], R6 ;  /* 0x002fd00601007387 */ /* 0x004fe80000100a00 */
[----:B------:R1:W-:Y:S04]  /*64380*/  STL.64 [R1+0x2fc8], R4 ;  /* 0x002fc80401007387 */ /* 0x0003e80000100a00 */
[----:B-1----:R-:W2:Y:S04]  /*64390*/  LDL.LU R4, [R1+0xaa0] ;  /* 0x000aa00001047983 */ /* 0x002ea80000300800 */
[----:B------:R-:W2:Y:S04]  /*643a0*/  LDL.LU R5, [R1+0xaa4] ;  /* 0x000aa40001057983 */ /* 0x000ea80000300800 */
[----:B------:R-:W4:Y:S04]  /*643b0*/  LDL.LU R6, [R1+0xaa8] ;  /* 0x000aa80001067983 */ /* 0x000f280000300800 */
[----:B------:R-:W4:Y:S04]  /*643c0*/  LDL.LU R7, [R1+0xaac] ;  /* 0x000aac0001077983 */ /* 0x000f280000300800 */
[----:B----4-:R1:W-:Y:S04]  /*643d0*/  STL.64 [R1+0x2fe0], R6 ;  /* 0x002fe00601007387 */ /* 0x0103e80000100a00 */
[----:B--2---:R2:W-:Y:S04]  /*643e0*/  STL.64 [R1+0x2fd8], R4 ;  /* 0x002fd80401007387 */ /* 0x0045e80000100a00 */
[----:B-1----:R-:W4:Y:S04]  /*643f0*/  LDL.64 R6, [R1+0x218] ;  /* 0x0002180001067983 */ /* 0x002f280000100a00 */
[----:B----4-:R1:W-:Y:S04]  /*64400*/  STL.64 [R1+0x2ff8], R6 ;  /* 0x002ff80601007387 */ /* 0x0103e80000100a00 */
[----:B--2---:R-:W2:Y:S04]  /*64410*/  LDL.LU R4, [R1+0x990] ;  /* 0x0009900001047983 */ /* 0x004ea80000300800 */
[----:B------:R-:W2:Y:S04]  /*64420*/  LDL.LU R5, [R1+0x994] ;  /* 0x0009940001057983 */ /* 0x000ea80000300800 */
[----:B-1----:R-:W2:Y:S04]  /*64430*/  LDL.LU R6, [R1+0x998] ;  /* 0x0009980001067983 */ /* 0x002ea80000300800 */
[----:B------:R-:W2:Y:S04]  /*64440*/  LDL.LU R7, [R1+0x99c] ;  /* 0x00099c0001077983 */ /* 0x000ea80000300800 */
[----:B------:R-:W-:Y:S04]  /*64450*/  STL.64 [R1+0x2f20], R26 ;  /* 0x002f201a01007387 */ /* 0x000fe80000100a00 */
[----:B------:R1:W-:Y:S04]  /*64460*/  STL [R1+0x2f18], R25 ;  /* 0x002f181901007387 */ /* 0x0003e80000100800 */
[----:B------:R-:W4:Y:S04]  /*64470*/  LDL.LU R24, [R1+0x970] ;  /* 0x0009700001187983 */ /* 0x000f280000300800 */
[----:B-1----:R-:W4:Y:S04]  /*64480*/  LDL.LU R25, [R1+0x974] ;  /* 0x0009740001197983 */ /* 0x002f280000300800 */
[----:B------:R-:W4:Y:S04]  /*64490*/  LDL.LU R26, [R1+0x978] ;  /* 0x00097800011a7983 */ /* 0x000f280000300800 */
[----:B------:R-:W4:Y:S04]  /*644a0*/  LDL.LU R27, [R1+0x97c] ;  /* 0x00097c00011b7983 */ /* 0x000f280000300800 */
[----:B0-----:R0:W-:Y:S04]  /*644b0*/  STL.64 [R1+0x2e68], R18 ;  /* 0x002e681201007387 */ /* 0x0011e80000100a00 */
[----:B------:R1:W-:Y:S04]  /*644c0*/  STL.64 [R1+0x2e60], R16 ;  /* 0x002e601001007387 */ /* 0x0003e80000100a00 */
[----:B0-----:R-:W2:Y:S04]  /*644d0*/  LDL.64 R18, [R1+0x1c8] ;  /* 0x0001c80001127983 */ /* 0x001ea80000100a00 */
[----:B--2---:R3:W-:Y:S04]  /*644e0*/  STL.64 [R1+0x2fb0], R18 ;  /* 0x002fb01201007387 */ /* 0x0047e80000100a00 */
[----:B-1----:R-:W2:Y:S04]  /*644f0*/  LDL.LU R16, [R1+0xae0] ;  /* 0x000ae00001107983 */ /* 0x002ea80000300800 */
[----:B------:R-:W2:Y:S01]  /*64500*/  LDL.LU R17, [R1+0xae4] ;  /* 0x000ae40001117983 */ /* 0x000ea20000300800 */
[----:B---3--:R-:W-:-:S02]  /*64510*/  IMAD.MOV.U32 R18, RZ, RZ, R14 ;  /* 0x000000ffff127224 */ /* 0x008fc400078e000e */
[----:B------:R-:W-:Y:S01]  /*64520*/  IMAD.MOV.U32 R19, RZ, RZ, R15 ;  /* 0x000000ffff137224 */ /* 0x000fe200078e000f */
[----:B------:R-:W3:Y:S04]  /*64530*/  LDL.LU R14, [R1+0x3014] ;  /* 0x00301400010e7983 */ /* 0x000ee80000300800 */
[----:B------:R-:W3:Y:S04]  /*64540*/  LDL.LU R15, [R1+0x3010] ;  /* 0x00301000010f7983 */ /* 0x000ee80000300800 */
[----:B------:R-:W-:Y:S01]  /*64550*/  STL.64 [R1+0x2ff0], R18 ;  /* 0x002ff01201007387 */ /* 0x000fe20000100a00 */
[C---:B---3--:R-:W-:Y:S03]  /*64560*/  HMMA.16816.F32 R8, R20.reuse, R14, R8 ;  /* 0x0000000e1408723c */ /* 0x048fe60000001808 */
        /* <DEDUP_REMOVED lines=8> */
[----:B------:R-:W3:Y:S04]  /*645f0*/  LDL.LU.64 R8, [R1+0x3000] ;  /* 0x0030000001087983 */ /* 0x000ee80000300a00 */
[----:B------:R-:W-:Y:S01]  /*64600*/  STL.64 [R1+0x2fa0], R14 ;  /* 0x002fa00e01007387 */ /* 0x000fe20000100a00 */
[----:B----4-:R-:W-:-:S15]  /*64610*/  HMMA.16816.F32 R24, R20, R10, R24 ;  /* 0x0000000a1418723c */ /* 0x010fde0000001818 */
[----:B------:R-:W-:-:S04]  /*64620*/  NOP ;  /* 0x0000000000007918 */ /* 0x000fc80000000000 */
        /* <DEDUP_REMOVED lines=8> */
[----:B---3--:R-:W-:-:S02]  /*646b0*/  IMAD.MOV.U32 R26, RZ, RZ, R9 ;  /* 0x000000ffff1a7224 */ /* 0x008fc400078e0009 */
[----:B------:R-:W-:-:S05]  /*646c0*/  IMAD.MOV.U32 R27, RZ, RZ, R8 ;  /* 0x000000ffff1b7224 */ /* 0x000fca00078e0008 */
[----:B------:R0:W-:Y:S04]  /*646d0*/  STL.64 [R1+0x2f48], R26 ;  /* 0x002f481a01007387 */ /* 0x0001e80000100a00 */
[----:B0-----:R-:W2:Y:S04]  /*646e0*/  LDL R26, [R1+0x58] ;  /* 0x00005800011a7983 */ /* 0x001ea80000100800 */
[----:B------:R-:W2:Y:S04]  /*646f0*/  LDL R27, [R1+0x5c] ;  /* 0x00005c00011b7983 */ /* 0x000ea80000100800 */
[----:B------:R0:W-:Y:S04]  /*64700*/  STL.64 [R1+0x2f10], R10 ;  /* 0x002f100a01007387 */ /* 0x0001e80000100a00 */
[----:B------:R-:W3:Y:S04]  /*64710*/  LDL.LU R8, [R1+0xac0] ;  /* 0x000ac00001087983 */ /* 0x000ee80000300800 */
[----:B------:R-:W3:Y:S04]  /*64720*/  LDL.LU R9, [R1+0xac4] ;  /* 0x000ac40001097983 */ /* 0x000ee80000300800 */
[----:B0-----:R-:W3:Y:S04]  /*64730*/  LDL.LU R10, [R1+0xac8] ;  /* 0x000ac800010a7983 */ /* 0x001ee80000300800 */
[----:B------:R-:W3:Y:S01]  /*64740*/  LDL.LU R11, [R1+0xacc] ;  /* 0x000acc00010b7983 */ /* 0x000ee20000300800 */
[----:B--2---:R-:W-:Y:S03]  /*64750*/  HMMA.16816.F32 R24, R20, R26, R4 ;  /* 0x0000001a1418723c */ /* 0x004fe60000001804 */
[----:B------:R-:W2:-:S15]  /*64760*/  LDL.LU.64 R6, [R1+0x2ff8] ;  /* 0x002ff80001067983 */ /* 0x000e9e0000300a00 */
[----:B------:R-:W-:Y:S01]  /*64770*/  NOP ;  /* 0x0000000000007918 */ /* 0x000fe20000000000 */
[----:B------:R-:W-:Y:S04]  /*64780*/  STL.64 [R1+0x650], R24 ;  /* 0x0006501801007387 */ /* 0x000fe80000100a00 */
[----:B------:R0:W-:Y:S02]  /*64790*/  STL.64 [R1+0x658], R26 ;  /* 0x0006581a01007387 */ /* 0x0001e40000100a00 */
[----:B0-----:R-:W-:Y:S02]  /*647a0*/  IMAD.MOV.U32 R26, RZ, RZ, R2 ;  /* 0x000000ffff1a7224 */ /* 0x001fe400078e0002 */
[----:B------:R-:W-:-:S05]  /*647b0*/  IMAD.MOV.U32 R27, RZ, RZ, R0 ;  /* 0x000000ffff1b7224 */ /* 0x000fca00078e0000 */
[----:B------:R0:W-:Y:S04]  /*647c0*/  STL.64 [R1+0x2f60], R26 ;  /* 0x002f601a01007387 */ /* 0x0001e80000100a00 */
[----:B0-----:R-:W4:Y:S04]  /*647d0*/  LDL R26, [R1+0x208] ;  /* 0x00020800011a7983 */ /* 0x001f280000100800 */
[----:B------:R-:W4:Y:S01]  /*647e0*/  LDL R27, [R1+0x20c] ;  /* 0x00020c00011b7983 */ /* 0x000f220000100800 */
        /* <DEDUP_REMOVED lines=9> */
[----:B------:R-:W4:Y:S02]  /*64880*/  LDL.LU.64 R4, [R1+0x2fd8] ;  /* 0x002fd80001047983 */ /* 0x000f240000300a00 */
[----:B----4-:R-:W-:Y:S02]  /*64890*/  HMMA.16816.F32 R24, R20, R26, R4 ;  /* 0x0000001a1418723c */ /* 0x010fe40000001804 */
[----:B------:R-:W2:Y:S04]  /*648a0*/  LDL.LU.64 R6, [R1+0x2fd0] ;  /* 0x002fd00001067983 */ /* 0x000ea80000300a00 */
[----:B------:R-:W4:-:S13]  /*648b0*/  LDL.LU.64 R4, [R1+0x2fc8] ;  /* 0x002fc80001047983 */ /* 0x000f1a0000300a00 */
[----:B------:R-:W-:Y:S04]  /*648c0*/  STL.64 [R1+0x630], R24 ;  /* 0x0006301801007387 */ /* 0x000fe80000100a00 */
[----:B------:R4:W-:Y:S02]  /*648d0*/  STL.64 [R1+0x638], R26 ;  /* 0x0006381a01007387 */ /* 0x0009e40000100a00 */
[----:B----4-:R-:W-:Y:S02]  /*648e0*/  IMAD.MOV.U32 R26, RZ, RZ, R5 ;  /* 0x000000ffff1a7224 */ /* 0x010fe400078e0005 */
[----:B------:R-:W-:-:S05]  /*648f0*/  IMAD.MOV.U32 R27, RZ, RZ, R4 ;  /* 0x000000ffff1b7224 */ /* 0x000fca00078e0004 */
[----:B------:R0:W-:Y:S04]  /*64900*/  STL.64 [R1+0x2f78], R26 ;  /* 0x002f781a01007387 */ /* 0x0001e80000100a00 */
[----:B0-----:R-:W3:Y:S01]  /*64910*/  LDL.64 R26, [R1+0x1f8] ;  /* 0x0001f800011a7983 */ /* 0x001ee20000100a00 */
[C---:B--2---:R-:W-:Y:S08]  /*64920*/  HMMA.16816.F32 R16, R20.reuse, R6, R16 ;  /* 0x000000061410723c */ /* 0x044ff00000001810 */
[----:B---3--:R-:W-:-:S15]  /*64930*/  HMMA.16816.F32 R8, R20, R26, R8 ;  /* 0x0000001a1408723c */ /* 0x008fde0000001808 */
[----:B------:R-:W-:-:S04]  /*64940*/  NOP ;  /* 0x0000000000007918 */ /* 0x000fc80000000000 */
[----:B------:R-:W-:Y:S04]  /*64950*/  STL.64 [R1+0x620], R8 ;  /* 0x0006200801007387 */ /* 0x000fe80000100a00 */
[----:B------:R0:W-:Y:S04]  /*64960*/  STL.64 [R1+0x628], R10 ;  /* 0x0006280a01007387 */ /* 0x0001e80000100a00 */
[----:B------:R-:W-:Y:S04]  /*64970*/  STL.64 [R1+0x750], R16 ;  /* 0x0007501001007387 */ /* 0x000fe80000100a00 */
[----:B------:R1:W-:Y:S04]  /*64980*/  STL.64 [R1+0x758], R18 ;  /* 0x0007581201007387 */ /* 0x0003e80000100a00 */
[----:B------:R-:W2:Y:S04]  /*64990*/  LDL.LU R4, [R1+0xb20] ;  /* 0x000b200001047983 */ /* 0x000ea80000300800 */
[----:B------:R-:W2:Y:S01]  /*649a0*/  LDL.LU R5, [R1+0xb24] ;  /* 0x000b240001057983 */ /* 0x000ea20000300800 */
[----:B0-----:R-:W-:-:S02]  /*649b0*/  IMAD.MOV.U32 R11, RZ, RZ, R6 ;  /* 0x000000ffff0b7224 */ /* 0x001fc400078e0006 */
[----:B------:R-:W-:Y:S01]  /*649c0*/  IMAD.MOV.U32 R10, RZ, RZ, R7 ;  /* 0x000000ffff0a7224 */ /* 0x000fe200078e0007 */
[----:B------:R-:W3:Y:S04]  /*649d0*/  LDL.LU R6, [R1+0xb28] ;  /* 0x000b280001067983 */ /* 0x000ee80000300800 */
[----:B------:R-:W3:Y:S01]  /*649e0*/  LDL.LU R7, [R1+0xb2c] ;  /* 0x000b2c0001077983 */ /* 0x000ee20000300800 */
[----:B------:R-:W-:Y:S02]  /*649f0*/  IMAD.MOV.U32 R8, RZ, RZ, R27 ;  /* 0x000000ffff087224 */ /* 0x000fe400078e001b */
[----:B------:R-:W-:Y:S01]  /*64a00*/  IMAD.MOV.U32 R9, RZ, RZ, R26 ;  /* 0x000000ffff097224 */ /* 0x000fe200078e001a */
[----:B------:R-:W-:Y:S01]  /*64a10*/  MOV R27, R12 ;  /* 0x0000000c001b7202 */ /* 0x000fe20000000f00 */
[----:B------:R-:W-:Y:S01]  /*64a20*/  IMAD.MOV.U32 R26, RZ, RZ, R13 ;  /* 0x000000ffff1a7224 */ /* 0x000fe200078e000d */
[----:B---3--:R-:W-:Y:S04]  /*64a30*/  STL.64 [R1+0x2fc0], R6 ;  /* 0x002fc00601007387 */ /* 0x008fe80000100a00 */
[----:B--2---:R0:W-:Y:S04]  /*64a40*/  STL.64 [R1+0x2fb8], R4 ;  /* 0x002fb80401007387 */ /* 0x0041e80000100a00 */
[----:B-1----:R-:W2:Y:S04]  /*64a50*/  LDL R18, [R1+0x1d8] ;  /* 0x0001d80001127983 */ /* 0x002ea80000100800 */
[----:B------:R-:W2:Y:S04]  /*64a60*/  LDL R19, [R1+0x1dc] ;  /* 0x0001dc0001137983 */ /* 0x000ea80000100800 */
        /* <DEDUP_REMOVED lines=48> */
[----:B---3--:R-:W-:Y:S03]  /*64d70*/  HMMA.16816.F32 R20, R20, R6, R12 ;  /* 0x000000061414723c */ /* 0x008fe6000000180c */
[----:B------:R-:W3:Y:S01]  /*64d80*/  LDL.LU.64 R14, [R1+0x2fa0] ;  /* 0x002fa000010e7983 */ /* 0x000ee20000300a00 */
[----:B------:R-:W-:-:S02]  /*64d90*/  IMAD.MOV.U32 R13, RZ, RZ, R6 ;  /* 0x000000ffff0d7224 */ /* 0x000fc400078e0006 */
[----:B------:R-:W-:-:S13]  /*64da0*/  IMAD.MOV.U32 R12, RZ, RZ, R7 ;  /* 0x000000ffff0c7224 */ /* 0x000fda00078e0007 */
[----:B------:R-:W-:Y:S04]  /*64db0*/  STL.64 [R1+0x770], R20 ;  /* 0x0007701401007387 */ /* 0x000fe80000100a00 */
[----:B------:R-:W-:Y:S04]  /*64dc0*/  STL.64 [R1+0x778], R22 ;  /* 0x0007781601007387 */ /* 0x000fe80000100a00 */
[----:B------:R-:W2:Y:S04]  /*64dd0*/  LDL.LU.64 R6, [R1+0x2f98] ;  /* 0x002f980001067983 */ /* 0x000ea80000300a00 */
        /* <DEDUP_REMOVED lines=19> */
[----:B------:R-:W-:Y:S01]  /*64f10*/  IMAD.MOV.U32 R22, RZ, RZ, R29 ;  /* 0x000000ffff167224 */ /* 0x000fe200078e001d */
[----:B--2---:R-:W-:Y:S02]  /*64f20*/  HMMA.16816.F32 R24, R4, R26, R8 ;  /* 0x0000001a0418723c */ /* 0x004fe40000001808 */
[----:B------:R-:W2:Y:S04]  /*64f30*/  LDL.LU.64 R10, [R1+0x2f40] ;  /* 0x002f4000010a7983 */ /* 0x000ea80000300a00 */
[----:B------:R-:W2:-:S13]  /*64f40*/  LDL.LU.64 R8, [R1+0x2f38] ;  /* 0x002f380001087983 */ /* 0x000e9a0000300a00 */
[----:B------:R-:W-:Y:S04]  /*64f50*/  STL.64 [R1+0xb70], R24 ;  /* 0x000b701801007387 */ /* 0x000fe80000100a00 */
[----:B------:R0:W-:Y:S01]  /*64f60*/  STL.64 [R1+0xb78], R26 ;  /* 0x000b781a01007387 */ /* 0x0001e20000100a00 */
[----:B------:R-:W-:-:S03]  /*64f70*/  IMAD.MOV.U32 R29, RZ, RZ, R27 ;  /* 0x000000ffff1d7224 */ /* 0x000fc600078e001b */
[----:B0-----:R-:W2:Y:S04]  /*64f80*/  LDL.LU.64 R26, [R1+0x2f30] ;  /* 0x002f3000011a7983 */ /* 0x001ea80000300a00 */
[----:B------:R-:W2:Y:S01]  /*64f90*/  LDL.LU.64 R24, [R1+0x2f28] ;  /* 0x002f280001187983 */ /* 0x000ea20000300a00 */
[----:B------:R-:W-:-:S03]  /*64fa0*/  IMAD.MOV.U32 R23, RZ, RZ, R28 ;  /* 0x000000ffff177224 */ /* 0x000fc600078e001c */
[----:B------:R-:W-:Y:S04]  /*64fb0*/  STL [R1+0x296c], R29 ;  /* 0x00296c1d01007387 */ /* 0x000fe80000100800 */
[----:B--2---:R-:W-:Y:S01]  /*64fc0*/  HMMA.16816.F32 R20, R4, R22, R24 ;  /* 0x000000160414723c */ /* 0x004fe20000001818 */
[----:B------:R-:W4:Y:S04]  /*64fd0*/  LDL.LU.64 R26, [R1+0x2f20] ;  /* 0x002f2000011a7983 */ /* 0x000f280000300a00 */
[----:B------:R-:W2:-:S14]  /*64fe0*/  LDL.LU R25, [R1+0x2f18] ;  /* 0x002f180001197983 */ /* 0x000e9c0000300800 */
[----:B------:R-:W-:Y:S04]  /*64ff0*/  STL.64 [R1+0xb60], R20 ;  /* 0x000b601401007387 */ /* 0x000fe80000100a00 */
[----:B------:R4:W-:Y:S02]  /*65000*/  STL.64 [R1+0xb68], R22 ;  /* 0x000b681601007387 */ /* 0x0009e40000100a00 */
[----:B----4-:R-:W-:Y:S02]  /*65010*/  HMMA.16816.F32 R20, R4, R26, R16 ;  /* 0x0000001a0414723c */ /* 0x010fe40000001810 */
[----:B------:R-:W4:Y:S04]  /*65020*/  LDL.64 R18, [R1+0x1d8] ;  /* 0x0001d80001127983 */ /* 0x000f280000100a00 */
[----:B----4-:R0:W-:-:S13]  /*65030*/  STL.64 [R1+0x2e90], R18 ;  /* 0x002e901201007387 */ /* 0x0101da0000100a00 */
[----:B------:R-:W-:Y:S04]  /*65040*/  STL.64 [R1+0xb50], R20 ;  /* 0x000b501401007387 */ /* 0x000fe80000100a00 */
[----:B------:R-:W-:Y:S04]  /*65050*/  STL.64 [R1+0xb58], R22 ;  /* 0x000b581601007387 */ /* 0x000fe80000100a00 */
[----:B--2---:R-:W1:Y:S01]  /*65060*/  LDSM.16.MT88.4 R20, [R25+UR5+0xa180] ;  /* 0x00a180051914783b */ /* 0x004e620008004200 */
[----:B0-----:R-:W-:Y:S02]  /*65070*/  IMAD.MOV.U32 R18, RZ, RZ, R11 ;  /* 0x000000ffff127224 */ /* 0x001fe400078e000b */
[----:B------:R-:W-:Y:S01]  /*65080*/  IMAD.MOV.U32 R19, RZ, RZ, R10 ;  /* 0x000000ffff137224 */ /* 0x000fe200078e000a */
[----:B-1----:R0:W-:Y:S04]  /*65090*/  STL.64 [R1+0x2d38], R22 ;  /* 0x002d381601007387 */ /* 0x0021e80000100a00 */
[----:B------:R-:W-:Y:S04]  /*650a0*/  STL.64 [R1+0x2d30], R20 ;  /* 0x002d301401007387 */ /* 0x000fe80000100a00 */
[----:B------:R1:W-:Y:S01]  /*650b0*/  STL.64 [R1+0x2ea8], R18 ;  /* 0x002ea81201007387 */ /* 0x0003e20000100a00 */
[----:B0-----:R-:W-:-:S02]  /*650c0*/  IMAD.MOV.U32 R22, RZ, RZ, R13 ;  /* 0x000000ffff167224 */ /* 0x001fc400078e000d */
[----:B------:R-:W-:Y:S02]  /*650d0*/  IMAD.MOV.U32 R23, RZ, RZ, R12 ;  /* 0x000000ffff177224 */ /* 0x000fe400078e000c */
[----:B-1----:R-:W-:Y:S02]  /*650e0*/  IMAD.MOV.U32 R18, RZ, RZ, R9 ;  /* 0x000000ffff127224 */ /* 0x002fe400078e0009 */
[----:B------:R-:W-:Y:S01]  /*650f0*/  IMAD.MOV.U32 R19, RZ, RZ, R8 ;  /* 0x000000ffff137224 */ /* 0x000fe200078e0008 */
[----:B------:R0:W-:Y:S04]  /*65100*/  STL.64 [R1+0x2e70], R22 ;  /* 0x002e701601007387 */ /* 0x0001e80000100a00 */
[----:B------:R-:W2:Y:S04]  /*65110*/  LDL.LU R20, [R1+0x9e0] ;  /* 0x0009e00001147983 */ /* 0x000ea80000300800 */
[----:B------:R-:W2:Y:S04]  /*65120*/  LDL.LU R21, [R1+0x9e4] ;  /* 0x0009e40001157983 */ /* 0x000ea80000300800 */
[----:B0-----:R-:W4:Y:S04]  /*65130*/  LDL.LU R22, [R1+0x9e8] ;  /* 0x0009e80001167983 */ /* 0x001f280000300800 */
[----:B------:R-:W4:Y:S04]  /*65140*/  LDL.LU R23, [R1+0x9ec] ;  /* 0x0009ec0001177983 */ /* 0x000f280000300800 */
[----:B------:R0:W-:Y:S04]  /*65150*/  STL.64 [R1+0x2ec0], R18 ;  /* 0x002ec01201007387 */ /* 0x0001e80000100a00 */
[----:B0-----:R-:W2:Y:S04]  /*65160*/  LDL.64 R18, [R1+0x208] ;  /* 0x0002080001127983 */ /* 0x001ea80000100a00 */
[----:B--2---:R0:W-:Y:S04]  /*65170*/  STL.64 [R1+0x2ed8], R18 ;  /* 0x002ed81201007387 */ /* 0x0041e80000100a00 */
[----:B----4-:R-:W-:Y:S04]  /*65180*/  STL.64 [R1+0x2e88], R22 ;  /* 0x002e881601007387 */ /* 0x010fe80000100a00 */
[----:B------:R1:W-:Y:S01]  /*65190*/  STL.64 [R1+0x2e80], R20 ;  /* 0x002e801401007387 */ /* 0x0003e20000100a00 */
[----:B0-----:R-:W-:-:S02]  /*651a0*/  IMAD.MOV.U32 R18, RZ, RZ, R2 ;  /* 0x000000ffff127224 */ /* 0x001fc400078e0002 */
[----:B------:R-:W-:Y:S01]  /*651b0*/  IMAD.MOV.U32 R19, RZ, RZ, R0 ;  /* 0x000000ffff137224 */ /* 0x000fe200078e0000 */
[----:B-1----:R-:W2:Y:S04]  /*651c0*/  LDL.LU R20, [R1+0x9f0] ;  /* 0x0009f00001147983 */ /* 0x002ea80000300800 */
[----:B------:R-:W2:Y:S04]  /*651d0*/  LDL.LU R21, [R1+0x9f4] ;  /* 0x0009f40001157983 */ /* 0x000ea80000300800 */
[----:B------:R-:W4:Y:S04]  /*651e0*/  LDL.LU R22, [R1+0x9f8] ;  /* 0x0009f80001167983 */ /* 0x000f280000300800 */
[----:B------:R-:W4:Y:S04]  /*651f0*/  LDL.LU R23, [R1+0x9fc] ;  /* 0x0009fc0001177983 */ /* 0x000f280000300800 */
[----:B------:R0:W-:Y:S04]  /*65200*/  STL.64 [R1+0x2ef0], R18 ;  /* 0x002ef01201007387 */ /* 0x0001e80000100a00 */
[----:B0-----:R-:W2:Y:S04]  /*65210*/  LDL.64 R18, [R1+0x58] ;  /* 0x0000580001127983 */ /* 0x001ea80000100a00 */
[----:B--2---:R0:W-:Y:S04]  /*65220*/  STL.64 [R1+0x2f08], R18 ;  /* 0x002f081201007387 */ /* 0x0041e80000100a00 */
        /* <DEDUP_REMOVED lines=24> */
[----:B------:R-:W4:Y:S04]  /*653b0*/  LDL.LU R22, [R1+0xa28] ;  /* 0x000a280001167983 */ /* 0x000f280000300800 */
[----:B------:R-:W4:Y:S01]  /*653c0*/  LDL.LU R23, [R1+0xa2c] ;  /* 0x000a2c0001177983 */ /* 0x000f220000300800 */
[C---:B---3--:R-:W-:Y:S03]  /*653d0*/  HMMA.16816.F32 R8, R4.reuse, R14, R8 ;  /* 0x0000000e0408723c */ /* 0x048fe60000001808 */
[----:B----4-:R-:W-:Y:S04]  /*653e0*/  STL.64 [R1+0x2ee8], R22 ;  /* 0x002ee81601007387 */ /* 0x010fe80000100a00 */
        /* <DEDUP_REMOVED lines=11> */
[----:B------:R-:W-:Y:S04]  /*654a0*/  STL [R1+0x2bbc], R25 ;  /* 0x002bbc1901007387 */ /* 0x000fe80000100800 */
[----:B------:R0:W-:Y:S04]  /*654b0*/  STL.64 [R1+0x2e58], R26 ;  /* 0x002e581a01007387 */ /* 0x0001e80000100a00 */
[----:B0-----:R-:W3:Y:S04]  /*654c0*/  LDL.64 R26, [R1+0x48] ;  /* 0x00004800011a7983 */ /* 0x001ee80000100a00 */
[----:B------:R-:W-:Y:S04]  /*654d0*/  STL.64 [R1+0xb40], R8 ;  /* 0x000b400801007387 */ /* 0x000fe80000100a00 */
[----:B------:R0:W-:Y:S04]  /*654e0*/  STL.64 [R1+0xb48], R10 ;  /* 0x000b480a01007387 */ /* 0x0001e80000100a00 */
[----:B0-----:R-:W4:Y:S02]  /*654f0*/  LDL.LU.64 R10, [R1+0x2f10] ;  /* 0x002f1000010a7983 */ /* 0x001f240000300a00 */
[----:B----4-:R-:W-:-:S15]  /*65500*/  HMMA.16816.F32 R16, R4, R10, R16 ;  /* 0x0000000a0410723c */ /* 0x010fde0000001810 */
[----:B------:R-:W-:-:S04]  /*65510*/  NOP ;  /* 0x0000000000007918 */ /* 0x000fc80000000000 */
[----:B------:R-:W-:Y:S04]  /*65520*/  STL.64 [R1+0xb30], R16 ;  /* 0x000b301001007387 */ /* 0x000fe80000100a00 */
[----:B------:R0:W-:Y:S04]  /*65530*/  STL.64 [R1+0xb38], R18 ;  /* 0x000b381201007387 */ /* 0x0001e80000100a00 */
[----:B0-----:R-:W2:Y:S04]  /*65540*/  LDL.LU.64 R18, [R1+0x2f08] ;  /* 0x002f080001127983 */ /* 0x001ea80000300a00 */
[----:B------:R0:W-:Y:S04]  /*65550*/  STL.64 [R1+0x2e10], R10 ;  /* 0x002e100a01007387 */ /* 0x0001e80000100a00 */
[----:B------:R-:W3:Y:S04]  /*65560*/  LDL.LU R8, [R1+0x9c0] ;  /* 0x0009c00001087983 */ /* 0x000ee80000300800 */
[----:B------:R-:W3:Y:S04]  /*65570*/  LDL.LU R9, [R1+0x9c4] ;  /* 0x0009c40001097983 */ /* 0x000ee80000300800 */
[----:B0-----:R-:W3:Y:S04]  /*65580*/  LDL.LU R10, [R1+0x9c8] ;  /* 0x0009c800010a7983 */ /* 0x001ee80000300800 */
        /* <DEDUP_REMOVED lines=52> */
[----:B------:R-:W4:Y:S04]  /*658d0*/  LDL.LU R14, [R1+0x9d8] ;  /* 0x0009d800010e7983 */ /* 0x000f280000300800 */
[----:B------:R-:W4:Y:S01]  /*658e0*/  LDL.LU R15, [R1+0x9dc] ;  /* 0x0009dc00010f7983 */ /* 0x000f220000300800 */
[----:B--2---:R-:W-:-:S15]  /*658f0*/  HMMA.16816.F32 R20, R4, R18, R20 ;  /* 0x000000120414723c */ /* 0x004fde0000001814 */
[----:B------:R-:W-:-:S04]  /*65900*/  NOP ;  /* 0x0000000000007918 */ /* 0x000fc80000000000 */
[----:B------:R0:W-:Y:S04]  /*65910*/  STL.64 [R1+0xac0], R20 ;  /* 0x000ac01401007387 */ /* 0x0001e80000100a00 */
[----:B------:R1:W-:Y:S01]  /*65920*/  STL.64 [R1+0xac8], R22 ;  /* 0x000ac81601007387 */ /* 0x0003e20000100a00 */
[----:B0-----:R-:W-:-:S03]  /*65930*/  IMAD.MOV.U32 R21, RZ, RZ, R18 ;  /* 0x000000ffff157224 */ /* 0x001fc600078e0012 */
[----:B-1----:R-:W4:Y:S01]  /*65940*/  LDL.LU.64 R22, [R1+0x2e70] ;  /* 0x002e700001167983 */ /* 0x002f220000300a00 */
[----:B------:R-:W-:-:S03]  /*65950*/  IMAD.MOV.U32 R20, RZ, RZ, R19 ;  /* 0x000000ffff147224 */ /* 0x000fc600078e0013 */
[----:B------:R-:W3:Y:S04]  /*65960*/  LDL.LU.64 R18, [R1+0x2e68] ;  /* 0x002e680001127983 */ /* 0x000ee80000300a00 */
[----:B------:R-:W3:Y:S01]  /*65970*/  LDL.LU.64 R16, [R1+0x2e60] ;  /* 0x002e600001107983 */ /* 0x000ee20000300a00 */
[----:B----4-:R-:W-:Y:S08]  /*65980*/  HMMA.16816.F32 R12, R4, R22, R12 ;  /* 0x00000016040c723c */ /* 0x010ff0000000180c */
[----:B---3--:R-:W-:Y:S01]  /*65990*/  HMMA.16816.F32 R4, R16, R26, R8 ;  /* 0x0000001a1004723c */ /* 0x008fe20000001808 */
[----:B------:R-:W-:Y:S10]  /*659a0*/  STL.64 [R1+0x2d48], R22 ;  /* 0x002d481601007387 */ /* 0x000ff40000100a00 */
[----:B------:R-:W-:Y:S04]  /*659b0*/  STL.64 [R1+0xab0], R12 ;  /* 0x000ab00c01007387 */ /* 0x000fe80000100a00 */
[----:B------:R-:W-:Y:S04]  /*659c0*/  STL.64 [R1+0xab8], R14 ;  /* 0x000ab80e01007387 */ /* 0x000fe80000100a00 */
[----:B------:R0:W-:Y:S04]  /*659d0*/  STL.64 [R1+0xca0], R4 ;  /* 0x000ca00401007387 */ /* 0x0001e80000100a00 */
[----:B------:R1:W-:Y:S04]  /*659e0*/  STL.64 [R1+0xca8], R6 ;  /* 0x000ca80601007387 */ /* 0x0003e80000100a00 */
[----:B0-----:R-:W2:Y:S04]  /*659f0*/  LDL.LU R4, [R1+0x930] ;  /* 0x0009300001047983 */ /* 0x001ea80000300800 */
[----:B------:R-:W2:Y:S04]  /*65a00*/  LDL.LU R5, [R1+0x934] ;  /* 0x0009340001057983 */ /* 0x000ea80000300800 */
[----:B-1----:R-:W3:Y:S04]  /*65a10*/  LDL.LU R6, [R1+0x938] ;  /* 0x0009380001067983 */ /* 0x002ee80000300800 */
[----:B------:R-:W3:Y:S04]  /*65a20*/  LDL.LU R7, [R1+0x93c] ;  /* 0x00093c0001077983 */ /* 0x000ee80000300800 */
[----:B---3--:R0:W-:Y:S04]  /*65a30*/  STL.64 [R1+0x2e20], R6 ;  /* 0x002e200601007387 */ /* 0x0081e80000100a00 */
[----:B--2---:R-:W-:Y:S04]  /*65a40*/  STL.64 [R1+0x2e18], R4 ;  /* 0x002e180401007387 */ /* 0x004fe80000100a00 */
[----:B0-----:R-:W2:Y:S01]  /*65a50*/  LDL.64 R6, [R1+0x18] ;  /* 0x0000180001067983 */ /* 0x001ea20000100a00 */
[----:B------:R-:W-:-:S02]  /*65a60*/  IMAD.MOV.U32 R23, RZ, RZ, R26 ;  /* 0x000000ffff177224 */ /* 0x000fc400078e001a */
[----:B------:R-:W-:Y:S01]  /*65a70*/  IMAD.MOV.U32 R22, RZ, RZ, R27 ;  /* 0x000000ffff167224 */ /* 0x000fe200078e001b */
[----:B--2---:R0:W-:Y:S04]  /*65a80*/  STL.64 [R1+0x2e38], R6 ;  /* 0x002e380601007387 */ /* 0x0041e80000100a00 */
[----:B------:R-:W2:Y:S04]  /*65a90*/  LDL.LU R8, [R1+0x940] ;  /* 0x0009400001087983 */ /* 0x000ea80000300800 */
[----:B------:R-:W2:Y:S04]  /*65aa0*/  LDL.LU R9, [R1+0x944] ;  /* 0x0009440001097983 */ /* 0x000ea80000300800 */
[----:B------:R-:W3:Y:S04]  /*65ab0*/  LDL.LU R10, [R1+0x948] ;  /* 0x00094800010a7983 */ /* 0x000ee80000300800 */
[----:B------:R-:W3:Y:S04]  /*65ac0*/  LDL.LU R11, [R1+0x94c] ;  /* 0x00094c00010b7983 */ /* 0x000ee80000300800 */
[----:B------:R-:W4:Y:S04]  /*65ad0*/  LDL.LU R24, [R1+0x9a0] ;  /* 0x0009a00001187983 */ /* 0x000f280000300800 */
[----:B------:R-:W4:Y:S04]  /*65ae0*/  LDL.LU R25, [R1+0x9a4] ;  /* 0x0009a40001197983 */ /* 0x000f280000300800 */
[----:B------:R-:W4:Y:S04]  /*65af0*/  LDL.LU R26, [R1+0x9a8] ;  /* 0x0009a800011a7983 */ /* 0x000f280000300800 */
[----:B------:R-:W4:Y:S04]  /*65b00*/  LDL.LU R27, [R1+0x9ac] ;  /* 0x0009ac00011b7983 */ /* 0x000f280000300800 */
[----:B0-----:R-:W2:Y:S04]  /*65b10*/  LDL.64 R6, [R1+0x28] ;  /* 0x0000280001067983 */ /* 0x001ea80000100a00 */
[----:B--2---:R0:W-:Y:S04]  /*65b20*/  STL.64 [R1+0x2e50], R6 ;  /* 0x002e500601007387 */ /* 0x0041e80000100a00 */
[----:B0-----:R-:W4:Y:S04]  /*65b30*/  LDL.64 R6, [R1+0x38] ;  /* 0x0000380001067983 */ /* 0x001f280000100a00 */
        /* <DEDUP_REMOVED lines=12> */
[----:B------:R-:W3:Y:S04]  /*65c00*/  LDL.64 R14, [R1+0x8] ;  /* 0x00000800010e7983 */ /* 0x000ee80000100a00 */
[----:B------:R-:W-:Y:S04]  /*65c10*/  STL.64 [R1+0x2dc8], R22 ;  /* 0x002dc81601007387 */ /* 0x000fe80000100a00 */
[----:B------:R0:W-:Y:S04]  /*65c20*/  STL.64 [R1+0x2dc0], R20 ;  /* 0x002dc01401007387 */ /* 0x0001e80000100a00 */
[----:B0-----:R-:W2:Y:S04]  /*65c30*/  LDL.LU R20, [R1+0x8d0] ;  /* 0x0008d00001147983 */ /* 0x001ea80000300800 */
[----:B------:R-:W2:Y:S04]  /*65c40*/  LDL.LU R21, [R1+0x8d4] ;  /* 0x0008d40001157983 */ /* 0x000ea80000300800 */
[----:B------:R-:W2:Y:S04]  /*65c50*/  LDL.LU R22, [R1+0x8d8] ;  /* 0x0008d80001167983 */ /* 0x000ea80000300800 */
[----:B------:R-:W2:Y:S01]  /*65c60*/  LDL.LU R23, [R1+0x8dc] ;  /* 0x0008dc0001177983 */ /* 0x000ea20000300800 */
[----:B----4-:R-:W-:Y:S03]  /*65c70*/  HMMA.16816.F32 R24, R16, R6, R24 ;  /* 0x000000061018723c */ /* 0x010fe60000001818 */
[----:B--2---:R0:W-:Y:S04]  /*65c80*/  STL.64 [R1+0x2dd8], R22 ;  /* 0x002dd81601007387 */ /* 0x0041e80000100a00 */
[----:B------:R1:W-:Y:S01]  /*65c90*/  STL.64 [R1+0x2dd0], R20 ;  /* 0x002dd01401007387 */ /* 0x0003e20000100a00 */
[----:B0-----:R-:W-:-:S02]  /*65ca0*/  IMAD.MOV.U32 R22, RZ, RZ, R29 ;  /* 0x000000ffff167224 */ /* 0x001fc400078e001d */
[----:B------:R-:W-:-:S05]  /*65cb0*/  IMAD.MOV.U32 R23, RZ, RZ, R28 ;  /* 0x000000ffff177224 */ /* 0x000fca00078e001c */
[----:B------:R0:W-:Y:S04]  /*65cc0*/  STL.64 [R1+0x2de8], R22 ;  /* 0x002de81601007387 */ /* 0x0001e80000100a00 */
[----:B-1----:R-:W2:Y:S04]  /*65cd0*/  LDL.LU R20, [R1+0x900] ;  /* 0x0009000001147983 */ /* 0x002ea80000300800 */
[----:B------:R-:W2:Y:S04]  /*65ce0*/  LDL.LU R21, [R1+0x904] ;  /* 0x0009040001157983 */ /* 0x000ea80000300800 */
[----:B0-----:R-:W4:Y:S04]  /*65cf0*/  LDL.LU R22, [R1+0x908] ;  /* 0x0009080001167983 */ /* 0x001f280000300800 */
[----:B------:R-:W4:Y:S04]  /*65d00*/  LDL.LU R23, [R1+0x90c] ;  /* 0x00090c0001177983 */ /* 0x000f280000300800 */
        /* <DEDUP_REMOVED lines=9> */
[----:B-1----:R-:W4:Y:S01]  /*65da0*/  LDL.LU.64 R26, [R1+0x2e58] ;  /* 0x002e5800011a7983 */ /* 0x002f220000300a00 */
[----:B------:R-:W-:-:S03]  /*65db0*/  IMAD.MOV.U32 R24, RZ, RZ, R7 ;  /* 0x000000ffff187224 */ /* 0x000fc600078e0007 */
        /* <DEDUP_REMOVED lines=14> */
[----:B0-----:R-:W3:Y:S04]  /*65ea0*/  LDL.LU.64 R10, [R1+0x2e30] ;  /* 0x002e3000010a7983 */ /* 0x001ee80000300a00 */
[----:B------:R-:W3:Y:S01]  /*65eb0*/  LDL.LU.64 R8, [R1+0x2e28] ;  /* 0x002e280001087983 */ /* 0x000ee20000300a00 */
[----:B------:R-:W-:-:S02]  /*65ec0*/  IMAD.MOV.U32 R0, RZ, RZ, R6 ;  /* 0x000000ffff007224 */ /* 0x000fc400078e0006 */
[----:B------:R-:W-:Y:S02]  /*65ed0*/  IMAD.MOV.U32 R2, RZ, RZ, R7 ;  /* 0x000000ffff027224 */ /* 0x000fe400078e0007 */
[----:B------:R-:W4:Y:S04]  /*65ee0*/  LDL.LU.64 R6, [R1+0x2e20] ;  /* 0x002e200001067983 */ /* 0x000f280000300a00 */
[----:B------:R-:W4:Y:S01]  /*65ef0*/  LDL.LU.64 R4, [R1+0x2e18] ;  /* 0x002e180001047983 */ /* 0x000f220000300a00 */
[----:B---3--:R-:W-:-:S15]  /*65f00*/  HMMA.16816.F32 R8, R16, R14, R8 ;  /* 0x0000000e1008723c */ /* 0x008fde0000001808 */
[----:B------:R-:W-:-:S04]  /*65f10*/  NOP ;  /* 0x0000000000007918 */ /* 0x000fc80000000000 */
[----:B------:R0:W-:Y:S04]  /*65f20*/  STL.64 [R1+0xc60], R8 ;  /* 0x000c600801007387 */ /* 0x0001e80000100a00 */
[----:B------:R1:W-:Y:S01]  /*65f30*/  STL.64 [R1+0xc68], R10 ;  /* 0x000c680a01007387 */ /* 0x0003e20000100a00 */
[----:B0-----:R-:W-:-:S03]  /*65f40*/  IMAD.MOV.U32 R9, RZ, RZ, R14 ;  /* 0x000000ffff097224 */ /* 0x001fc600078e000e */
[----:B-1----:R-:W2:Y:S01]  /*65f50*/  LDL.LU.64 R10, [R1+0x2e10] ;  /* 0x002e1000010a7983 */ /* 0x002ea20000300a00 */
[----:B------:R-:W-:-:S03]  /*65f60*/  IMAD.MOV.U32 R8, RZ, RZ, R15 ;  /* 0x000000ffff087224 */ /* 0x000fc600078e000f */
[----:B------:R-:W3:Y:S01]  /*65f70*/  LDL.LU.64 R14, [R1+0x2e08] ;  /* 0x002e0800010e7983 */ /* 0x000ee20000300a00 */
[C---:B----4-:R-:W-:Y:S03]  /*65f80*/  HMMA.16816.F32 R4, R16.reuse, R26, R4 ;  /* 0x0000001a1004723c */ /* 0x050fe60000001804 */
[----:B------:R-:W4:Y:S04]  /*65f90*/  LDL.LU.64 R12, [R1+0x2e00] ;  /* 0x002e0000010c7983 */ /* 0x000f280000300a00 */
[----:B------:R-:W-:Y:S04]  /*65fa0*/  STL.64 [R1+0x2cb8], R26 ;  /* 0x002cb81a01007387 */ /* 0x000fe80000100a00 */
[----:B------:R0:W-:Y:S08]  /*65fb0*/  STL.64 [R1+0x2de0], R24 ;  /* 0x002de01801007387 */ /* 0x0001f00000100a00 */
[----:B------:R-:W-:Y:S04]  /*65fc0*/  STL.64 [R1+0xc50], R4 ;  /* 0x000c500401007387 */ /* 0x000fe80000100a00 */
[----:B------:R-:W-:Y:S04]  /*65fd0*/  STL.64 [R1+0xc58], R6 ;  /* 0x000c580601007387 */ /* 0x000fe80000100a00 */
[----:B------:R-:W1:Y:S04]  /*65fe0*/  LDSM.16.MT88.4 R4, [R3+UR5+0xa000] ;  /* 0x00a000050304783b */ /* 0x000e680008004200 */
[----:B0-----:R-:W2:Y:S04]  /*65ff0*/  LDL.LU R24, [R1+0x8f0] ;  /* 0x0008f00001187983 */ /* 0x001ea80000300800 */
[----:B------:R-:W2:Y:S04]  /*66000*/  LDL.LU R25, [R1+0x8f4] ;  /* 0x0008f40001197983 */ /* 0x000ea80000300800 */
[----:B------:R-:W2:Y:S04]  /*66010*/  LDL.LU R26, [R1+0x8f8] ;  /* 0x0008f800011a7983 */ /* 0x000ea80000300800 */
[----:B------:R-:W2:Y:S04]  /*66020*/  LDL.LU R27, [R1+0x8fc] ;  /* 0x0008fc00011b7983 */ /* 0x000ea80000300800 */
[----:B-1----:R0:W-:Y:S04]  /*66030*/  STL.64 [R1+0x2c38], R6 ;  /* 0x002c380601007387 */ /* 0x0021e80000100a00 */
[----:B------:R-:W-:Y:S04]  /*66040*/  STL.64 [R1+0x2c30], R4 ;  /* 0x002c300401007387 */ /* 0x000fe80000100a00 */
[----:B0-----:R-:W2:Y:S01]  /*66050*/  LDL.64 R6, [R1+0x218] ;  /* 0x0002180001067983 */ /* 0x001ea20000100a00 */
        /* <DEDUP_REMOVED lines=12> */
[----:B------:R-:W-:Y:S01]  /*66120*/  STL.64 [R1+0x2ca0], R10 ;  /* 0x002ca00a01007387 */ /* 0x000fe20000100a00 */
[----:B--2---:R-:W-:Y:S03]  /*66130*/  HMMA.16816.F32 R20, R16, R22, R24 ;  /* 0x000000161014723c */ /* 0x004fe60000001818 */
[----:B------:R-:W2:-:S15]  /*66140*/  LDL.LU.64 R24, [R1+0x2de0] ;  /* 0x002de00001187983 */ /* 0x000e9e0000300a00 */
[----:B------:R-:W-:Y:S01]  /*66150*/  NOP ;  /* 0x0000000000007918 */ /* 0x000fe20000000000 */
[----:B------:R-:W-:Y:S04]  /*66160*/  STL.64 [R1+0xc20], R20 ;  /* 0x000c201401007387 */ /* 0x000fe80000100a00 */
[----:B------:R0:W-:Y:S04]  /*66170*/  STL.64 [R1+0xc28], R22 ;  /* 0x000c281601007387 */ /* 0x0001e80000100a00 */
[----:B0-----:R-:W3:Y:S04]  /*66180*/  LDL.LU.64 R22, [R1+0x2dd8] ;  /* 0x002dd80001167983 */ /* 0x001ee80000300a00 */
[----:B------:R-:W3:Y:S01]  /*66190*/  LDL.LU.64 R20, [R1+0x2dd0] ;  /* 0x002dd00001147983 */ /* 0x000ee20000300a00 */
[----:B------:R-:W-:-:S02]  /*661a0*/  IMAD.MOV.U32 R26, RZ, RZ, R9 ;  /* 0x000000ffff1a7224 */ /* 0x000fc400078e0009 */
[----:B------:R-:W-:Y:S01]  /*661b0*/  IMAD.MOV.U32 R27, RZ, RZ, R8 ;  /* 0x000000ffff1b7224 */ /* 0x000fe200078e0008 */
        /* <DEDUP_REMOVED lines=35> */
[----:B------:R-:W-:Y:S01]  /*663f0*/  IMAD.MOV.U32 R27, RZ, RZ, R22 ;  /* 0x000000ffff1b7224 */ /* 0x000fe200078e0016 */
[----:B--2---:R-:W-:Y:S04]  /*66400*/  STL.64 [R1+0x2ce0], R10 ;  /* 0x002ce00a01007387 */ /* 0x004fe80000100a00 */
[----:B------:R0:W-:Y:S04]  /*66410*/  STL.64 [R1+0x2cd8], R8 ;  /* 0x002cd80801007387 */ /* 0x0001e80000100a00 */
[----:B0-----:R-:W2:Y:S04]  /*66420*/  LDL.LU R8, [R1+0x550] ;  /* 0x0005500001087983 */ /* 0x001ea80000300800 */
[----:B------:R-:W2:Y:S04]  /*66430*/  LDL.LU R9, [R1+0x554] ;  /* 0x0005540001097983 */ /* 0x000ea80000300800 */
[----:B------:R-:W3:Y:S04]  /*66440*/  LDL.LU R10, [R1+0x558] ;  /* 0x00055800010a7983 */ /* 0x000ee80000300800 */
[----:B------:R-:W3:Y:S04]  /*66450*/  LDL.LU R11, [R1+0x55c] ;  /* 0x00055c00010b7983 */ /* 0x000ee80000300800 */
[----:B------:R0:W-:Y:S04]  /*66460*/  STL.64 [R1+0x2d40], R26 ;  /* 0x002d401a01007387 */ /* 0x0001e80000100a00 */
[----:B------:R-:W2:Y:S04]  /*66470*/  LDL.LU R24, [R1+0x590] ;  /* 0x0005900001187983 */ /* 0x000ea80000300800 */
[----:B------:R-:W2:Y:S04]  /*66480*/  LDL.LU R25, [R1+0x594] ;  /* 0x0005940001197983 */ /* 0x000ea80000300800 */
[----:B0-----:R-:W2:Y:S04]  /*66490*/  LDL.LU R26, [R1+0x598] ;  /* 0x00059800011a7983 */ /* 0x001ea80000300800 */
[----:B------:R-:W2:Y:S01]  /*664a0*/  LDL.LU R27, [R1+0x59c] ;  /* 0x00059c00011b7983 */ /* 0x000ea20000300800 */
[----:B------:R-:W-:-:S02]  /*664b0*/  IMAD.MOV.U32 R22, RZ, RZ, R21 ;  /* 0x000000ffff167224 */ /* 0x000fc400078e0015 */
[----:B------:R-:W-:Y:S01]  /*664c0*/  IMAD.MOV.U32 R23, RZ, RZ, R20 ;  /* 0x000000ffff177224 */ /* 0x000fe200078e0014 */
[----:B--2---:R-:W-:Y:S04]  /*664d0*/  STL.64 [R1+0x2d58], R26 ;  /* 0x002d581a01007387 */ /* 0x004fe80000100a00 */
[----:B------:R0:W-:Y:S04]  /*664e0*/  STL.64 [R1+0x2d50], R24 ;  /* 0x002d501801007387 */ /* 0x0001e80000100a00 */
        /* <DEDUP_REMOVED lines=8> */
[----:B------:R-:W-:Y:S04]  /*66570*/  STL.64 [R1+0x2d68], R24 ;  /* 0x002d681801007387 */ /* 0x000fe80000100a00 */
[----:B------:R-:W2:Y:S04]  /*66580*/  LDL.LU R12, [R1+0x870] ;  /* 0x00087000010c7983 */ /* 0x000ea80000300800 */
[----:B------:R-:W2:Y:S04]  /*66590*/  LDL.LU R13, [R1+0x874] ;  /* 0x00087400010d7983 */ /* 0x000ea80000300800 */
[----:B------:R-:W4:Y:S04]  /*665a0*/  LDL.LU R14, [R1+0x878] ;  /* 0x00087800010e7983 */ /* 0x000f280000300800 */
[----:B------:R-:W4:Y:S04]  /*665b0*/  LDL.LU R15, [R1+0x87c] ;  /* 0x00087c00010f7983 */ /* 0x000f280000300800 */
[----:B----4-:R0:W-:Y:S04]  /*665c0*/  STL.64 [R1+0x2d90], R14 ;  /* 0x002d900e01007387 */ /* 0x0101e80000100a00 */
[----:B--2---:R-:W-:Y:S04]  /*665d0*/  STL.64 [R1+0x2d88], R12 ;  /* 0x002d880c01007387 */ /* 0x004fe80000100a00 */
[----:B0-----:R-:W2:Y:S04]  /*665e0*/  LDL.64 R14, [R1+0x1f8] ;  /* 0x0001f800010e7983 */ /* 0x001ea80000100a00 */
[----:B--2---:R-:W-:Y:S04]  /*665f0*/  STL.64 [R1+0x2da0], R14 ;  /* 0x002da00e01007387 */ /* 0x004fe80000100a00 */
[----:B------:R0:W-:Y:S04]  /*66600*/  STL.64 [R1+0x2d78], R22 ;  /* 0x002d781601007387 */ /* 0x0001e80000100a00 */
[----:B0-----:R-:W2:Y:S04]  /*66610*/  LDL.64 R22, [R1+0x1e8] ;  /* 0x0001e80001167983 */ /* 0x001ea80000100a00 */
[----:B--2---:R0:W-:Y:S04]  /*66620*/  STL.64 [R1+0x2d98], R22 ;  /* 0x002d981601007387 */ /* 0x0041e80000100a00 */
[----:B------:R-:W2:Y:S04]  /*66630*/  LDL.LU R20, [R1+0x890] ;  /* 0x0008900001147983 */ /* 0x000ea80000300800 */
        /* <DEDUP_REMOVED lines=9> */
[----:B------:R-:W4:Y:S04]  /*666d0*/  LDL.LU R24, [R1+0x7d0] ;  /* 0x0007d00001187983 */ /* 0x000f280000300800 */
[----:B------:R-:W4:Y:S04]  /*666e0*/  LDL.LU R25, [R1+0x7d4] ;  /* 0x0007d40001197983 */ /* 0x000f280000300800 */
[----:B------:R-:W4:Y:S04]  /*666f0*/  LDL.LU R26, [R1+0x7d8] ;  /* 0x0007d800011a7983 */ /* 0x000f280000300800 */
[----:B------:R-:W4:Y:S04]  /*66700*/  LDL.LU R27, [R1+0x7dc] ;  /* 0x0007dc00011b7983 */ /* 0x000f280000300800 */
        /* <DEDUP_REMOVED lines=21> */
[----:B------:R0:W-:Y:S04]  /*66860*/  STL.64 [R1+0x2c98], R6 ;  /* 0x002c980601007387 */ /* 0x0001e80000100a00 */
[----:B------:R-:W3:Y:S04]  /*66870*/  LDL.LU R4, [R1+0x510] ;  /* 0x0005100001047983 */ /* 0x000ee80000300800 */
[----:B------:R-:W3:Y:S04]  /*66880*/  LDL.LU R5, [R1+0x514] ;  /* 0x0005140001057983 */ /* 0x000ee80000300800 */
[----:B0-----:R-:W3:Y:S04]  /*66890*/  LDL.LU R6, [R1+0x518] ;  /* 0x0005180001067983 */ /* 0x001ee80000300800 */
[----:B------:R-:W3:Y:S04]  /*668a0*/  LDL.LU R7, [R1+0x51c] ;  /* 0x00051c0001077983 */ /* 0x000ee80000300800 */
[----:B------:R-:W2:Y:S04]  /*668b0*/  LDL.LU.64 R22, [R1+0x2db0] ;  /* 0x002db00001167983 */ /* 0x000ea80000300a00 */
[----:B------:R-:W2:Y:S04]  /*668c0*/  LDL.LU.64 R20, [R1+0x2da8] ;  /* 0x002da80001147983 */ /* 0x000ea80000300a00 */
        /* <DEDUP_REMOVED lines=15> */
[----:B------:R1:W-:Y:S01]  /*669c0*/  STL.64 [R1+0xbe8], R14 ;  /* 0x000be80e01007387 */ /* 0x0003e20000100a00 */
[----:B0-----:R-:W-:-:S03]  /*669d0*/  MOV R13, R22 ;  /* 0x00000016000d7202 */ /* 0x001fc60000000f00 */
[----:B-1----:R-:W2:Y:S01]  /*669e0*/  LDL.LU.64 R14, [R1+0x2d80] ;  /* 0x002d8000010e7983 */ /* 0x002ea20000300a00 */
        /* <DEDUP_REMOVED lines=16> */
[----:B------:R-:W4:Y:S04]  /*66af0*/  LDL.LU.64 R22, [R1+0x2d38] ;  /* 0x002d380001167983 */ /* 0x000f280000300a00 */
[----:B------:R-:W4:Y:S09]  /*66b00*/  LDL.LU.64 R20, [R1+0x2d30] ;  /* 0x002d300001147983 */ /* 0x000f320000300a00 */
        /* <DEDUP_REMOVED lines=41> */
[----:B------:R-:W2:Y:S04]  /*66da0*/  LDL.LU.64 R8, [R1+0x2ca8] ;  /* 0x002ca80001087983 */ /* 0x000ea80000300a00 */
[----:B------:R0:W-:Y:S04]  /*66db0*/  STL [R1+0x2bc4], R26 ;  /* 0x002bc41a01007387 */ /* 0x0001e80000100800 */
[----:B------:R1:W-:Y:S04]  /*66dc0*/  STL [R1+0x2bc0], R27 ;  /* 0x002bc01b01007387 */ /* 0x0003e80000100800 */
[----:B------:R-:W4:Y:S04]  /*66dd0*/  LDL.LU R24, [R1+0x500] ;  /* 0x0005000001187983 */ /* 0x000f280000300800 */
[----:B------:R-:W4:Y:S04]  /*66de0*/  LDL.LU R25, [R1+0x504] ;  /* 0x0005040001197983 */ /* 0x000f280000300800 */
[----:B0-----:R-:W4:Y:S04]  /*66df0*/  LDL.LU R26, [R1+0x508] ;  /* 0x00050800011a7983 */ /* 0x001f280000300800 */
[----:B-1----:R-:W4:Y:S01]  /*66e00*/  LDL.LU R27, [R1+0x50c] ;  /* 0x00050c00011b7983 */ /* 0x002f220000300800 */
[----:B--2---:R-:W-:-:S15]  /*66e10*/  HMMA.16816.F32 R8, R20, R14, R8 ;  /* 0x0000000e1408723c */ /* 0x004fde0000001808 */
[----:B------:R-:W-:-:S04]  /*66e20*/  NOP ;  /* 0x0000000000007918 */ /* 0x000fc80000000000 */
[----:B------:R-:W-:Y:S04]  /*66e30*/  STL.64 [R1+0xd40], R8 ;  /* 0x000d400801007387 */ /* 0x000fe80000100a00 */
[----:B------:R0:W-:Y:S04]  /*66e40*/  STL.64 [R1+0xd48], R10 ;  /* 0x000d480a01007387 */ /* 0x0001e80000100a00 */
[----:B0-----:R-:W3:Y:S04]  /*66e50*/  LDL.LU.64 R10, [R1+0x2ca0] ;  /* 0x002ca000010a7983 */ /* 0x001ee80000300a00 */
[----:B------:R-:W-:Y:S04]  /*66e60*/  STL [R1+0x2bcc], R14 ;  /* 0x002bcc0e01007387 */ /* 0x000fe80000100800 */
[----:B------:R-:W-:Y:S01]  /*66e70*/  STL [R1+0x2bc8], R15 ;  /* 0x002bc80f01007387 */ /* 0x000fe20000100800 */
[----:B---3--:R-:W-:-:S15]  /*66e80*/  HMMA.16816.F32 R4, R20, R10, R4 ;  /* 0x0000000a1404723c */ /* 0x008fde0000001804 */
[----:B------:R-:W-:-:S04]  /*66e90*/  NOP ;  /* 0x0000000000007918 */ /* 0x000fc80000000000 */
[----:B------:R-:W-:Y:S04]  /*66ea0*/  STL.64 [R1+0xd30], R4 ;  /* 0x000d300401007387 */ /* 0x000fe80000100a00 */
[----:B------:R0:W-:Y:S04]  /*66eb0*/  STL.64 [R1+0xd38], R6 ;  /* 0x000d380601007387 */ /* 0x0001e80000100a00 */
[----:B0-----:R-:W2:Y:S04]  /*66ec0*/  LDL.LU.64 R6, [R1+0x2c98] ;  /* 0x002c980001067983 */ /* 0x001ea80000300a00 */
[----:B------:R0:W-:Y:S04]  /*66ed0*/  STL.64 [R1+0x2bf8], R10 ;  /* 0x002bf80a01007387 */ /* 0x0001e80000100a00 */
[----:B0-----:R-:W4:Y:S02]  /*66ee0*/  LDL.64 R10, [R1+0x58] ;  /* 0x00005800010a7983 */ /* 0x001f240000100a00 */
[----:B----4-:R-:W-:-:S15]  /*66ef0*/  HMMA.16816.F32 R24, R20, R10, R24 ;  /* 0x0000000a1418723c */ /* 0x010fde0000001818 */
[----:B------:R-:W-:-:S04]  /*66f00*/  NOP ;  /* 0x0000000000007918 */ /* 0x000fc80000000000 */
[----:B------:R0:W-:Y:S02]  /*66f10*/  STL.64 [R1+0xd20], R24 ;  /* 0x000d201801007387 */ /* 0x0001e40000100a00 */
[----:B0-----:R-:W-:Y:S02]  /*66f20*/  IMAD.MOV.U32 R25, RZ, RZ, R10 ;  /* 0x000000ffff197224 */ /* 0x001fe400078e000a */
[----:B------:R-:W-:Y:S02]  /*66f30*/  IMAD.MOV.U32 R24, RZ, RZ, R11 ;  /* 0x000000ffff187224 */ /* 0x000fe400078e000b */
[----:B--2---:R-:W-:Y:S01]  /*66f40*/  HMMA.16816.F32 R8, R20, R6, R16 ;  /* 0x000000061408723c */ /* 0x004fe20000001810 */
[----:B------:R0:W-:Y:S02]  /*66f50*/  STL.64 [R1+0xd28], R26 ;  /* 0x000d281a01007387 */ /* 0x0001e40000100a00 */
[----:B0-----:R-:W-:Y:S02]  /*66f60*/  IMAD.MOV.U32 R26, RZ, RZ, R6 ;  /* 0x000000ffff1a7224 */ /* 0x001fe400078e0006 */
[----:B------:R-:W-:-:S14]  /*66f70*/  IMAD.MOV.U32 R27, RZ, RZ, R7 ;  /* 0x000000ffff1b7224 */ /* 0x000fdc00078e0007 */
[----:B------:R-:W-:Y:S04]  /*66f80*/  STL.64 [R1+0xd10], R8 ;  /* 0x000d100801007387 */ /* 0x000fe80000100a00 */
[----:B------:R-:W-:Y:S04]  /*66f90*/  STL.64 [R1+0xd18], R10 ;  /* 0x000d180a01007387 */ /* 0x000fe80000100a00 */
[----:B------:R-:W-:Y:S04]  /*66fa0*/  STL.64 [R1+0x2bd8], R26 ;  /* 0x002bd81a01007387 */ /* 0x000fe80000100a00 */
[----:B------:R0:W-:Y:S04]  /*66fb0*/  STL.64 [R1+0x2bd0], R24 ;  /* 0x002bd01801007387 */ /* 0x0001e80000100a00 */
        /* <DEDUP_REMOVED lines=12> */
[----:B------:R-:W2:Y:S04]  /*67080*/  LDL.64 R18, [R1+0x1d8] ;  /* 0x0001d80001127983 */ /* 0x000ea80000100a00 */
[----:B--2---:R-:W-:Y:S04]  /*67090*/  STL.64 [R1+0x2c60], R18 ;  /* 0x002c601201007387 */ /* 0x004fe80000100a00 */
[----:B------:R0:W-:Y:S04]  /*670a0*/  STL.64 [R1+0x2c48], R6 ;  /* 0x002c480601007387 */ /* 0x0001e80000100a00 */
[----:B------:R1:W-:Y:S04]  /*670b0*/  STL.64 [R1+0x2c40], R4 ;  /* 0x002c400401007387 */ /* 0x0003e80000100a00 */
[----:B0-----:R-:W2:Y:S04]  /*670c0*/  LDL.64 R6, [R1+0x1c8] ;  /* 0x0001c80001067983 */ /* 0x001ea80000100a00 */
[----:B--2---:R0:W-:Y:S04]  /*670d0*/  STL.64 [R1+0x2c58], R6 ;  /* 0x002c580601007387 */ /* 0x0041e80000100a00 */
[----:B-1----:R-:W2:Y:S04]  /*670e0*/  LDL.LU R4, [R1+0x70] ;  /* 0x0000700001047983 */ /* 0x002ea80000300800 */
[----:B------:R-:W2:Y:S04]  /*670f0*/  LDL.LU R5, [R1+0x74] ;  /* 0x0000740001057983 */ /* 0x000ea80000300800 */
[----:B0-----:R-:W2:Y:S04]  /*67100*/  LDL.LU R6, [R1+0x78] ;  /* 0x0000780001067983 */ /* 0x001ea80000300800 */
[----:B------:R-:W2:Y:S01]  /*67110*/  LDL.LU R7, [R1+0x7c] ;  /* 0x00007c0001077983 */ /* 0x000ea20000300800 */
[----:B------:R-:W-:-:S02]  /*67120*/  IMAD.MOV.U32 R18, RZ, RZ, R13 ;  /* 0x000000ffff127224 */ /* 0x000fc400078e000d */
[----:B------:R-:W-:Y:S01]  /*67130*/  IMAD.MOV.U32 R19, RZ, RZ, R12 ;  /* 0x000000ffff137224 */ /* 0x000fe200078e000c */
[----:B--2---:R-:W-:Y:S04]  /*67140*/  STL.64 [R1+0x2c70], R6 ;  /* 0x002c700601007387 */ /* 0x004fe80000100a00 */
[----:B------:R-:W-:Y:S04]  /*67150*/  STL.64 [R1+0x2c68], R4 ;  /* 0x002c680401007387 */ /* 0x000fe80000100a00 */
[----:B------:R0:W-:Y:S02]  /*67160*/  STL.64 [R1+0x2c78], R18 ;  /* 0x002c781201007387 */ /* 0x0001e40000100a00 */
[----:B0-----:R-:W-:-:S02]  /*67170*/  IMAD.MOV.U32 R18, RZ, RZ, R2 ;  /* 0x000000ffff127224 */ /* 0x001fc400078e0002 */
[----:B------:R-:W-:-:S05]  /*67180*/  IMAD.MOV.U32 R19, RZ, RZ, R0 ;  /* 0x000000ffff137224 */ /* 0x000fca00078e0000 */
[----:B------:R0:W-:Y:S04]  /*67190*/  STL.64 [R1+0x2c90], R18 ;  /* 0x002c901201007387 */ /* 0x0001e80000100a00 */
        /* <DEDUP_REMOVED lines=8> */
[----:B0-----:R-:W3:Y:S04]  /*67220*/  LDL.64 R18, [R1+0x208] ;  /* 0x0002080001127983 */ /* 0x001ee80000100a00 */
[----:B--2---:R-:W-:Y:S04]  /*67230*/  STL.64 [R1+0x2c88], R6 ;  /* 0x002c880601007387 */ /* 0x004fe80000100a00 */
[----:B------:R0:W-:Y:S04]  /*67240*/  STL.64 [R1+0x2c80], R4 ;  /* 0x002c800401007387 */ /* 0x0001e80000100a00 */
[----:B0-----:R-:W2:Y:S04]  /*67250*/  LDL.LU R4, [R1+0x90] ;  /* 0x0000900001047983 */ /* 0x001ea80000300800 */
[----:B------:R-:W2:Y:S04]  /*67260*/  LDL.LU R5, [R1+0x94] ;  /* 0x0000940001057983 */ /* 0x000ea80000300800 */
[----:B------:R-:W2:Y:S04]  /*67270*/  LDL.LU R6, [R1+0x98] ;  /* 0x0000980001067983 */ /* 0x000ea80000300800 */
[----:B------:R-:W2:Y:S04]  /*67280*/  LDL.LU R7, [R1+0x9c] ;  /* 0x00009c0001077983 */ /* 0x000ea80000300800 */
[----:B------:R0:W-:Y:S04]  /*67290*/  STL.64 [R1+0x2c08], R10 ;  /* 0x002c080a01007387 */ /* 0x0001e80000100a00 */
[----:B----4-:R-:W-:Y:S04]  /*672a0*/  STL.64 [R1+0x2c00], R8 ;  /* 0x002c000801007387 */ /* 0x010fe80000100a00 */
[----:B0-----:R-:W4:Y:S04]  /*672b0*/  LDL.64 R10, [R1+0x38] ;  /* 0x00003800010a7983 */ /* 0x001f280000100a00 */
[----:B----4-:R0:W-:Y:S04]  /*672c0*/  STL.64 [R1+0x2c18], R10 ;  /* 0x002c180a01007387 */ /* 0x0101e80000100a00 */
[----:B0-----:R-:W4:Y:S04]  /*672d0*/  LDL.64 R10, [R1+0x48] ;  /* 0x00004800010a7983 */ /* 0x001f280000100a00 */
[----:B----4-:R0:W-:Y:S04]  /*672e0*/  STL.64 [R1+0x2c50], R10 ;  /* 0x002c500a01007387 */ /* 0x0101e80000100a00 */
[----:B------:R-:W4:Y:S04]  /*672f0*/  LDL.LU R8, [R1+0x130] ;  /* 0x0001300001087983 */ /* 0x000f280000300800 */
[----:B------:R-:W4:Y:S04]  /*67300*/  LDL.LU R9, [R1+0x134] ;  /* 0x0001340001097983 */ /* 0x000f280000300800 */
[----:B0-----:R-:W4:Y:S04]  /*67310*/  LDL.LU R10, [R1+0x138] ;  /* 0x00013800010a7983 */ /* 0x001f280000300800 */
[----:B------:R-:W4:Y:S04]  /*67320*/  LDL.LU R11, [R1+0x13c] ;  /* 0x00013c00010b7983 */ /* 0x000f280000300800 */
[----:B---3--:R0:W-:Y:S04]  /*67330*/  STL.64 [R1+0x2be8], R26 ;  /* 0x002be81a01007387 */ /* 0x0081e80000100a00 */
[----:B------:R-:W-:Y:S04]  /*67340*/  STL.64 [R1+0x2be0], R24 ;  /* 0x002be01801007387 */ /* 0x000fe80000100a00 */
[----:B0-----:R-:W3:Y:S04]  /*67350*/  LDL.64 R26, [R1+0x18] ;  /* 0x00001800011a7983 */ /* 0x001ee80000100a00 */
[----:B---3--:R0:W-:Y:S04]  /*67360*/  STL.64 [R1+0x2bf0], R26 ;  /* 0x002bf01a01007387 */ /* 0x0081e80000100a00 */
[----:B0-----:R-:W3:Y:S01]  /*67370*/  LDL.64 R26, [R1+0x28] ;  /* 0x00002800011a7983 */ /* 0x001ee20000100a00 */
[----:B------:R-:W-:Y:S03]  /*67380*/  HMMA.16816.F32 R12, R20, R18, R12 ;  /* 0x00000012140c723c */ /* 0x000fe6000000180c */
[----:B---3--:R0:W-:Y:S04]  /*67390*/  STL.64 [R1+0x2c10], R26 ;  /* 0x002c101a01007387 */ /* 0x0081e80000100a00 */
[----:B------:R-:W3:Y:S04]  /*673a0*/  LDL.LU R24, [R1+0x110] ;  /* 0x0001100001187983 */ /* 0x000ee80000300800 */
[----:B------:R-:W3:Y:S04]  /*673b0*/  LDL.LU R25, [R1+0x114] ;  /* 0x0001140001197983 */ /* 0x000ee80000300800 */
[----:B0-----:R-:W2:Y:S04]  /*673c0*/  LDL.LU R26, [R1+0x118] ;  /* 0x00011800011a7983 */ /* 0x001ea80000300800 */
[----:B------:R-:W2:Y:S04]  /*673d0*/  LDL.LU R27, [R1+0x11c] ;  /* 0x00011c00011b7983 */ /* 0x000ea80000300800 */
[----:B--2---:R-:W-:Y:S04]  /*673e0*/  STL.64 [R1+0x2c28], R26 ;  /* 0x002c281a01007387 */ /* 0x004fe80000100a00 */
[----:B---3--:R0:W-:Y:S04]  /*673f0*/  STL.64 [R1+0x2c20], R24 ;  /* 0x002c201801007387 */ /* 0x0081e80000100a00 */
[----:B0-----:R-:W2:Y:S04]  /*67400*/  LDL.LU R24, [R1+0x120] ;  /* 0x0001200001187983 */ /* 0x001ea80000300800 */
[----:B------:R-:W2:Y:S04]  /*67410*/  LDL.LU R25, [R1+0x124] ;  /* 0x0001240001197983 */ /* 0x000ea80000300800 */
[----:B------:R-:W2:Y:S04]  /*67420*/  LDL.LU R26, [R1+0x128] ;  /* 0x00012800011a7983 */ /* 0x000ea80000300800 */
[----:B------:R-:W2:Y:S04]  /*67430*/  LDL.LU R27, [R1+0x12c] ;  /* 0x00012c00011b7983 */ /* 0x000ea80000300800 */
[----:B------:R-:W-:Y:S04]  /*67440*/  STL.64 [R1+0xd00], R12 ;  /* 0x000d000c01007387 */ /* 0x000fe80000100a00 */
[----:B------:R0:W-:Y:S02]  /*67450*/  STL.64 [R1+0xd08], R14 ;  /* 0x000d080e01007387 */ /* 0x0001e40000100a00 */
[----:B0-----:R-:W-:-:S02]  /*67460*/  IMAD.MOV.U32 R14, RZ, RZ, R18 ;  /* 0x000000ffff0e7224 */ /* 0x001fc400078e0012 */
        /* <DEDUP_REMOVED lines=18> */
[----:B0-----:R-:W4:Y:S01]  /*67590*/  LDL.LU.64 R6, [R1+0x2c58] ;  /* 0x002c580001067983 */ /* 0x001f220000300a00 */
[----:B------:R-:W-:Y:S02]  /*675a0*/  IMAD.MOV.U32 R13, RZ, RZ, R18 ;  /* 0x000000ffff0d7224 */ /* 0x000fe400078e0012 */
[----:B------:R-:W-:-:S02]  /*675b0*/  IMAD.MOV.U32 R12, RZ, RZ, R19 ;  /* 0x000000ffff0c7224 */ /* 0x000fc400078e0013 */
[----:B------:R-:W0:Y:S04]  /*675c0*/  LDSM.16.MT88.4 R16, [R3+UR5+0xa080] ;  /* 0x00a080050310783b */ /* 0x000e280008004200 */
[----:B0-----:R0:W-:Y:S04]  /*675d0*/  STL.64 [R1+0x2b28], R18 ;  /* 0x002b281201007387 */ /* 0x0011e80000100a00 */
[----:B------:R1:W-:Y:S04]  /*675e0*/  STL.64 [R1+0x2b20], R16 ;  /* 0x002b201001007387 */ /* 0x0003e80000100a00 */
[----:B0-----:R-:W3:Y:S01]  /*675f0*/  LDL.64 R18, [R1+0x1b8] ;  /* 0x0001b80001127983 */ /* 0x001ee20000100a00 */
[----:B----4-:R-:W-:Y:S01]  /*67600*/  HMMA.16816.F32 R8, R20, R6, R8 ;  /* 0x000000061408723c */ /* 0x010fe20000001808 */
[----:B-1----:R-:W-:-:S02]  /*67610*/  IMAD.MOV.U32 R17, RZ, RZ, R6 ;  /* 0x000000ffff117224 */ /* 0x002fc400078e0006 */
[----:B------:R-:W-:-:S15]  /*67620*/  IMAD.MOV.U32 R16, RZ, RZ, R7 ;  /* 0x000000ffff107224 */ /* 0x000fde00078e0007 */
[----:B------:R-:W-:Y:S01]  /*67630*/  NOP ;  /* 0x0000000000007918 */ /* 0x000fe20000000000 */
[----:B------:R-:W-:Y:S04]  /*67640*/  STL.64 [R1+0xcc0], R8 ;  /* 0x000cc00801007387 */ /* 0x000fe80000100a00 */
[----:B------:R0:W-:Y:S04]  /*67650*/  STL.64 [R1+0xcc8], R10 ;  /* 0x000cc80a01007387 */ /* 0x0001e80000100a00 */
[----:B0-----:R-:W4:Y:S04]  /*67660*/  LDL.LU.64 R10, [R1+0x2c50] ;  /* 0x002c5000010a7983 */ /* 0x001f280000300a00 */
[----:B------:R-:W3:Y:S04]  /*67670*/  LDL.LU.64 R6, [R1+0x2c48] ;  /* 0x002c480001067983 */ /* 0x000ee80000300a00 */
[----:B------:R-:W3:Y:S04]  /*67680*/  LDL.LU.64 R4, [R1+0x2c40] ;  /* 0x002c400001047983 */ /* 0x000ee80000300a00 */
[----:B------:R-:W-:Y:S04]  /*67690*/  STL [R1+0x2b3c], R16 ;  /* 0x002b3c1001007387 */ /* 0x000fe80000100800 */
[----:B------:R-:W-:Y:S01]  /*676a0*/  STL [R1+0x2b38], R17 ;  /* 0x002b381101007387 */ /* 0x000fe20000100800 */
[----:B---3--:R-:W-:Y:S03]  /*676b0*/  HMMA.16816.F32 R20, R20, R18, R4 ;  /* 0x000000121414723c */ /* 0x008fe60000001804 */
[----:B------:R-:W2:Y:S04]  /*676c0*/  LDL.LU.64 R6, [R1+0x2c38] ;  /* 0x002c380001067983 */ /* 0x000ea80000300a00 */
[----:B------:R-:W2:Y:S01]  /*676d0*/  LDL.LU.64 R4, [R1+0x2c30] ;  /* 0x002c300001047983 */ /* 0x000ea20000300a00 */
[----:B----4-:R-:W-:-:S02]  /*676e0*/  IMAD.MOV.U32 R2, RZ, RZ, R10 ;  /* 0x000000ffff027224 */ /* 0x010fc400078e000a */
[----:B------:R-:W-:-:S09]  /*676f0*/  IMAD.MOV.U32 R0, RZ, RZ, R11 ;  /* 0x000000ffff007224 */ /* 0x000fd200078e000b */
[----:B------:R-:W-:Y:S04]  /*67700*/  STL.64 [R1+0xcb0], R20 ;  /* 0x000cb01401007387 */ /* 0x000fe80000100a00 */
[----:B------:R0:W-:Y:S04]  /*67710*/  STL.64 [R1+0xcb8], R22 ;  /* 0x000cb81601007387 */ /* 0x0001e80000100a00 */
[----:B0-----:R-:W3:Y:S04]  /*67720*/  LDL.64 R22, [R1+0x8] ;  /* 0x0000080001167983 */ /* 0x001ee80000100a00 */
        /* <DEDUP_REMOVED lines=25> */
[----:B0-----:R-:W-:-:S03]  /*678c0*/  IMAD.MOV.U32 R9, RZ, RZ, R26 ;  /* 0x000000ffff097224 */ /* 0x001fc600078e001a */
[----:B-1----:R-:W2:Y:S01]  /*678d0*/  LDL.LU.64 R10, [R1+0x2bf8] ;  /* 0x002bf800010a7983 */ /* 0x002ea20000300a00 */
[----:B------:R-:W-:-:S03]  /*678e0*/  IMAD.MOV.U32 R8, RZ, RZ, R27 ;  /* 0x000000ffff087224 */ /* 0x000fc600078e001b */
[----:B------:R-:W4:Y:S02]  /*678f0*/  LDL.LU.64 R26, [R1+0x2bf0] ;  /* 0x002bf000011a7983 */ /* 0x000f240000300a00 */
[----:B----4-:R-:W-:-:S15]  /*67900*/  HMMA.16816.F32 R16, R4, R26, R16 ;  /* 0x0000001a0410723c */ /* 0x010fde0000001810 */
[----:B------:R-:W-:-:S04]  /*67910*/  NOP ;  /* 0x0000000000007918 */ /* 0x000fc80000000000 */
[----:B------:R-:W-:Y:S04]  /*67920*/  STL.64 [R1+0x5d0], R16 ;  /* 0x0005d01001007387 */ /* 0x000fe80000100a00 */
[----:B------:R0:W-:Y:S02]  /*67930*/  STL.64 [R1+0x5d8], R18 ;  /* 0x0005d81201007387 */ /* 0x0001e40000100a00 */
[----:B0-----:R-:W-:Y:S02]  /*67940*/  IMAD.MOV.U32 R19, RZ, RZ, R26 ;  /* 0x000000ffff137224 */ /* 0x001fe400078e001a */
[----:B------:R-:W-:Y:S02]  /*67950*/  IMAD.MOV.U32 R18, RZ, RZ, R27 ;  /* 0x000000ffff127224 */ /* 0x000fe400078e001b */
[----:B------:R-:W4:Y:S04]  /*67960*/  LDL.LU.64 R26, [R1+0x2be8] ;  /* 0x002be800011a7983 */ /* 0x000f280000300a00 */
[----:B------:R-:W4:Y:S01]  /*67970*/  LDL.LU.64 R24, [R1+0x2be0] ;  /* 0x002be00001187983 */ /* 0x000f220000300a00 */
[----:B---3--:R-:W-:-:S02]  /*67980*/  IMAD.MOV.U32 R16, RZ, RZ, R22 ;  /* 0x000000ffff107224 */ /* 0x008fc400078e0016 */
[----:B------:R-:W-:Y:S01]  /*67990*/  IMAD.MOV.U32 R17, RZ, RZ, R23 ;  /* 0x000000ffff117224 */ /* 0x000fe200078e0017 */
[----:B----4-:R-:W-:-:S15]  /*679a0*/  HMMA.16816.F32 R24, R4, R22, R24 ;  /* 0x000000160418723c */ /* 0x010fde0000001818 */
[----:B------:R-:W-:-:S04]  /*679b0*/  NOP ;  /* 0x0000000000007918 */ /* 0x000fc80000000000 */
[----:B------:R-:W-:Y:S04]  /*679c0*/  STL.64 [R1+0x5c0], R24 ;  /* 0x0005c01801007387 */ /* 0x000fe80000100a00 */
[----:B------:R0:W-:Y:S04]  /*679d0*/  STL.64 [R1+0x5c8], R26 ;  /* 0x0005c81a01007387 */ /* 0x0001e80000100a00 */
[----:B0-----:R-:W3:Y:S04]  /*679e0*/  LDL.LU.64 R26, [R1+0x2bd8] ;  /* 0x002bd800011a7983 */ /* 0x001ee80000300a00 */
        /* <DEDUP_REMOVED lines=19> */
[----:B------:R3:W-:Y:S02]  /*67b20*/  STL.64 [R1+0x2b78], R18 ;  /* 0x002b781201007387 */ /* 0x0007e40000100a00 */
[----:B---3--:R-:W-:-:S02]  /*67b30*/  IMAD.MOV.U32 R18, RZ, RZ, R26 ;  /* 0x000000ffff127224 */ /* 0x008fc400078e001a */
[----:B------:R-:W-:Y:S01]  /*67b40*/  IMAD.MOV.U32 R19, RZ, RZ, R27 ;  /* 0x000000ffff137224 */ /* 0x000fe200078e001b */
[----:B------:R-:W3:Y:S04]  /*67b50*/  LDL.LU R26, [R1+0x2bc4] ;  /* 0x002bc400011a7983 */ /* 0x000ee80000300800 */
[----:B------:R-:W3:Y:S04]  /*67b60*/  LDL.LU R27, [R1+0x2bc0] ;  /* 0x002bc000011b7983 */ /* 0x000ee80000300800 */
[----:B------:R-:W2:Y:S04]  /*67b70*/  LDL.LU R20, [R1+0xc0] ;  /* 0x0000c00001147983 */ /* 0x000ea80000300800 */
[----:B------:R-:W2:Y:S04]  /*67b80*/  LDL.LU R21, [R1+0xc4] ;  /* 0x0000c40001157983 */ /* 0x000ea80000300800 */
[----:B------:R-:W2:Y:S04]  /*67b90*/  LDL.LU R22, [R1+0xc8] ;  /* 0x0000c80001167983 */ /* 0x000ea80000300800 */
[----:B------:R-:W2:Y:S04]  /*67ba0*/  LDL.LU R23, [R1+0xcc] ;  /* 0x0000cc0001177983 */ /* 0x000ea80000300800 */
[----:B------:R4:W-:Y:S02]  /*67bb0*/  STL.64 [R1+0x2b90], R18 ;  /* 0x002b901201007387 */ /* 0x0009e40000100a00 */
[----:B----4-:R-:W-:-:S02]  /*67bc0*/  IMAD.MOV.U32 R18, RZ, RZ, R25 ;  /* 0x000000ffff127224 */ /* 0x010fc400078e0019 */
[----:B------:R-:W-:Y:S01]  /*67bd0*/  IMAD.MOV.U32 R19, RZ, RZ, R24 ;  /* 0x000000ffff137224 */ /* 0x000fe200078e0018 */
[----:B------:R-:W4:Y:S04]  /*67be0*/  LDL.LU R25, [R1+0x2bbc] ;  /* 0x002bbc0001197983 */ /* 0x000f280000300800 */
[----:B------:R-:W4:Y:S04]  /*67bf0*/  LDL.LU R24, [R1+0x2bb8] ;  /* 0x002bb80001187983 */ /* 0x000f280000300800 */
[----:B------:R0:W-:Y:S04]  /*67c00*/  STL.64 [R1+0x2ba8], R18 ;  /* 0x002ba81201007387 */ /* 0x0001e80000100a00 */
[----:B------:R-:W3:Y:S04]  /*67c10*/  LDL.LU R16, [R1+0xd0] ;  /* 0x0000d00001107983 */ /* 0x000ee80000300800 */
[----:B------:R-:W3:Y:S04]  /*67c20*/  LDL.LU R17, [R1+0xd4] ;  /* 0x0000d40001117983 */ /* 0x000ee80000300800 */
[----:B0-----:R-:W3:Y:S04]  /*67c30*/  LDL.LU R18, [R1+0xd8] ;  /* 0x0000d80001127983 */ /* 0x001ee80000300800 */
[----:B------:R-:W3:Y:S02]  /*67c40*/  LDL.LU R19, [R1+0xdc] ;  /* 0x0000dc0001137983 */ /* 0x000ee40000300800 */
[----:B---3--:R-:W-:-:S15]  /*67c50*/  HMMA.16816.F32 R16, R4, R26, R16 ;  /* 0x0000001a0410723c */ /* 0x008fde0000001810 */
[----:B------:R-:W-:-:S04]  /*67c60*/  NOP ;  /* 0x0000000000007918 */ /* 0x000fc80000000000 */
[----:B------:R0:W-:Y:S04]  /*67c70*/  STL.64 [R1+0x5b0], R16 ;  /* 0x0005b01001007387 */ /* 0x0001e80000100a00 */
[----:B------:R1:W-:Y:S04]  /*67c80*/  STL.64 [R1+0x5b8], R18 ;  /* 0x0005b81201007387 */ /* 0x0003e80000100a00 */
[----:B0-----:R-:W3:Y:S04]  /*67c90*/  LDL.LU R16, [R1+0x2b0] ;  /* 0x0002b00001107983 */ /* 0x001ee80000300800 */
[----:B------:R-:W3:Y:S04]  /*67ca0*/  LDL.LU R17, [R1+0x2b4] ;  /* 0x0002b40001117983 */ /* 0x000ee80000300800 */
[----:B-1----:R-:W3:Y:S04]  /*67cb0*/  LDL.LU R18, [R1+0x2b8] ;  /* 0x0002b80001127983 */ /* 0x002ee80000300800 */
[----:B------:R-:W3:Y:S04]  /*67cc0*/  LDL.LU R19, [R1+0x2bc] ;  /* 0x0002bc0001137983 */ /* 0x000ee80000300800 */
[----:B------:R0:W-:Y:S04]  /*67cd0*/  STL.64 [R1+0x2aa8], R26 ;  /* 0x002aa81a01007387 */ /* 0x0001e80000100a00 */
[----:B----4-:R1:W-:Y:S01]  /*67ce0*/  STL.64 [R1+0x2aa0], R24 ;  /* 0x002aa01801007387 */ /* 0x0103e20000100a00 */
[----:B0-----:R-:W-:-:S02]  /*67cf0*/  IMAD.MOV.U32 R26, RZ, RZ, R13 ;  /* 0x000000ffff1a7224 */ /* 0x001fc400078e000d */
[----:B------:R-:W-:Y:S01]  /*67d00*/  IMAD.MOV.U32 R27, RZ, RZ, R12 ;  /* 0x000000ffff1b7224 */ /* 0x000fe200078e000c */
[----:B------:R-:W4:Y:S04]  /*67d10*/  LDL.LU R13, [R1+0x2bb4] ;  /* 0x002bb400010d7983 */ /* 0x000f280000300800 */
[----:B------:R-:W4:Y:S04]  /*67d20*/  LDL.LU R12, [R1+0x2bb0] ;  /* 0x002bb000010c7983 */ /* 0x000f280000300800 */
[----:B------:R0:W-:Y:S04]  /*67d30*/  STL.64 [R1+0x2b70], R26 ;  /* 0x002b701a01007387 */ /* 0x0001e80000100a00 */
[----:B-1----:R-:W3:Y:S04]  /*67d40*/  LDL.LU R24, [R1+0x280] ;  /* 0x0002800001187983 */ /* 0x002ee80000300800 */
[----:B------:R-:W3:Y:S04]  /*67d50*/  LDL.LU R25, [R1+0x284] ;  /* 0x0002840001197983 */ /* 0x000ee80000300800 */
[----:B0-----:R-:W3:Y:S04]  /*67d60*/  LDL.LU R26, [R1+0x288] ;  /* 0x00028800011a7983 */ /* 0x001ee80000300800 */
[----:B------:R-:W3:Y:S01]  /*67d70*/  LDL.LU R27, [R1+0x28c] ;  /* 0x00028c00011b7983 */ /* 0x000ee20000300800 */
[C---:B--2---:R-:W-:Y:S03]  /*67d80*/  HMMA.16816.F32 R20, R4.reuse, R14, R20 ;  /* 0x0000000e0414723c */ /* 0x044fe60000001814 */
[----:B---3--:R-:W-:Y:S04]  /*67d90*/  STL.64 [R1+0x2b88], R26 ;  /* 0x002b881a01007387 */ /* 0x008fe80000100a00 */
[----:B------:R0:W-:Y:S04]  /*67da0*/  STL.64 [R1+0x2b80], R24 ;  /* 0x002b801801007387 */ /* 0x0001e80000100a00 */
        /* <DEDUP_REMOVED lines=13> */
[----:B------:R-:W-:Y:S04]  /*67e80*/  STL.64 [R1+0x5a0], R20 ;  /* 0x0005a01401007387 */ /* 0x000fe80000100a00 */
[----:B------:R-:W-:Y:S04]  /*67e90*/  STL.64 [R1+0x5a8], R22 ;  /* 0x0005a81601007387 */ /* 0x000fe80000100a00 */
[----:B------:R-:W1:Y:S04]  /*67ea0*/  LDSM.16.MT88.4 R20, [R3+UR5+0xa100] ;  /* 0x00a100050314783b */ /* 0x000e680008004200 */
[----:B0-----:R-:W3:Y:S04]  /*67eb0*/  LDL.LU R12, [R1+0x250] ;  /* 0x00025000010c7983 */ /* 0x001ee80000300800 */
[----:B------:R-:W3:Y:S04]  /*67ec0*/  LDL.LU R13, [R1+0x254] ;  /* 0x00025400010d7983 */ /* 0x000ee80000300800 */
[----:B------:R-:W3:Y:S04]  /*67ed0*/  LDL.LU R14, [R1+0x258] ;  /* 0x00025800010e7983 */ /* 0x000ee80000300800 */
[----:B------:R-:W3:Y:S04]  /*67ee0*/  LDL.LU R15, [R1+0x25c] ;  /* 0x00025c00010f7983 */ /* 0x000ee80000300800 */
[----:B-1----:R0:W-:Y:S04]  /*67ef0*/  STL.64 [R1+0x2a18], R22 ;  /* 0x002a181601007387 */ /* 0x0021e80000100a00 */
[----:B------:R-:W-:Y:S04]  /*67f00*/  STL.64 [R1+0x2a10], R20 ;  /* 0x002a101401007387 */ /* 0x000fe80000100a00 */
[----:B0-----:R-:W4:Y:S04]  /*67f10*/  LDL.64 R22, [R1+0x1f8] ;  /* 0x0001f80001167983 */ /* 0x001f280000100a00 */
[----:B------:R-:W-:Y:S04]  /*67f20*/  STL.64 [R1+0x590], R16 ;  /* 0x0005901001007387 */ /* 0x000fe80000100a00 */
[----:B------:R0:W-:Y:S04]  /*67f30*/  STL.64 [R1+0x598], R18 ;  /* 0x0005981201007387 */ /* 0x0001e80000100a00 */
[----:B0-----:R-:W2:Y:S04]  /*67f40*/  LDL.LU.64 R18, [R1+0x2ba8] ;  /* 0x002ba80001127983 */ /* 0x001ea80000300a00 */
        /* <DEDUP_REMOVED lines=14> */
[----:B------:R-:W3:-:S15]  /*68030*/  LDL.LU.64 R26, [R1+0x2b70] ;  /* 0x002b7000011a7983 */ /* 0x000ede0000300a00 */
        /* <DEDUP_REMOVED lines=10> */
[----:B------:R-:W2:Y:S04]  /*680e0*/  LDL.LU.64 R16, [R1+0x2b50] ;  /* 0x002b500001107983 */ /* 0x000ea80000300a00 */
[----:B------:R0:W-:Y:S04]  /*680f0*/  STL.64 [R1+0x2a68], R22 ;  /* 0x002a681601007387 */ /* 0x0001e80000100a00 */
[----:B0-----:R-:W2:Y:S04]  /*68100*/  LDL R22, [R1+0x1e8] ;  /* 0x0001e80001167983 */ /* 0x001ea80000100800 */
[----:B------:R-:W2:Y:S01]  /*68110*/  LDL R23, [R1+0x1ec] ;  /* 0x0001ec0001177983 */ /* 0x000ea20000100800 */
[C---:B---3--:R-:W-:Y:S08]  /*68120*/  HMMA.16816.F32 R12, R4.reuse, R26, R12 ;  /* 0x0000001a040c723c */ /* 0x048ff0000000180c */
[----:B--2---:R-:W-:Y:S01]  /*68130*/  HMMA.16816.F32 R20, R4, R22, R16 ;  /* 0x000000160414723c */ /* 0x004fe20000001810 */
[----:B------:R-:W2:Y:S04]  /*68140*/  LDL.LU.64 R18, [R1+0x2b48] ;  /* 0x002b480001127983 */ /* 0x000ea80000300a00 */
[----:B------:R-:W3:-:S14]  /*68150*/  LDL.LU.64 R16, [R1+0x2b40] ;  /* 0x002b400001107983 */ /* 0x000edc0000300a00 */
[----:B------:R-:W-:Y:S04]  /*68160*/  STL.64 [R1+0x540], R20 ;  /* 0x0005401401007387 */ /* 0x000fe80000100a00 */
[----:B------:R-:W-:Y:S01]  /*68170*/  STL.64 [R1+0x548], R22 ;  /* 0x0005481601007387 */ /* 0x000fe20000100a00 */
[----:B---3--:R-:W-:Y:S02]  /*68180*/  IMAD.MOV.U32 R26, RZ, RZ, R16 ;  /* 0x000000ffff1a7224 */ /* 0x008fe400078e0010 */
[----:B------:R-:W-:Y:S01]  /*68190*/  IMAD.MOV.U32 R27, RZ, RZ, R17 ;  /* 0x000000ffff1b7224 */ /* 0x000fe200078e0011 */
[----:B------:R-:W3:Y:S04]  /*681a0*/  LDL.LU R16, [R1+0x2b3c] ;  /* 0x002b3c0001107983 */ /* 0x000ee80000300800 */
[----:B------:R0:W-:Y:S04]  /*681b0*/  STL.64 [R1+0x530], R12 ;  /* 0x0005300c01007387 */ /* 0x0001e80000100a00 */
[----:B------:R1:W-:Y:S04]  /*681c0*/  STL.64 [R1+0x538], R14 ;  /* 0x0005380e01007387 */ /* 0x0003e80000100a00 */
[----:B------:R-:W4:Y:S04]  /*681d0*/  LDL.LU R17, [R1+0x2b38] ;  /* 0x002b380001117983 */ /* 0x000f280000300800 */
[----:B------:R2:W-:Y:S04]  /*681e0*/  STL.64 [R1+0x2ac0], R26 ;  /* 0x002ac01a01007387 */ /* 0x0005e80000100a00 */
[----:B0-----:R-:W3:Y:S04]  /*681f0*/  LDL.LU R12, [R1+0x170] ;  /* 0x00017000010c7983 */ /* 0x001ee80000300800 */
[----:B------:R-:W3:Y:S04]  /*68200*/  LDL.LU R13, [R1+0x174] ;  /* 0x00017400010d7983 */ /* 0x000ee80000300800 */
[----:B-1----:R-:W3:Y:S04]  /*68210*/  LDL.LU R14, [R1+0x178] ;  /* 0x00017800010e7983 */ /* 0x002ee80000300800 */
[----:B------:R-:W3:Y:S01]  /*68220*/  LDL.LU R15, [R1+0x17c] ;  /* 0x00017c00010f7983 */ /* 0x000ee20000300800 */
[----:B--2---:R-:W-:-:S02]  /*68230*/  IMAD.MOV.U32 R26, RZ, RZ, R19 ;  /* 0x000000ffff1a7224 */ /* 0x004fc400078e0013 */
[----:B------:R-:W-:-:S05]  /*68240*/  IMAD.MOV.U32 R27, RZ, RZ, R18 ;  /* 0x000000ffff1b7224 */ /* 0x000fca00078e0012 */
[----:B------:R-:W-:Y:S04]  /*68250*/  STL.64 [R1+0x2ad8], R26 ;  /* 0x002ad81a01007387 */ /* 0x000fe80000100a00 */
        /* <DEDUP_REMOVED lines=9> */
[----:B------:R-:W2:Y:S04]  /*682f0*/  LDL.LU R9, [R1+0xb4] ;  /* 0x0000b40001097983 */ /* 0x000ea80000300800 */
[----:B------:R-:W2:Y:S04]  /*68300*/  LDL.LU R10, [R1+0xb8] ;  /* 0x0000b800010a7983 */ /* 0x000ea80000300800 */
[----:B------:R-:W2:Y:S01]  /*68310*/  LDL.LU R11, [R1+0xbc] ;  /* 0x0000bc00010b7983 */ /* 0x000ea20000300800 */
[----:B------:R-:W-:-:S02]  /*68320*/  IMAD.MOV.U32 R23, RZ, RZ, R16 ;  /* 0x000000ffff177224 */ /* 0x000fc400078e0010 */
[----:B----4-:R-:W-:Y:S01]  /*68330*/  IMAD.MOV.U32 R22, RZ, RZ, R17 ;  /* 0x000000ffff167224 */ /* 0x010fe200078e0011 */
        /* <DEDUP_REMOVED lines=31> */
[----:B------:R-:W2:Y:S04]  /*68530*/  LDL.LU R14, [R1+0x238] ;  /* 0x00023800010e7983 */ /* 0x000ea80000300800 */
[----:B------:R-:W2:Y:S04]  /*68540*/  LDL.LU R15, [R1+0x23c] ;  /* 0x00023c00010f7983 */ /* 0x000ea80000300800 */
[----:B------:R-:W3:Y:S04]  /*68550*/  LDL.LU.64 R18, [R1+0x2b30] ;  /* 0x002b300001127983 */ /* 0x000ee80000300a00 */
[----:B------:R-:W-:Y:S04]  /*68560*/  STL.64 [R1+0x520], R20 ;  /* 0x0005201401007387 */ /* 0x000fe80000100a00 */
[----:B------:R0:W-:Y:S01]  /*68570*/  STL.64 [R1+0x528], R22 ;  /* 0x0005281601007387 */ /* 0x0001e20000100a00 */
[----:B------:R-:W-:-:S02]  /*68580*/  IMAD.MOV.U32 R26, RZ, RZ, R2 ;  /* 0x000000ffff1a7224 */ /* 0x000fc400078e0002 */
[----:B------:R-:W-:Y:S01]  /*68590*/  IMAD.MOV.U32 R27, RZ, RZ, R0 ;  /* 0x000000ffff1b7224 */ /* 0x000fe200078e0000 */
[----:B---3--:R-:W-:Y:S01]  /*685a0*/  HMMA.16816.F32 R4, R4, R18, R8 ;  /* 0x000000120404723c */ /* 0x008fe20000001808 */
[----:B------:R-:W-:Y:S02]  /*685b0*/  IMAD.MOV.U32 R2, RZ, RZ, R18 ;  /* 0x000000ffff027224 */ /* 0x000fe400078e0012 */
[----:B------:R-:W-:-:S15]  /*685c0*/  IMAD.MOV.U32 R0, RZ, RZ, R19 ;  /* 0x000000ffff007224 */ /* 0x000fde00078e0013 */
[----:B------:R-:W-:Y:S01]  /*685d0*/  NOP ;  /* 0x0000000000007918 */ /* 0x000fe20000000000 */
[----:B------:R-:W-:Y:S04]  /*685e0*/  STL.64 [R1+0x510], R4 ;  /* 0x0005100401007387 */ /* 0x000fe80000100a00 */
[----:B------:R-:W-:Y:S04]  /*685f0*/  STL.64 [R1+0x518], R6 ;  /* 0x0005180601007387 */ /* 0x000fe80000100a00 */
[----:B------:R-:W2:Y:S04]  /*68600*/  LDL.LU.64 R18, [R1+0x2b28] ;  /* 0x002b280001127983 */ /* 0x000ea80000300a00 */
[----:B------:R-:W2:Y:S04]  /*68610*/  LDL.LU.64 R16, [R1+0x2b20] ;  /* 0x002b200001107983 */ /* 0x000ea80000300a00 */
[----:B------:R-:W3:Y:S04]  /*68620*/  LDL.LU R8, [R1+0x160] ;  /* 0x0001600001087983 */ /* 0x000ee80000300800 */
[----:B------:R-:W3:Y:S04]  /*68630*/  LDL.LU R9, [R1+0x164] ;  /* 0x0001640001097983 */ /* 0x000ee80000300800 */
[----:B------:R-:W3:Y:S04]  /*68640*/  LDL.LU R10, [R1+0x168] ;  /* 0x00016800010a7983 */ /* 0x000ee80000300800 */
[----:B------:R-:W3:Y:S04]  /*68650*/  LDL.LU R11, [R1+0x16c] ;  /* 0x00016c00010b7983 */ /* 0x000ee80000300800 */
[----:B0-----:R-:W4:Y:S04]  /*68660*/  LDL.64 R22, [R1+0x218] ;  /* 0x0002180001167983 */ /* 0x001f280000100a00 */
[----:B------:R-:W0:Y:S04]  /*68670*/  LDSM.16.MT88.4 R4, [R3+UR5+0xa180] ;  /* 0x00a180050304783b */ /* 0x000e280008004200 */
[----:B----4-:R1:W-:Y:S04]  /*68680*/  STL.64 [R1+0x2a78], R22 ;  /* 0x002a781601007387 */ /* 0x0103e80000100a00 */
[----:B-1----:R-:W4:Y:S01]  /*68690*/  LDL.LU.64 R22, [R1+0x58] ;  /* 0x0000580001167983 */ /* 0x002f220000300a00 */
[----:B--2---:R-:W-:Y:S03]  /*686a0*/  HMMA.16816.F32 R24, R16, R26, R12 ;  /* 0x0000001a1018723c */ /* 0x004fe6000000180c */
[----:B----4-:R1:W-:Y:S04]  /*686b0*/  STL.64 [R1+0x2a80], R22 ;  /* 0x002a801601007387 */ /* 0x0103e80000100a00 */
[----:B------:R-:W2:Y:S04]  /*686c0*/  LDL.LU R20, [R1+0x150] ;  /* 0x0001500001147983 */ /* 0x000ea80000300800 */
[----:B------:R-:W2:Y:S04]  /*686d0*/  LDL.LU R21, [R1+0x154] ;  /* 0x0001540001157983 */ /* 0x000ea80000300800 */
[----:B-1----:R-:W2:Y:S04]  /*686e0*/  LDL.LU R22, [R1+0x158] ;  /* 0x0001580001167983 */ /* 0x002ea80000300800 */
[----:B------:R-:W2:Y:S04]  /*686f0*/  LDL.LU R23, [R1+0x15c] ;  /* 0x00015c0001177983 */ /* 0x000ea80000300800 */
[----:B------:R-:W-:Y:S04]  /*68700*/  STL [R1+0x2970], R3 ;  /* 0x0029700301007387 */ /* 0x000fe80000100800 */
[----:B0-----:R0:W-:Y:S04]  /*68710*/  STL.64 [R1+0x28a0], R6 ;  /* 0x0028a00601007387 */ /* 0x0011e80000100a00 */
[----:B------:R1:W-:Y:S01]  /*68720*/  STL.64 [R1+0x2898], R4 ;  /* 0x0028980401007387 */ /* 0x0003e20000100a00 */
[----:B0-----:R-:W-:-:S02]  /*68730*/  IMAD.MOV.U32 R6, RZ, RZ, R2 ;  /* 0x000000ffff067224 */ /* 0x001fc400078e0002 */
[----:B------:R-:W-:-:S05]  /*68740*/  IMAD.MOV.U32 R7, RZ, RZ, R0 ;  /* 0x000000ffff077224 */ /* 0x000fca00078e0000 */
[----:B------:R0:W-:Y:S04]  /*68750*/  STL.64 [R1+0x2a70], R6 ;  /* 0x002a700601007387 */ /* 0x0001e80000100a00 */
[----:B-1----:R-:W4:Y:S04]  /*68760*/  LDL.LU R4, [R1+0x2c0] ;  /* 0x0002c00001047983 */ /* 0x002f280000300800 */
[----:B------:R-:W4:Y:S04]  /*68770*/  LDL.LU R5, [R1+0x2c4] ;  /* 0x0002c40001057983 */ /* 0x000f280000300800 */
[----:B0-----:R-:W4:Y:S04]  /*68780*/  LDL.LU R6, [R1+0x2c8] ;  /* 0x0002c80001067983 */ /* 0x001f280000300800 */
[----:B------:R-:W4:Y:S04]  /*68790*/  LDL.LU R7, [R1+0x2cc] ;  /* 0x0002cc0001077983 */ /* 0x000f280000300800 */
[----:B------:R-:W2:Y:S04]  /*687a0*/  LDL.LU.64 R14, [R1+0x2b18] ;  /* 0x002b1800010e7983 */ /* 0x000ea80000300a00 */
[----:B------:R-:W2:Y:S04]  /*687b0*/  LDL.LU.64 R12, [R1+0x2b10] ;  /* 0x002b1000010c7983 */ /* 0x000ea80000300a00 */
        /* <DEDUP_REMOVED lines=33> */
[----:B------:R-:W4:Y:S04]  /*689d0*/  LDL.LU.64 R12, [R1+0x2a90] ;  /* 0x002a9000010c7983 */ /* 0x000f280000300a00 */
[----:B------:R-:W-:Y:S04]  /*689e0*/  STL.64 [R1+0x29a8], R26 ;  /* 0x0029a81a01007387 */ /* 0x000fe80000100a00 */
[----:B---3--:R0:W-:Y:S04]  /*689f0*/  STL.64 [R1+0x29a0], R24 ;  /* 0x0029a01801007387 */ /* 0x0081e80000100a00 */
        /* <DEDUP_REMOVED lines=9> */
[----:B------:R-:W-:Y:S04]  /*68a90*/  STL.64 [R1+0x2998], R14 ;  /* 0x0029980e01007387 */ /* 0x000fe80000100a00 */
[----:B----4-:R0:W-:Y:S04]  /*68aa0*/  STL.64 [R1+0x2990], R12 ;  /* 0x0029900c01007387 */ /* 0x0101e80000100a00 */
[----:B0-----:R-:W4:Y:S04]  /*68ab0*/  LDL.LU R12, [R1+0x2e0] ;  /* 0x0002e000010c7983 */ /* 0x001f280000300800 */
[----:B------:R-:W4:Y:S04]  /*68ac0*/  LDL.LU R13, [R1+0x2e4] ;  /* 0x0002e400010d7983 */ /* 0x000f280000300800 */
[----:B------:R-:W4:Y:S04]  /*68ad0*/  LDL.LU R14, [R1+0x2e8] ;  /* 0x0002e800010e7983 */ /* 0x000f280000300800 */
[----:B------:R-:W4:Y:S01]  /*68ae0*/  LDL.LU R15, [R1+0x2ec] ;  /* 0x0002ec00010f7983 */ /* 0x000f220000300800 */
[----:B--2---:R-:W-:-:S15]  /*68af0*/  HMMA.16816.F32 R20, R16, R10, R20 ;  /* 0x0000000a1014723c */ /* 0x004fde0000001814 */
[----:B------:R-:W-:-:S04]  /*68b00*/  NOP ;  /* 0x0000000000007918 */ /* 0x000fc80000000000 */
[----:B------:R-:W-:Y:S04]  /*68b10*/  STL.64 [R1+0x2a0], R20 ;  /* 0x0002a01401007387 */ /* 0x000fe80000100a00 */
[----:B------:R0:W-:Y:S04]  /*68b20*/  STL.64 [R1+0x2a8], R22 ;  /* 0x0002a81601007387 */ /* 0x0001e80000100a00 */
[----:B0-----:R-:W3:Y:S04]  /*68b30*/  LDL.LU.64 R22, [R1+0x2a80] ;  /* 0x002a800001167983 */ /* 0x001ee80000300a00 */
[----:B------:R0:W-:Y:S04]  /*68b40*/  STL [R1+0x2978], R10 ;  /* 0x0029780a01007387 */ /* 0x0001e80000100800 */
[----:B------:R1:W-:Y:S04]  /*68b50*/  STL [R1+0x2974], R11 ;  /* 0x0029740b01007387 */ /* 0x0003e80000100800 */
[----:B------:R-:W2:Y:S04]  /*68b60*/  LDL.LU R8, [R1+0x2d0] ;  /* 0x0002d00001087983 */ /* 0x000ea80000300800 */
[----:B------:R-:W2:Y:S04]  /*68b70*/  LDL.LU R9, [R1+0x2d4] ;  /* 0x0002d40001097983 */ /* 0x000ea80000300800 */
[----:B0-----:R-:W2:Y:S04]  /*68b80*/  LDL.LU R10, [R1+0x2d8] ;  /* 0x0002d800010a7983 */ /* 0x001ea80000300800 */
[----:B-1----:R-:W2:Y:S01]  /*68b90*/  LDL.LU R11, [R1+0x2dc] ;  /* 0x0002dc00010b7983 */ /* 0x002ea20000300800 */
[----:B---3--:R-:W-:-:S15]  /*68ba0*/  HMMA.16816.F32 R24, R16, R22, R24 ;  /* 0x000000161018723c */ /* 0x008fde0000001818 */
        /* <DEDUP_REMOVED lines=8> */
[----:B------:R-:W-:Y:S04]  /*68c30*/  STL.64 [R1+0x280], R4 ;  /* 0x0002800401007387 */ /* 0x000fe80000100a00 */
[----:B------:R0:W-:Y:S04]  /*68c40*/  STL.64 [R1+0x288], R6 ;  /* 0x0002880601007387 */ /* 0x0001e80000100a00 */
[----:B0-----:R-:W3:Y:S01]  /*68c50*/  LDL.LU.64 R6, [R1+0x2a70] ;  /* 0x002a700001067983 */ /* 0x001ee20000300a00 */
[----:B------:R-:W-:Y:S01]  /*68c60*/  IMAD.MOV.U32 R4, RZ, RZ, R23 ;  /* 0x000000ffff047224 */ /* 0x000fe200078e0017 */
[----:B------:R-:W-:-:S02]  /*68c70*/  MOV R5, R22 ;  /* 0x0000001600057202 */ /* 0x000fc40000000f00 */
[----:B------:R-:W4:Y:S04]  /*68c80*/  LDL.LU.64 R22, [R1+0x2a68] ;  /* 0x002a680001167983 */ /* 0x000f280000300a00 */
[----:B------:R-:W-:Y:S04]  /*68c90*/  STL [R1+0x2980], R4 ;  /* 0x0029800401007387 */ /* 0x000fe80000100800 */
[----:B------:R-:W-:Y:S04]  /*68ca0*/  STL [R1+0x297c], R5 ;  /* 0x00297c0501007387 */ /* 0x000fe80000100800 */
[----:B---3--:R0:W-:Y:S04]  /*68cb0*/  STL.64 [R1+0x2a30], R6 ;  /* 0x002a300601007387 */ /* 0x0081e80000100a00 */
[----:B0-----:R-:W2:Y:S02]  /*68cc0*/  LDL.64 R6, [R1+0x208] ;  /* 0x0002080001067983 */ /* 0x001ea40000100a00 */
[----:B--2---:R-:W-:Y:S01]  /*68cd0*/  HMMA.16816.F32 R8, R16, R6, R8 ;  /* 0x000000061008723c */ /* 0x004fe20000001808 */
[----:B------:R-:W-:-:S15]  /*68ce0*/  IMAD.MOV.U32 R28, RZ, RZ, R7 ;  /* 0x000000ffff1c7224 */ /* 0x000fde00078e0007 */
[----:B------:R-:W-:-:S03]  /*68cf0*/  NOP ;  /* 0x0000000000007918 */ /* 0x000fc60000000000 */
[----:B------:R0:W-:Y:S02]  /*68d00*/  STL.64 [R1+0x270], R8 ;  /* 0x0002700801007387 */ /* 0x0001e40000100a00 */
[----:B0-----:R-:W-:Y:S02]  /*68d10*/  IMAD.MOV.U32 R9, RZ, RZ, R6 ;  /* 0x000000ffff097224 */ /* 0x001fe400078e0006 */
[----:B----4-:R-:W-:Y:S01]  /*68d20*/  HMMA.16816.F32 R4, R16, R22, R12 ;  /* 0x000000161004723c */ /* 0x010fe2000000180c */
[----:B------:R-:W-:Y:S01]  /*68d30*/  STL.64 [R1+0x278], R10 ;  /* 0x0002780a01007387 */ /* 0x000fe20000100a00 */
[----:B------:R-:W-:-:S03]  /*68d40*/  IMAD.MOV.U32 R8, RZ, RZ, R23 ;  /* 0x000000ffff087224 */ /* 0x000fc600078e0017 */
[----:B------:R-:W-:Y:S04]  /*68d50*/  STL [R1+0x2988], R28 ;  /* 0x0029881c01007387 */ /* 0x000fe80000100800 */
[----:B------:R-:W-:Y:S10]  /*68d60*/  STL [R1+0x2984], R9 ;  /* 0x0029840901007387 */ /* 0x000ff40000100800 */
[----:B------:R-:W-:Y:S04]  /*68d70*/  STL.64 [R1+0x260], R4 ;  /* 0x0002600401007387 */ /* 0x000fe80000100a00 */
[----:B------:R-:W-:Y:S04]  /*68d80*/  STL.64 [R1+0x268], R6 ;  /* 0x0002680601007387 */ /* 0x000fe80000100a00 */
[----:B------:R-:W-:Y:S04]  /*68d90*/  STL [R1+0x2a48], R8 ;  /* 0x002a480801007387 */ /* 0x000fe80000100800 */
[----:B------:R-:W2:Y:S04]  /*68da0*/  LDL.LU.64 R26, [R1+0x8] ;  /* 0x00000800011a7983 */ /* 0x000ea80000300a00 */
[----:B--2---:R0:W-:Y:S04]  /*68db0*/  STL.64 [R1+0x29c0], R26 ;  /* 0x0029c01a01007387 */ /* 0x0041e80000100a00 */
[----:B------:R-:W2:Y:S04]  /*68dc0*/  LDL.LU R12, [R1+0x490] ;  /* 0x00049000010c7983 */ /* 0x000ea80000300800 */
[----:B------:R-:W2:Y:S04]  /*68dd0*/  LDL.LU R13, [R1+0x494] ;  /* 0x00049400010d7983 */ /* 0x000ea80000300800 */
[----:B------:R-:W3:Y:S04]  /*68de0*/  LDL.LU R14, [R1+0x498] ;  /* 0x00049800010e7983 */ /* 0x000ee80000300800 */
[----:B------:R-:W3:Y:S04]  /*68df0*/  LDL.LU R15, [R1+0x49c] ;  /* 0x00049c00010f7983 */ /* 0x000ee80000300800 */
[----:B0-----:R-:W4:Y:S04]  /*68e00*/  LDL.LU.64 R26, [R1+0x18] ;  /* 0x00001800011a7983 */ /* 0x001f280000300a00 */
[----:B----4-:R0:W-:Y:S04]  /*68e10*/  STL.64 [R1+0x29d8], R26 ;  /* 0x0029d81a01007387 */ /* 0x0101e80000100a00 */
[----:B0-----:R-:W4:Y:S01]  /*68e20*/  LDL.LU.64 R26, [R1+0x28] ;  /* 0x00002800011a7983 */ /* 0x001f220000300a00 */
[----:B------:R-:W-:-:S03]  /*68e30*/  IMAD.MOV.U32 R2, RZ, RZ, R22 ;  /* 0x000000ffff027224 */ /* 0x000fc600078e0016 */
        /* <DEDUP_REMOVED lines=19> */
[----:B--2---:R0:W-:Y:S04]  /*68f70*/  STL.64 [R1+0x2a58], R10 ;  /* 0x002a580a01007387 */ /* 0x0041e80000100a00 */
[----:B------:R-:W-:Y:S04]  /*68f80*/  STL.64 [R1+0x2a50], R8 ;  /* 0x002a500801007387 */ /* 0x000fe80000100a00 */
[----:B0-----:R-:W2:Y:S04]  /*68f90*/  LDL.64 R10, [R1+0x1e8] ;  /* 0x0001e800010a7983 */ /* 0x001ea80000100a00 */
[----:B------:R0:W-:Y:S04]  /*68fa0*/  STL.64 [R1+0x2a40], R6 ;  /* 0x002a400601007387 */ /* 0x0001e80000100a00 */
[----:B------:R1:W-:Y:S04]  /*68fb0*/  STL.64 [R1+0x2a38], R4 ;  /* 0x002a380401007387 */ /* 0x0003e80000100a00 */
[----:B0-----:R-:W2:Y:S04]  /*68fc0*/  LDL.64 R6, [R1+0x1d8] ;  /* 0x0001d80001067983 */ /* 0x001ea80000100a00 */
[----:B--2---:R0:W-:Y:S04]  /*68fd0*/  STL.64 [R1+0x2a60], R6 ;  /* 0x002a600601007387 */ /* 0x0041e80000100a00 */
[----:B-1----:R-:W2:Y:S04]  /*68fe0*/  LDL.LU R4, [R1+0x300] ;  /* 0x0003000001047983 */ /* 0x002ea80000300800 */
[----:B------:R-:W2:Y:S04]  /*68ff0*/  LDL.LU R5, [R1+0x304] ;  /* 0x0003040001057983 */ /* 0x000ea80000300800 */
[----:B0-----:R-:W2:Y:S04]  /*69000*/  LDL.LU R6, [R1+0x308] ;  /* 0x0003080001067983 */ /* 0x001ea80000300800 */
[----:B------:R-:W2:Y:S04]  /*69010*/  LDL.LU R7, [R1+0x30c] ;  /* 0x00030c0001077983 */ /* 0x000ea80000300800 */
[----:B------:R0:W-:Y:S04]  /*69020*/  STL.64 [R1+0x2a28], R22 ;  /* 0x002a281601007387 */ /* 0x0001e80000100a00 */
[----:B----4-:R-:W-:Y:S04]  /*69030*/  STL.64 [R1+0x2a20], R20 ;  /* 0x002a201401007387 */ /* 0x010fe80000100a00 */
[----:B0-----:R-:W4:Y:S04]  /*69040*/  LDL.64 R22, [R1+0x1c8] ;  /* 0x0001c80001167983 */ /* 0x001f280000100a00 */
[----:B------:R-:W2:Y:S04]  /*69050*/  LDL.LU.64 R26, [R1+0x38] ;  /* 0x00003800011a7983 */ /* 0x000ea80000300a00 */
[----:B--2---:R0:W-:Y:S04]  /*69060*/  STL.64 [R1+0x29f8], R26 ;  /* 0x0029f81a01007387 */ /* 0x0041e80000100a00 */
[----:B0-----:R-:W2:Y:S04]  /*69070*/  LDL.LU.64 R26, [R1+0x48] ;  /* 0x00004800011a7983 */ /* 0x001ea80000300a00 */
[----:B---3--:R-:W-:Y:S04]  /*69080*/  STL.64 [R1+0x29d0], R14 ;  /* 0x0029d00e01007387 */ /* 0x008fe80000100a00 */
[----:B------:R0:W-:Y:S04]  /*69090*/  STL.64 [R1+0x29c8], R12 ;  /* 0x0029c80c01007387 */ /* 0x0001e80000100a00 */
[----:B0-----:R-:W3:Y:S04]  /*690a0*/  LDL.LU R12, [R1+0x4b0] ;  /* 0x0004b000010c7983 */ /* 0x001ee80000300800 */
[----:B------:R-:W3:Y:S04]  /*690b0*/  LDL.LU R13, [R1+0x4b4] ;  /* 0x0004b400010d7983 */ /* 0x000ee80000300800 */
[----:B------:R-:W2:Y:S04]  /*690c0*/  LDL.LU R14, [R1+0x4b8] ;  /* 0x0004b800010e7983 */ /* 0x000ea80000300800 */
[----:B------:R-:W2:Y:S01]  /*690d0*/  LDL.LU R15, [R1+0x4bc] ;  /* 0x0004bc00010f7983 */ /* 0x000ea20000300800 */
[----:B------:R-:W-:Y:S03]  /*690e0*/  HMMA.16816.F32 R4, R16, R10, R4 ;  /* 0x0000000a1004723c */ /* 0x000fe60000001804 */
[----:B--2---:R-:W-:Y:S04]  /*690f0*/  STL.64 [R1+0x29e8], R14 ;  /* 0x0029e80e01007387 */ /* 0x004fe80000100a00 */
[----:B---3--:R0:W-:Y:S04]  /*69100*/  STL.64 [R1+0x29e0], R12 ;  /* 0x0029e00c01007387 */ /* 0x0081e80000100a00 */
        /* <DEDUP_REMOVED lines=21> */
[----:B------:R0:W-:Y:S04]  /*69260*/  STL.64 [R1+0x240], R8 ;  /* 0x0002400801007387 */ /* 0x0001e80000100a00 */
[----:B------:R1:W-:Y:S04]  /*69270*/  STL.64 [R1+0x248], R10 ;  /* 0x0002480a01007387 */ /* 0x0003e80000100a00 */
[----:B0-----:R-:W3:Y:S01]  /*69280*/  LDL.LU R8, [R1+0x2a48] ;  /* 0x002a480001087983 */ /* 0x001ee20000300800 */
[----:B-1----:R-:W-:-:S03]  /*69290*/  IMAD.MOV.U32 R11, RZ, RZ, R6 ;  /* 0x000000ffff0b7224 */ /* 0x002fc600078e0006 */
[----:B------:R-:W2:Y:S04]  /*692a0*/  LDL.LU.64 R6, [R1+0x2a40] ;  /* 0x002a400001067983 */ /* 0x000ea80000300a00 */
[----:B------:R-:W2:Y:S01]  /*692b0*/  LDL.LU.64 R4, [R1+0x2a38] ;  /* 0x002a380001047983 */ /* 0x000ea20000300a00 */
[----:B----4-:R-:W-:Y:S01]  /*692c0*/  IMAD.MOV.U32 R10, RZ, RZ, R23 ;  /* 0x000000ffff0a7224 */ /* 0x010fe200078e0017 */
[----:B--2---:R-:W-:-:S15]  /*692d0*/  HMMA.16816.F32 R4, R16, R22, R4 ;  /* 0x000000161004723c */ /* 0x004fde0000001804 */
[----:B------:R-:W-:-:S04]  /*692e0*/  NOP ;  /* 0x0000000000007918 */ /* 0x000fc80000000000 */
[----:B------:R0:W-:Y:S04]  /*692f0*/  STL.64 [R1+0x230], R4 ;  /* 0x0002300401007387 */ /* 0x0001e80000100a00 */
[----:B------:R1:W-:Y:S01]  /*69300*/  STL.64 [R1+0x238], R6 ;  /* 0x0002380601007387 */ /* 0x0003e20000100a00 */
[----:B0-----:R-:W-:-:S03]  /*69310*/  IMAD.MOV.U32 R5, RZ, RZ, R22 ;  /* 0x000000ffff057224 */ /* 0x001fc600078e0016 */
[----:B-1----:R-:W2:Y:S04]  /*69320*/  LDL.LU.64 R6, [R1+0x2a30] ;  /* 0x002a300001067983 */ /* 0x002ea80000300a00 */
[----:B------:R-:W2:Y:S04]  /*69330*/  LDL.LU.64 R22, [R1+0x2a28] ;  /* 0x002a280001167983 */ /* 0x000ea80000300a00 */
[----:B------:R-:W2:Y:S02]  /*69340*/  LDL.LU.64 R20, [R1+0x2a20] ;  /* 0x002a200001147983 */ /* 0x000ea40000300a00 */
[----:B--2---:R-:W-:Y:S02]  /*69350*/  HMMA.16816.F32 R16, R16, R6, R20 ;  /* 0x000000061010723c */ /* 0x004fe40000001814 */
[----:B------:R-:W2:Y:S04]  /*69360*/  LDL.LU.64 R22, [R1+0x2a18] ;  /* 0x002a180001167983 */ /* 0x000ea80000300a00 */
[----:B------:R-:W2:Y:S04]  /*69370*/  LDL.LU.64 R20, [R1+0x2a10] ;  /* 0x002a100001147983 */ /* 0x000ea80000300a00 */
[----:B------:R-:W-:Y:S09]  /*69380*/  STL.64 [R1+0x28b0], R6 ;  /* 0x0028b00601007387 */ /* 0x000ff20000100a00 */
[----:B------:R-:W-:Y:S04]  /*69390*/  STL.64 [R1+0x220], R16 ;  /* 0x0002201001007387 */ /* 0x000fe80000100a00 */
[----:B------:R0:W-:Y:S02]  /*693a0*/  STL.64 [R1+0x228], R18 ;  /* 0x0002281201007387 */ /* 0x0001e40000100a00 */
[----:B0-----:R-:W-:-:S02]  /*693b0*/  IMAD.MOV.U32 R18, RZ, RZ, R25 ;  /* 0x000000ffff127224 */ /* 0x001fc400078e0019 */
[----:B------:R-:W-:-:S05]  /*693c0*/  IMAD.MOV.U32 R19, RZ, RZ, R24 ;  /* 0x000000ffff137224 */ /* 0x000fca00078e0018 */
[----:B------:R0:W-:Y:S04]  /*693d0*/  STL.64 [R1+0x2950], R18 ;  /* 0x0029501201007387 */ /* 0x0001e80000100a00 */
[----:B------:R-:W4:Y:S04]  /*693e0*/  LDL.LU R16, [R1+0x4d0] ;  /* 0x0004d00001107983 */ /* 0x000f280000300800 */
[----:B------:R-:W4:Y:S01]  /*693f0*/  LDL.LU R17, [R1+0x4d4] ;  /* 0x0004d40001117983 */ /* 0x000f220000300800 */
[----:B------:R-:W-:Y:S02]  /*69400*/  IMAD.MOV.U32 R7, RZ, RZ, R26 ;  /* 0x000000ffff077224 */ /* 0x000fe400078e001a */
[----:B------:R-:W-:Y:S01]  /*69410*/  IMAD.MOV.U32 R6, RZ, RZ, R27 ;  /* 0x000000ffff067224 */ /* 0x000fe200078e001b */
        /* <DEDUP_REMOVED lines=8> */
[----:B------:R-:W4:Y:S02]  /*694a0*/  LDL.LU.64 R26, [R1+0x29f8] ;  /* 0x0029f800011a7983 */ /* 0x000f240000300a00 */
[----:B----4-:R-:W-:-:S15]  /*694b0*/  HMMA.16816.F32 R16, R20, R26, R16 ;  /* 0x0000001a1410723c */ /* 0x010fde0000001810 */
        /* <DEDUP_REMOVED lines=33> */
[----:B------:R-:W4:Y:S01]  /*696d0*/  LDL.LU.64 R24, [R1+0x29a0] ;  /* 0x0029a00001187983 */ /* 0x000f220000300a00 */
[----:B--2---:R-:W-:-:S15]  /*696e0*/  HMMA.16816.F32 R12, R20, R26, R12 ;  /* 0x0000001a140c723c */ /* 0x004fde000000180c */
[----:B------:R-:W-:-:S04]  /*696f0*/  NOP ;  /* 0x0000000000007918 */ /* 0x000fc80000000000 */
[----:B------:R-:W-:Y:S04]  /*69700*/  STL.64 [R1+0x990], R12 ;  /* 0x0009900c01007387 */ /* 0x000fe80000100a00 */
[----:B------:R0:W-:Y:S04]  /*69710*/  STL.64 [R1+0x998], R14 ;  /* 0x0009980e01007387 */ /* 0x0001e80000100a00 */
[----:B0-----:R-:W2:Y:S04]  /*69720*/  LDL.LU.64 R14, [R1+0x2998] ;  /* 0x00299800010e7983 */ /* 0x001ea80000300a00 */
[----:B------:R-:W2:Y:S04]  /*69730*/  LDL.LU.64 R12, [R1+0x2990] ;  /* 0x00299000010c7983 */ /* 0x000ea80000300a00 */
[----:B------:R-:W-:Y:S04]  /*69740*/  STL.64 [R1+0x2818], R26 ;  /* 0x0028181a01007387 */ /* 0x000fe80000100a00 */
[----:B----4-:R0:W-:Y:S04]  /*69750*/  STL.64 [R1+0x2810], R24 ;  /* 0x0028101801007387 */ /* 0x0101e80000100a00 */
[----:B0-----:R-:W2:Y:S04]  /*69760*/  LDL.LU R24, [R1+0x480] ;  /* 0x0004800001187983 */ /* 0x001ea80000300800 */
[----:B------:R-:W2:Y:S04]  /*69770*/  LDL.LU R25, [R1+0x484] ;  /* 0x0004840001197983 */ /* 0x000ea80000300800 */
[----:B------:R-:W2:Y:S04]  /*69780*/  LDL.LU R26, [R1+0x488] ;  /* 0x00048800011a7983 */ /* 0x000ea80000300800 */
[----:B------:R-:W2:Y:S02]  /*69790*/  LDL.LU R27, [R1+0x48c] ;  /* 0x00048c00011b7983 */ /* 0x000ea40000300800 */
[----:B--2---:R-:W-:-:S15]  /*697a0*/  HMMA.16816.F32 R24, R20, R14, R24 ;  /* 0x0000000e1418723c */ /* 0x004fde0000001818 */
[----:B------:R-:W-:-:S04]  /*697b0*/  NOP ;  /* 0x0000000000007918 */ /* 0x000fc80000000000 */
[----:B------:R-:W-:Y:S04]  /*697c0*/  STL.64 [R1+0x980], R24 ;  /* 0x0009801801007387 */ /* 0x000fe80000100a00 */
[----:B------:R0:W-:Y:S02]  /*697d0*/  STL.64 [R1+0x988], R26 ;  /* 0x0009881a01007387 */ /* 0x0001e40000100a00 */
[----:B0-----:R-:W-:Y:S02]  /*697e0*/  IMAD.MOV.U32 R26, RZ, RZ, R2 ;  /* 0x000000ffff1a7224 */ /* 0x001fe400078e0002 */
[----:B------:R-:W-:Y:S01]  /*697f0*/  IMAD.MOV.U32 R27, RZ, RZ, R28 ;  /* 0x000000ffff1b7224 */ /* 0x000fe200078e001c */
[----:B------:R-:W2:Y:S04]  /*69800*/  LDL.LU R2, [R1+0x298c] ;  /* 0x00298c0001027983 */ /* 0x000ea80000300800 */
[----:B------:R-:W4:Y:S04]  /*69810*/  LDL.LU R28, [R1+0x2988] ;  /* 0x00298800011c7983 */ /* 0x000f280000300800 */
[----:B------:R0:W-:Y:S02]  /*69820*/  STL.64 [R1+0x2830], R26 ;  /* 0x0028301a01007387 */ /* 0x0001e40000100a00 */
[----:B0-----:R-:W-:-:S02]  /*69830*/  IMAD.MOV.U32 R26, RZ, RZ, R9 ;  /* 0x000000ffff1a7224 */ /* 0x001fc400078e0009 */
[----:B------:R-:W-:Y:S01]  /*69840*/  IMAD.MOV.U32 R27, RZ, RZ, R4 ;  /* 0x000000ffff1b7224 */ /* 0x000fe200078e0004 */
        /* <DEDUP_REMOVED lines=21> */
[----:B0-----:R-:W-:Y:S02]  /*699a0*/  IMAD.MOV.U32 R26, RZ, RZ, R7 ;  /* 0x000000ffff1a7224 */ /* 0x001fe400078e0007 */
[----:B------:R-:W-:Y:S01]  /*699b0*/  IMAD.MOV.U32 R27, RZ, RZ, R6 ;  /* 0x000000ffff1b7224 */ /* 0x000fe200078e0006 */
[----:B--2---:R-:W-:Y:S04]  /*699c0*/  STL.64 [R1+0x2840], R14 ;  /* 0x0028400e01007387 */ /* 0x004fe80000100a00 */
[----:B------:R0:W-:Y:S04]  /*699d0*/  STL.64 [R1+0x2838], R12 ;  /* 0x0028380c01007387 */ /* 0x0001e80000100a00 */
[----:B0-----:R-:W2:Y:S04]  /*699e0*/  LDL.LU R12, [R1+0x380] ;  /* 0x00038000010c7983 */ /* 0x001ea80000300800 */
[----:B------:R-:W2:Y:S04]  /*699f0*/  LDL.LU R13, [R1+0x384] ;  /* 0x00038400010d7983 */ /* 0x000ea80000300800 */
[----:B------:R-:W2:Y:S04]  /*69a00*/  LDL.LU R14, [R1+0x388] ;  /* 0x00038800010e7983 */ /* 0x000ea80000300800 */
[----:B------:R-:W2:Y:S04]  /*69a10*/  LDL.LU R15, [R1+0x38c] ;  /* 0x00038c00010f7983 */ /* 0x000ea80000300800 */
        /* <DEDUP_REMOVED lines=33> */
[----:B---3--:R-:W-:Y:S01]  /*69c30*/  IMAD.MOV.U32 R7, RZ, RZ, R8 ;  /* 0x000000ffff077224 */ /* 0x008fe200078e0008 */
        /* <DEDUP_REMOVED lines=11> */
[----:B------:R-:W3:Y:S04]  /*69cf0*/  LDL.LU R9, [R1+0x295c] ;  /* 0x00295c0001097983 */ /* 0x000ee80000300800 */
        /* <DEDUP_REMOVED lines=53> */
[----:B------:R-:W-:Y:S04]  /*6a050*/  STL.64 [R1+0x27f8], R10 ;  /* 0x0027f80a01007387 */ /* 0x000fe80000100a00 */
[----:B------:R0:W-:Y:S04]  /*6a060*/  STL.64 [R1+0x27f0], R8 ;  /* 0x0027f00801007387 */ /* 0x0001e80000100a00 */
[----:B0-----:R-:W2:Y:S04]  /*6a070*/  LDL.LU R8, [R1+0x350] ;  /* 0x0003500001087983 */ /* 0x001ea80000300800 */
[----:B------:R-:W2:Y:S04]  /*6a080*/  LDL.LU R9, [R1+0x354] ;  /* 0x0003540001097983 */ /* 0x000ea80000300800 */
[----:B------:R-:W2:Y:S01]  /*6a090*/  LDL.LU R10, [R1+0x358] ;  /* 0x00035800010a7983 */ /* 0x000ea20000300800 */
[----:B----4-:R-:W-:-:S03]  /*6a0a0*/  IMAD.MOV.U32 R11, RZ, RZ, R28 ;  /* 0x000000ffff0b7224 */ /* 0x010fc600078e001c */
[----:B------:R-:W4:Y:S01]  /*6a0b0*/  LDL.LU R28, [R1+0x2948] ;  /* 0x00294800011c7983 */ /* 0x000f220000300800 */
[----:B---3--:R-:W-:-:S15]  /*6a0c0*/  HMMA.16816.F32 R4, R20, R18, R4 ;  /* 0x000000121404723c */ /* 0x008fde0000001804 */
[----:B------:R-:W-:-:S04]  /*6a0d0*/  NOP ;  /* 0x0000000000007918 */ /* 0x000fc80000000000 */
        /* <DEDUP_REMOVED lines=40> */
[----:B------:R-:W2:Y:S04]  /*6a360*/  LDL.LU.64 R26, [R1+0x28a8] ;  /* 0x0028a800011a7983 */ /* 0x000ea80000300a00 */
[----:B------:R-:W2:Y:S04]  /*6a370*/  LDL.LU.64 R6, [R1+0x28a0] ;  /* 0x0028a00001067983 */ /* 0x000ea80000300a00 */
[----:B------:R-:W2:Y:S09]  /*6a380*/  LDL.LU.64 R4, [R1+0x2898] ;  /* 0x0028980001047983 */ /* 0x000eb20000300a00 */
[----:B------:R0:W-:Y:S04]  /*6a390*/  STL.64 [R1+0x2c0], R20 ;  /* 0x0002c01401007387 */ /* 0x0001e80000100a00 */
[----:B------:R1:W-:Y:S04]  /*6a3a0*/  STL.64 [R1+0x2c8], R22 ;  /* 0x0002c81601007387 */ /* 0x0003e80000100a00 */
[----:B0-----:R-:W3:Y:S04]  /*6a3b0*/  LDL.LU R20, [R1+0x610] ;  /* 0x0006100001147983 */ /* 0x001ee80000300800 */
[----:B------:R-:W3:Y:S01]  /*6a3c0*/  LDL.LU R21, [R1+0x614] ;  /* 0x0006140001157983 */ /* 0x000ee20000300800 */
[----:B-1----:R-:W-:-:S02]  /*6a3d0*/  IMAD.MOV.U32 R22, RZ, RZ, R2 ;  /* 0x000000ffff167224 */ /* 0x002fc400078e0002 */
[----:B------:R-:W-:Y:S01]  /*6a3e0*/  IMAD.MOV.U32 R23, RZ, RZ, R0 ;  /* 0x000000ffff177224 */ /* 0x000fe200078e0000 */
        /* <DEDUP_REMOVED lines=44> */
[----:B------:R-:W2:Y:S01]  /*6a6b0*/  LDL.LU.64 R8, [R1+0x27f0] ;  /* 0x0027f00001087983 */ /* 0x000ea20000300a00 */
[----:B----4-:R-:W-:-:S05]  /*6a6c0*/  LOP3.LUT R28, R28, 0x7, RZ, 0xc0, !PT ;  /* 0x000000071c1c7812 */ /* 0x010fca00078ec0ff */
[----:B------:R-:W-:-:S05]  /*6a6d0*/  IMAD R28, R28, 0x110, RZ ;  /* 0x000001101c1c7824 */ /* 0x000fca00078e02ff */
[----:B---3--:R-:W-:-:S04]  /*6a6e0*/  LOP3.LUT R24, R28, 0x30, R24, 0x78, !PT ;  /* 0x000000301c187812 */ /* 0x008fc800078e7818 */
[----:B------:R-:W-:Y:S01]  /*6a6f0*/  LOP3.LUT R24, R24, 0x40, RZ, 0x3c, !PT ;  /* 0x0000004018187812 */ /* 0x000fe200078e3cff */
[----:B--2---:R-:W-:Y:S02]  /*6a700*/  IMAD.MOV.U32 R14, RZ, RZ, R9 ;  /* 0x000000ffff0e7224 */ /* 0x004fe400078e0009 */
[----:B------:R-:W-:-:S07]  /*6a710*/  IMAD.MOV.U32 R15, RZ, RZ, R8 ;  /* 0x000000ffff0f7224 */ /* 0x000fce00078e0008 */
[----:B------:R-:W-:Y:S01]  /*6a720*/  HMMA.16816.F32 R8, R4, R10, R12 ;  /* 0x0000000a0408723c */ /* 0x000fe2000000180c */
[----:B------:R-:W0:-:S15]  /*6a730*/  LDSM.16.MT88.4 R12, [R25+UR5+0xc000] ;  /* 0x00c00005190c783b */ /* 0x000e1e0008004200 */
[----:B------:R-:W-:-:S03]  /*6a740*/  NOP ;  /* 0x0000000000007918 */ /* 0x000fc60000000000 */
        /* <DEDUP_REMOVED lines=17> */
[----:B------:R-:W-:Y:S04]  /*6a860*/  LDSM.16.M88.4 R12, [R24+UR5+0x12880] ;  /* 0x01288005180c783b */ /* 0x000fe80008000200 */
[----:B-1----:R-:W-:Y:S04]  /*6a870*/  STL.64 [R1+0x160], R8 ;  /* 0x0001600801007387 */ /* 0x002fe80000100a00 */
[----:B------:R-:W-:Y:S04]  /*6a880*/  STL.64 [R1+0x168], R10 ;  /* 0x0001680a01007387 */ /* 0x000fe80000100a00 */
[----:B------:R-:W0:Y:S04]  /*6a890*/  LDSM.16.M88.4 R8, [R24+UR5+0x13080] ;  /* 0x013080051808783b */ /* 0x000e280008000200 */
[----:B0-----:R-:W-:Y:S04]  /*6a8a0*/  STL.64 [R1+0x140], R8 ;  /* 0x0001400801007387 */ /* 0x001fe80000100a00 */
[----:B------:R-:W-:Y:S04]  /*6a8b0*/  STL.64 [R1+0x150], R12 ;  /* 0x0001500c01007387 */ /* 0x000fe80000100a00 */
[----:B------:R-:W-:Y:S04]  /*6a8c0*/  STL.64 [R1+0x158], R14 ;  /* 0x0001580e01007387 */ /* 0x000fe80000100a00 */
[----:B------:R-:W-:Y:S01]  /*6a8d0*/  STL.64 [R1+0x148], R10 ;  /* 0x0001480a01007387 */ /* 0x000fe20000100a00 */
[----:B------:R-:W-:-:S03]  /*6a8e0*/  IMAD.MOV.U32 R28, RZ, RZ, R9 ;  /* 0x000000ffff1c7224 */ /* 0x000fc600078e0009 */
[----:B------:R-:W-:Y:S04]  /*6a8f0*/  LDSM.16.M88.4 R12, [R24+UR5+0x14080] ;  /* 0x01408005180c783b */ /* 0x000fe80008000200 */
[----:B------:R-:W0:Y:S04]  /*6a900*/  LDSM.16.M88.4 R8, [R24+UR5+0x13880] ;  /* 0x013880051808783b */ /* 0x000e280008000200 */
        /* <DEDUP_REMOVED lines=17> */
[----:B------:R-:W1:Y:S01]  /*6aa20*/  LDSM.16.M88.4 R12, [R24+UR5+0x17080] ;  /* 0x01708005180c783b */ /* 0x000e620008000200 */
[----:B------:R-:W-:Y:S03]  /*6aa30*/  HMMA.16816.F32 R16, R4, R18, R20 ;  /* 0x000000120410723c */ /* 0x000fe60000001814 */
[----:B------:R-:W-:Y:S04]  /*6aa40*/  LDSM.16.MT88.4 R20, [R3+UR5+0xc180] ;  /* 0x00c180050314783b */ /* 0x000fe80008004200 */
[----:B0-----:R-:W-:Y:S04]  /*6aa50*/  STL.64 [R1+0xd0], R8 ;  /* 0x0000d00801007387 */ /* 0x001fe80000100a00 */
[----:B------:R-:W-:Y:S04]  /*6aa60*/  STL.64 [R1+0xd8], R10 ;  /* 0x0000d80a01007387 */ /* 0x000fe80000100a00 */
[----:B------:R-:W0:Y:S04]  /*6aa70*/  LDSM.16.M88.4 R8, [R24+UR5+0x17880] ;  /* 0x017880051808783b */ /* 0x000e280008000200 */
[----:B-1----:R-:W-:Y:S04]  /*6aa80*/  STL.64 [R1+0xc0], R12 ;  /* 0x0000c00c01007387 */ /* 0x002fe80000100a00 */
[----:B------:R-:W-:Y:S04]  /*6aa90*/  STL.64 [R1+0xc8], R14 ;  /* 0x0000c80e01007387 */ /* 0x000fe80000100a00 */
[----:B------:R-:W1:Y:S04]  /*6aaa0*/  LDSM.16.MT88.4 R12, [R3+UR5+0xc000] ;  /* 0x00c00005030c783b */ /* 0x000e680008004200 */
[----:B0-----:R-:W-:Y:S04]  /*6aab0*/  STL.64 [R1+0xb0], R8 ;  /* 0x0000b00801007387 */ /* 0x001fe80000100a00 */
[----:B------:R-:W-:Y:S04]  /*6aac0*/  STL.64 [R1+0xb8], R10 ;  /* 0x0000b80a01007387 */ /* 0x000fe80000100a00 */
[----:B------:R-:W0:Y:S04]  /*6aad0*/  LDSM.16.MT88.4 R8, [R25+UR5+0xe000] ;  /* 0x00e000051908783b */ /* 0x000e280008004200 */
[----:B-1----:R-:W-:Y:S04]  /*6aae0*/  STL.64 [R1+0x20], R12 ;  /* 0x0000200c01007387 */ /* 0x002fe80000100a00 */
[----:B------:R-:W-:Y:S04]  /*6aaf0*/  STL.64 [R1+0x28], R14 ;  /* 0x0000280e01007387 */ /* 0x000fe80000100a00 */
[----:B------:R-:W1:Y:S04]  /*6ab00*/  LDSM.16.MT88.4 R12, [R25+UR5+0xc080] ;  /* 0x00c08005190c783b */ /* 0x000e680008004200 */
[----:B------:R-:W-:Y:S04]  /*6ab10*/  STL.64 [R1+0xa20], R16 ;  /* 0x000a201001007387 */ /* 0x000fe80000100a00 */
[----:B------:R-:W-:Y:S04]  /*6ab20*/  STL.64 [R1+0xa28], R18 ;  /* 0x000a281201007387 */ /* 0x000fe80000100a00 */
[----:B------:R-:W2:Y:S04]  /*6ab30*/  LDSM.16.MT88.4 R16, [R25+UR5+0xe080] ;  /* 0x00e080051910783b */ /* 0x000ea80008004200 */
[----:B0-----:R-:W-:Y:S04]  /*6ab40*/  STL.64 [R1+0x90], R8 ;  /* 0x0000900801007387 */ /* 0x001fe80000100a00 */
[----:B------:R-:W-:Y:S04]  /*6ab50*/  STL.64 [R1+0x98], R10 ;  /* 0x0000980a01007387 */ /* 0x000fe80000100a00 */
[----:B------:R-:W0:Y:S04]  /*6ab60*/  LDSM.16.MT88.4 R8, [R25+UR5+0xc100] ;  /* 0x00c100051908783b */ /* 0x000e280008004200 */
[----:B-1----:R-:W-:Y:S04]  /*6ab70*/  STL.64 [R1+0x80], R12 ;  /* 0x0000800c01007387 */ /* 0x002fe80000100a00 */
[----:B------:R-:W-:Y:S04]  /*6ab80*/  STL.64 [R1+0x88], R14 ;  /* 0x0000880e01007387 */ /* 0x000fe80000100a00 */
[----:B------:R-:W1:Y:S04]  /*6ab90*/  LDSM.16.MT88.4 R12, [R25+UR5+0xe100] ;  /* 0x00e10005190c783b */ /* 0x000e680008004200 */
[----:B--2---:R-:W-:Y:S04]  /*6aba0*/  STL.64 [R1+0x70], R16 ;  /* 0x0000701001007387 */ /* 0x004fe80000100a00 */
        /* <DEDUP_REMOVED lines=11> */
[----:B------:R-:W-:Y:S04]  /*6ac60*/  LDSM.16.MT88.4 R24, [R3+UR5+0xe180] ;  /* 0x00e180050318783b */ /* 0x000fe80008004200 */
[----:B0-----:R-:W-:Y:S04]  /*6ac70*/  STL.64 [R1+0x30], R8 ;  /* 0x0000300801007387 */ /* 0x001fe80000100a00 */
[----:B------:R-:W-:Y:S04]  /*6ac80*/  STL.64 [R1+0x38], R10 ;  /* 0x0000380a01007387 */ /* 0x000fe80000100a00 */
[----:B-1----:R-:W-:Y:S04]  /*6ac90*/  STL.64 [R1+0x10], R12 ;  /* 0x0000100c01007387 */ /* 0x002fe80000100a00 */
[----:B------:R-:W-:Y:S04]  /*6aca0*/  STL.64 [R1+0x18], R14 ;  /* 0x0000180e01007387 */ /* 0x000fe80000100a00 */
[----:B------:R-:W-:Y:S04]  /*6acb0*/  LDSM.16.MT88.4 R8, [R3+UR5+0xe080] ;  /* 0x00e080050308783b */ /* 0x000fe80008004200 */
[----:B--2---:R-:W-:Y:S04]  /*6acc0*/  STL.64 [R1], R16 ;  /* 0x0000001001007387 */ /* 0x004fe80000100a00 */
[----:B------:R-:W-:Y:S04]  /*6acd0*/  STL.64 [R1+0x8], R18 ;  /* 0x0000081201007387 */ /* 0x000fe80000100a00 */
[----:B------:R-:W0:Y:S04]  /*6ace0*/  LDSM.16.MT88.4 R12, [R3+UR5+0xc100] ;  /* 0x00c10005030c783b */ /* 0x000e280008004200 */
[----:B------:R1:W2:Y:S02]  /*6acf0*/  LDSM.16.MT88.4 R16, [R3+UR5+0xe100] ;  /* 0x00e100050310783b */ /* 0x0002a40008004200 */
[----:B-1----:R-:W1:Y:S02]  /*6ad00*/  S2R R3, SR_TID.X ;  /* 0x0000000000037919 */ /* 0x002e640000002100 */
[----:B-1----:R-:W-:-:S04]  /*6ad10*/  LOP3.LUT R3, R3, 0x3f, RZ, 0xc0, !PT ;  /* 0x0000003f03037812 */ /* 0x002fc800078ec0ff */
[----:B------:R-:W-:Y:S01]  /*6ad20*/  SHF.L.U32 R3, R3, 0x1, RZ ;  /* 0x0000000103037819 */ /* 0x000fe200000006ff */
[----:B------:R-:W-:Y:S04]  /*6ad30*/  STL [R1+0x3cc8], R29 ;  /* 0x003cc81d01007387 */ /* 0x000fe80000100800 */
[----:B0-----:R0:W-:Y:S04]  /*6ad40*/  STL.64 [R1+0x37f8], R14 ;  /* 0x0037f80e01007387 */ /* 0x0011e80000100a00 */
[----:B------:R-:W-:Y:S04]  /*6ad50*/  STL.64 [R1+0x37f0], R12 ;  /* 0x0037f00c01007387 */ /* 0x000fe80000100a00 */
[----:B0-----:R-:W3:Y:S04]  /*6ad60*/  LDL.LU R14, [R1+0x1b8] ;  /* 0x0001b800010e7983 */ /* 0x001ee80000300800 */
[----:B------:R-:W3:Y:S04]  /*6ad70*/  LDL.LU R15, [R1+0x1bc] ;  /* 0x0001bc00010f7983 */ /* 0x000ee80000300800 */
[----:B---3--:R-:W-:Y:S04]  /*6ad80*/  STL.64 [R1+0x3e10], R14 ;  /* 0x003e100e01007387 */ /* 0x008fe80000100a00 */
[----:B------:R-:W-:Y:S04]  /*6ad90*/  STL.64 [R1+0x35c0], R22 ;  /* 0x0035c01601007387 */ /* 0x000fe80000100a00 */
[----:B------:R-:W-:Y:S04]  /*6ada0*/  STL.64 [R1+0x35b8], R20 ;  /* 0x0035b81401007387 */ /* 0x000fe80000100a00 */
[----:B------:R-:W-:Y:S04]  /*6adb0*/  STL [R1+0x30d4], R8 ;  /* 0x0030d40801007387 */ /* 0x000fe80000100800 */
[----:B------:R-:W-:Y:S04]  /*6adc0*/  STL [R1+0x30d0], R9 ;  /* 0x0030d00901007387 */ /* 0x000fe80000100800 */
[----:B------:R-:W-:Y:S04]  /*6add0*/  STL [R1+0x30cc], R10 ;  /* 0x0030cc0a01007387 */ /* 0x000fe80000100800 */
[----:B------:R-:W-:Y:S04]  /*6ade0*/  STL [R1+0x30c8], R11 ;  /* 0x0030c80b01007387 */ /* 0x000fe80000100800 */
[----:B--2---:R-:W-:Y:S04]  /*6adf0*/  STL.64 [R1+0x2e98], R18 ;  /* 0x002e981201007387 */ /* 0x004fe80000100a00 */
[----:B------:R0:W-:Y:S04]  /*6ae00*/  STL.64 [R1+0x2e90], R16 ;  /* 0x002e901001007387 */ /* 0x0001e80000100a00 */
[----:B0-----:R-:W2:Y:S04]  /*6ae10*/  LDL.LU R16, [R1+0x170] ;  /* 0x0001700001107983 */ /* 0x001ea80000300800 */
[----:B------:R-:W2:Y:S04]  /*6ae20*/  LDL.LU R17, [R1+0x174] ;  /* 0x0001740001117983 */ /* 0x000ea80000300800 */
[----:B------:R-:W3:Y:S04]  /*6ae30*/  LDL R18, [R1+0x178] ;  /* 0x0001780001127983 */ /* 0x000ee80000100800 */
[----:B---3--:R-:W-:Y:S04]  /*6ae40*/  STL [R1+0x3468], R18 ;  /* 0x0034681201007387 */ /* 0x008fe80000100800 */
[----:B------:R-:W3:Y:S04]  /*6ae50*/  LDL R19, [R1+0x17c] ;  /* 0x00017c0001137983 */ /* 0x000ee80000100800 */
[----:B------:R-:W4:Y:S04]  /*6ae60*/  LDL.LU R14, [R1+0x1d8] ;  /* 0x0001d800010e7983 */ /* 0x000f280000300800 */
[----:B------:R-:W4:Y:S04]  /*6ae70*/  LDL.LU R15, [R1+0x1dc] ;  /* 0x0001dc00010f7983 */ /* 0x000f280000300800 */
[----:B----4-:R-:W-:Y:S04]  /*6ae80*/  STL.64 [R1+0x3e28], R14 ;  /* 0x003e280e01007387 */ /* 0x010fe80000100a00 */
[----:B------:R-:W4:Y:S04]  /*6ae90*/  LDL.64 R20, [R1+0x150] ;  /* 0x0001500001147983 */ /* 0x000f280000100a00 */
[----:B----4-:R0:W-:Y:S04]  /*6aea0*/  STL.64 [R1+0x3da8], R20 ;  /* 0x003da81401007387 */ /* 0x0101e80000100a00 */
[----:B0-----:R-:W4:Y:S04]  /*6aeb0*/  LDL.LU R20, [R1+0x6e0] ;  /* 0x0006e00001147983 */ /* 0x001f280000300800 */
[----:B------:R-:W4:Y:S04]  /*6aec0*/  LDL.LU R21, [R1+0x6e4] ;  /* 0x0006e40001157983 */ /* 0x000f280000300800 */
[----:B------:R-:W2:Y:S04]  /*6aed0*/  LDL.LU R22, [R1+0x6e8] ;  /* 0x0006e80001167983 */ /* 0x000ea80000300800 */
[----:B------:R-:W2:Y:S04]  /*6aee0*/  LDL.LU R23, [R1+0x6ec] ;  /* 0x0006ec0001177983 */ /* 0x000ea80000300800 */
[----:B------:R-:W2:Y:S04]  /*6aef0*/  LDL.LU R14, [R1+0x1e8] ;  /* 0x0001e800010e7983 */ /* 0x000ea80000300800 */
[----:B------:R-:W2:Y:S04]  /*6af00*/  LDL.LU R15, [R1+0x1ec] ;  /* 0x0001ec00010f7983 */ /* 0x000ea80000300800 */
[----:B--2---:R0:W-:Y:S04]  /*6af10*/  STL.64 [R1+0x3e40], R14 ;  /* 0x003e400e01007387 */ /* 0x0041e80000100a00 */
[----:B0-----:R-:W2:Y:S04]  /*6af20*/  LDL.LU R14, [R1+0x1f8] ;  /* 0x0001f800010e7983 */ /* 0x001ea80000300800 */
[----:B------:R-:W2:Y:S04]  /*6af30*/  LDL.LU R15, [R1+0x1fc] ;  /* 0x0001fc00010f7983 */ /* 0x000ea80000300800 */
[----:B--2---:R-:W-:Y:S04]  /*6af40*/  STL.64 [R1+0x3e58], R14 ;  /* 0x003e580e01007387 */ /* 0x004fe80000100a00 */
[----:B------:R-:W-:Y:S04]  /*6af50*/  STL.64 [R1+0x3e20], R22 ;  /* 0x003e201601007387 */ /* 0x000fe80000100a00 */
[----:B----4-:R0:W-:Y:S04]  /*6af60*/  STL.64 [R1+0x3e18], R20 ;  /* 0x003e181401007387 */ /* 0x0101e80000100a00 */
[----:B0-----:R-:W2:Y:S04]  /*6af70*/  LDL.LU R20, [R1+0x700] ;  /* 0x0007000001147983 */ /* 0x001ea80000300800 */
[----:B------:R-:W2:Y:S04]  /*6af80*/  LDL.LU R21, [R1+0x704] ;  /* 0x0007040001157983 */ /* 0x000ea80000300800 */
[----:B------:R-:W4:Y:S04]  /*6af90*/  LDL.LU R22, [R1+0x708] ;  /* 0x0007080001167983 */ /* 0x000f280000300800 */
[----:B------:R-:W4:Y:S04]  /*6afa0*/  LDL.LU R23, [R1+0x70c] ;  /* 0x00070c0001177983 */ /* 0x000f280000300800 */
[----:B------:R-:W2:Y:S04]  /*6afb0*/  LDL.LU R14, [R1+0x208] ;  /* 0x00020800010e7983 */ /* 0x000ea80000300800 */
[----:B------:R-:W2:Y:S04]  /*6afc0*/  LDL.LU R15, [R1+0x20c] ;  /* 0x00020c00010f7983 */ /* 0x000ea80000300800 */
[----:B--2---:R-:W-:Y:S04]  /*6afd0*/  STL.64 [R1+0x3e70], R14 ;  /* 0x003e700e01007387 */ /* 0x004fe80000100a00 */
[----:B----4-:R-:W-:Y:S04]  /*6afe0*/  STL.64 [R1+0x3e38], R22 ;  /* 0x003e381601007387 */ /* 0x010fe80000100a00 */
[----:B------:R0:W-:Y:S04]  /*6aff0*/  STL.64 [R1+0x3e30], R20 ;  /* 0x003e301401007387 */ /* 0x0001e80000100a00 */
[----:B0-----:R-:W2:Y:S04]  /*6b000*/  LDL.LU R20, [R1+0x710] ;  /* 0x0007100001147983 */ /* 0x001ea80000300800 */
[----:B------:R-:W2:Y:S04]  /*6b010*/  LDL.LU R21, [R1+0x714] ;  /* 0x0007140001157983 */ /* 0x000ea80000300800 */
[----:B------:R-:W4:Y:S04]  /*6b020*/  LDL.LU R22, [R1+0x718] ;  /* 0x0007180001167983 */ /* 0x000f280000300800 */
[----:B------:R-:W4:Y:S04]  /*6b030*/  LDL.LU R23, [R1+0x71c] ;  /* 0x00071c0001177983 */ /* 0x000f280000300800 */
[----:B------:R-:W2:Y:S04]  /*6b040*/  LDL.LU R14, [R1+0x218] ;  /* 0x00021800010e7983 */ /* 0x000ea80000300800 */
[----:B------:R-:W3:Y:S04]  /*6b050*/  LDL.LU R15, [R1+0x21c] ;  /* 0x00021c00010f7983 */ /* 0x000ee80000300800 */
        /* <DEDUP_REMOVED lines=18> */
[----:B------:R-:W4:Y:S01]  /*6b180*/  LDL R8, [R1+0x140] ;  /* 0x0001400001087983 */ /* 0x000f220000100800 */
[----:B------:R-:W-:-:S03]  /*6b190*/  IMAD.MOV.U32 R9, RZ, RZ, R28 ;  /* 0x000000ffff097224 */ /* 0x000fc600078e001c */
[----:B------:R-:W2:Y:S04]  /*6b1a0*/  LDL.LU.64 R28, [R1+0xdd8] ;  /* 0x000dd800011c7983 */ /* 0x000ea80000300a00 */
[----:B----4-:R-:W-:Y:S04]  /*6b1b0*/  STL.64 [R1+0x3d90], R8 ;  /* 0x003d900801007387 */ /* 0x010fe80000100a00 */
[----:B------:R-:W4:Y:S04]  /*6b1c0*/  LDL.LU R10, [R1+0x1c8] ;  /* 0x0001c800010a7983 */ /* 0x000f280000300800 */
[----:B------:R-:W4:Y:S04]  /*6b1d0*/  LDL.LU R11, [R1+0x1cc] ;  /* 0x0001cc00010b7983 */ /* 0x000f280000300800 */
[----:B---3--:R-:W-:Y:S04]  /*6b1e0*/  STL [R1+0x346c], R19 ;  /* 0x00346c1301007387 */ /* 0x008fe80000100800 */
[----:B------:R0:W-:Y:S04]  /*6b1f0*/  STL.64 [R1+0x3dc0], R16 ;  /* 0x003dc01001007387 */ /* 0x0001e80000100a00 */
[----:B0-----:R-:W4:Y:S04]  /*6b200*/  LDL.LU R16, [R1+0x6f0] ;  /* 0x0006f00001107983 */ /* 0x001f280000300800 */
[----:B------:R-:W4:Y:S04]  /*6b210*/  LDL.LU R17, [R1+0x6f4] ;  /* 0x0006f40001117983 */ /* 0x000f280000300800 */
[----:B------:R-:W4:Y:S04]  /*6b220*/  LDL.LU R18, [R1+0x6f8] ;  /* 0x0006f80001127983 */ /* 0x000f280000300800 */
[----:B------:R-:W4:Y:S04]  /*6b230*/  LDL.LU R19, [R1+0x6fc] ;  /* 0x0006fc0001137983 */ /* 0x000f280000300800 */
[----:B------:R-:W-:Y:S04]  /*6b240*/  STL [R1+0x2c70], R0 ;  /* 0x002c700001007387 */ /* 0x000fe80000100800 */
[----:B------:R-:W-:Y:S04]  /*6b250*/  STL.64 [R1+0x2c40], R26 ;  /* 0x002c401a01007387 */ /* 0x000fe80000100a00 */
[----:B------:R0:W-:Y:S04]  /*6b260*/  STL.64 [R1+0x2c38], R24 ;  /* 0x002c381801007387 */ /* 0x0001e80000100a00 */
[----:B0-----:R-:W3:Y:S01]  /*6b270*/  LDL.LU.64 R24, [R1+0xb0] ;  /* 0x0000b00001187983 */ /* 0x001ee20000300a00 */
[C---:B--2---:R-:W-:Y:S03]  /*6b280*/  HMMA.16816.F32 R12, R4.reuse, R14, R20 ;  /* 0x0000000e040c723c */ /* 0x044fe60000001814 */
[----:B---3--:R-:W-:Y:S04]  /*6b290*/  STL [R1+0x3cd0], R24 ;  /* 0x003cd01801007387 */ /* 0x008fe80000100800 */
[----:B------:R-:W-:Y:S04]  /*6b2a0*/  STL [R1+0x3ccc], R25 ;  /* 0x003ccc1901007387 */ /* 0x000fe80000100800 */
[----:B------:R-:W2:Y:S04]  /*6b2b0*/  LDL.LU.64 R26, [R1+0xb8] ;  /* 0x0000b800011a7983 */ /* 0x000ea80000300a00 */
[----:B--2---:R-:W-:Y:S04]  /*6b2c0*/  STL [R1+0x35d0], R27 ;  /* 0x0035d01b01007387 */ /* 0x004fe80000100800 */
[----:B------:R-:W-:Y:S04]  /*6b2d0*/  STL [R1+0x2914], R2 ;  /* 0x0029140201007387 */ /* 0x000fe80000100800 */
        /* <DEDUP_REMOVED lines=29> */
[C---:B----4-:R-:W-:Y:S08]  /*6b4b0*/  HMMA.16816.F32 R16, R4.reuse, R10, R16 ;  /* 0x0000000a0410723c */ /* 0x050ff00000001810 */
[----:B--2---:R-:W-:Y:S01]  /*6b4c0*/  HMMA.16816.F32 R8, R4, R14, R20 ;  /* 0x0000000e0408723c */ /* 0x004fe20000001814 */
[----:B------:R-:W2:Y:S10]  /*6b4d0*/  LDL.LU R4, [R1+0xc0] ;  /* 0x0000c00001047983 */ /* 0x000eb40000300800 */
[----:B------:R-:W-:Y:S04]  /*6b4e0*/  STL.64 [R1+0x930], R16 ;  /* 0x0009301001007387 */ /* 0x000fe80000100a00 */
[----:B------:R-:W-:Y:S04]  /*6b4f0*/  STL.64 [R1+0x938], R18 ;  /* 0x0009381201007387 */ /* 0x000fe80000100a00 */
[----:B------:R0:W-:Y:S04]  /*6b500*/  STL.64 [R1+0x920], R8 ;  /* 0x0009200801007387 */ /* 0x0001e80000100a00 */
[----:B------:R1:W-:Y:S04]  /*6b510*/  STL.64 [R1+0x928], R10 ;  /* 0x0009280a01007387 */ /* 0x0003e80000100a00 */
[----:B--2---:R-:W-:Y:S04]  /*6b520*/  STL [R1+0x3cf4], R4 ;  /* 0x003cf40401007387 */ /* 0x004fe80000100800 */
[----:B------:R-:W2:Y:S04]  /*6b530*/  LDL.LU R5, [R1+0xc4] ;  /* 0x0000c40001057983 */ /* 0x000ea80000300800 */
[----:B--2---:R-:W-:Y:S04]  /*6b540*/  STL [R1+0x3df0], R5 ;  /* 0x003df00501007387 */ /* 0x004fe80000100800 */
[----:B0-----:R-:W2:Y:S04]  /*6b550*/  LDL.LU R8, [R1+0x680] ;  /* 0x0006800001087983 */ /* 0x001ea80000300800 */
[----:B------:R-:W2:Y:S04]  /*6b560*/  LDL.LU R9, [R1+0x684] ;  /* 0x0006840001097983 */ /* 0x000ea80000300800 */
[----:B-1----:R-:W3:Y:S04]  /*6b570*/  LDL.LU R10, [R1+0x688] ;  /* 0x00068800010a7983 */ /* 0x002ee80000300800 */
[----:B------:R-:W3:Y:S04]  /*6b580*/  LDL.LU R11, [R1+0x68c] ;  /* 0x00068c00010b7983 */ /* 0x000ee80000300800 */
[----:B------:R-:W4:Y:S04]  /*6b590*/  LDL.64 R16, [R1+0x180] ;  /* 0x0001800001107983 */ /* 0x000f280000100a00 */
[----:B----4-:R0:W-:Y:S04]  /*6b5a0*/  STL.64 [R1+0x3dd8], R16 ;  /* 0x003dd81001007387 */ /* 0x0101e80000100a00 */
[----:B0-----:R-:W4:Y:S04]  /*6b5b0*/  LDL R16, [R1+0x190] ;  /* 0x0001900001107983 */ /* 0x001f280000100800 */
[----:B------:R-:W4:Y:S04]  /*6b5c0*/  LDL R17, [R1+0x194] ;  /* 0x0001940001117983 */ /* 0x000f280000100800 */
[----:B----4-:R0:W-:Y:S04]  /*6b5d0*/  STL.64 [R1+0x3df8], R16 ;  /* 0x003df81001007387 */ /* 0x0101e80000100a00 */
        /* <DEDUP_REMOVED lines=8> */
[----:B--2---:R-:W-:Y:S04]  /*6b660*/  STL.64 [R1+0x3e08], R6 ;  /* 0x003e080601007387 */ /* 0x004fe80000100a00 */
        /* <DEDUP_REMOVED lines=19> */
[----:B------:R1:W-:Y:S04]  /*6b7a0*/  STL.64 [R1+0x3de0], R20 ;  /* 0x003de01401007387 */ /* 0x0003e80000100a00 */
[----:B0-----:R-:W4:Y:S04]  /*6b7b0*/  LDL.64 R22, [R1+0xa8] ;  /* 0x0000a80001167983 */ /* 0x001f280000100a00 */
[----:B-1----:R-:W4:Y:S01]  /*6b7c0*/  LDL.64 R20, [R1+0xa0] ;  /* 0x0000a00001147983 */ /* 0x002f220000100a00 */
[----:B------:R-:W-:-:S03]  /*6b7d0*/  IMAD.MOV.U32 R15, RZ, RZ, R29 ;  /* 0x000000ffff0f7224 */ /* 0x000fc600078e001d */
[----:B---3--:R-:W-:Y:S01]  /*6b7e0*/  STL.64 [R1+0x3da0], R10 ;  /* 0x003da00a01007387 */ /* 0x008fe20000100a00 */
[----:B------:R-:W-:-:S03]  /*6b7f0*/  IMAD.MOV.U32 R25, RZ, RZ, R4 ;  /* 0x000000ffff197224 */ /* 0x000fc600078e0004 */
[----:B------:R0:W-:Y:S01]  /*6b800*/  STL.64 [R1+0x3d98], R8 ;  /* 0x003d980801007387 */ /* 0x0001e20000100a00 */
[----:B------:R-:W-:-:S03]  /*6b810*/  IMAD.MOV.U32 R29, RZ, RZ, R5 ;  /* 0x000000ffff1d7224 */ /* 0x000fc600078e0005 */
[----:B0-----:R-:W2:Y:S04]  /*6b820*/  LDL.64 R8, [R1+0x160] ;  /* 0x0001600001087983 */ /* 0x001ea80000100a00 */
[----:B------:R-:W3:Y:S01]  /*6b830*/  LDL.LU.64 R6, [R1+0x3e08] ;  /* 0x003e080001067983 */ /* 0x000ee20000300a00 */
[----:B----4-:R-:W-:Y:S03]  /*6b840*/  HMMA.16816.F32 R16, R20, R4, R16 ;  /* 0x000000041410723c */ /* 0x010fe60000001810 */
[----:B------:R-:W3:-:S15]  /*6b850*/  LDL.LU.64 R4, [R1+0x3e00] ;  /* 0x003e000001047983 */ /* 0x000ede0000300a00 */
[----:B------:R-:W-:Y:S01]  /*6b860*/  NOP ;  /* 0x0000000000007918 */ /* 0x000fe20000000000 */
[----:B------:R0:W-:Y:S04]  /*6b870*/  STL.64 [R1+0x910], R16 ;  /* 0x0009101001007387 */ /* 0x0001e80000100a00 */
[----:B------:R3:W-:Y:S04]  /*6b880*/  STL [R1+0x918], R18 ;  /* 0x0009181201007387 */ /* 0x0007e80000100800 */
[----:B0-----:R-:W3:Y:S01]  /*6b890*/  LDL.LU.64 R16, [R1+0x3df8] ;  /* 0x003df80001107983 */ /* 0x001ee20000300a00 */
[----:B------:R-:W-:Y:S02]  /*6b8a0*/  IMAD.MOV.U32 R14, RZ, RZ, R28 ;  /* 0x000000ffff0e7224 */ /* 0x000fe400078e001c */
[----:B------:R-:W-:Y:S01]  /*6b8b0*/  IMAD.MOV.U32 R28, RZ, RZ, R19 ;  /* 0x000000ffff1c7224 */ /* 0x000fe200078e0013 */
[----:B------:R-:W-:Y:S04]  /*6b8c0*/  STL [R1+0x3cf0], R29 ;  /* 0x003cf01d01007387 */ /* 0x000fe80000100800 */
[----:B------:R-:W-:Y:S01]  /*6b8d0*/  STL [R1+0x3510], R28 ;  /* 0x0035101c01007387 */ /* 0x000fe20000100800 */
[----:B------:R-:W-:-:S02]  /*6b8e0*/  IMAD.MOV.U32 R2, RZ, RZ, R22 ;  /* 0x000000ffff027224 */ /* 0x000fc400078e0016 */
[----:B------:R-:W-:Y:S02]  /*6b8f0*/  IMAD.MOV.U32 R0, RZ, RZ, R23 ;  /* 0x000000ffff007224 */ /* 0x000fe400078e0017 */
[----:B------:R-:W-:Y:S01]  /*6b900*/  IMAD.MOV.U32 R3, RZ, RZ, R21 ;  /* 0x000000ffff037224 */ /* 0x000fe200078e0015 */
[----:B---3--:R-:W-:Y:S01]  /*6b910*/  HMMA.16816.F32 R16, R20, R16, R4 ;  /* 0x000000101410723c */ /* 0x008fe20000001804 */
[----:B------:R-:W3:Y:S01]  /*6b920*/  LDL.LU R5, [R1+0x3df0] ;  /* 0x003df00001057983 */ /* 0x000ee20000300800 */
[----:B------:R-:W-:-:S03]  /*6b930*/  IMAD.MOV.U32 R4, RZ, RZ, R20 ;  /* 0x000000ffff047224 */ /* 0x000fc600078e0014 */
[----:B------:R-:W4:Y:S04]  /*6b940*/  LDL.LU.64 R22, [R1+0x3de8] ;  /* 0x003de80001167983 */ /* 0x000f280000300a00 */
[----:B------:R-:W4:Y:S10]  /*6b950*/  LDL.LU.64 R20, [R1+0x3de0] ;  /* 0x003de00001147983 */ /* 0x000f340000300a00 */
[----:B------:R0:W-:Y:S04]  /*6b960*/  STL.64 [R1+0x900], R16 ;  /* 0x0009001001007387 */ /* 0x0001e80000100a00 */
[----:B0-----:R-:W4:Y:S01]  /*6b970*/  LDL.LU.64 R16, [R1+0x3dd8] ;  /* 0x003dd80001107983 */ /* 0x001f220000300a00 */
[----:B------:R-:W-:-:S02]  /*6b980*/  IMAD.MOV.U32 R6, RZ, RZ, R19 ;  /* 0x000000ffff067224 */ /* 0x000fc400078e0013 */
[----:B------:R-:W-:-:S03]  /*6b990*/  IMAD.MOV.U32 R7, RZ, RZ, R18 ;  /* 0x000000ffff077224 */ /* 0x000fc600078e0012 */
[----:B------:R0:W-:Y:S04]  /*6b9a0*/  STL [R1+0x35ec], R6 ;  /* 0x0035ec0601007387 */ /* 0x0001e80000100800 */
[----:B------:R1:W-:Y:S01]  /*6b9b0*/  STL [R1+0x35e8], R7 ;  /* 0x0035e80701007387 */ /* 0x0003e20000100800 */
[----:B0-----:R-:W-:Y:S02]  /*6b9c0*/  IMAD.MOV.U32 R6, RZ, RZ, R2 ;  /* 0x000000ffff067224 */ /* 0x001fe400078e0002 */
[----:B-1----:R-:W-:Y:S01]  /*6b9d0*/  IMAD.MOV.U32 R7, RZ, RZ, R0 ;  /* 0x000000ffff077224 */ /* 0x002fe200078e0000 */
[----:B---3--:R0:W-:Y:S02]  /*6b9e0*/  STL [R1+0x3d30], R5 ;  /* 0x003d300501007387 */ /* 0x0081e40000100800 */
[----:B0-----:R-:W-:-:S07]  /*6b9f0*/  IMAD.MOV.U32 R5, RZ, RZ, R3 ;  /* 0x000000ffff057224 */ /* 0x001fce00078e0003 */
[----:B----4-:R-:W-:Y:S01]  /*6ba00*/  HMMA.16816.F32 R20, R4, R16, R20 ;  /* 0x000000100414723c */ /* 0x010fe20000001814 */
[----:B------:R-:W-:Y:S02]  /*6ba10*/  IMAD.MOV.U32 R24, RZ, RZ, R16 ;  /* 0x000000ffff187224 */ /* 0x000fe400078e0010 */
[----:B------:R-:W-:-:S15]  /*6ba20*/  IMAD.MOV.U32 R13, RZ, RZ, R17 ;  /* 0x000000ffff0d7224 */ /* 0x000fde00078e0011 */
[----:B------:R-:W-:Y:S01]  /*6ba30*/  NOP ;  /* 0x0000000000007918 */ /* 0x000fe20000000000 */
[----:B------:R-:W-:Y:S04]  /*6ba40*/  STL.64 [R1+0x8f0], R20 ;  /* 0x0008f01401007387 */ /* 0x000fe80000100a00 */
[----:B------:R0:W-:Y:S04]  /*6ba50*/  STL.64 [R1+0x8f8], R22 ;  /* 0x0008f81601007387 */ /* 0x0001e80000100a00 */
[----:B0-----:R-:W3:Y:S04]  /*6ba60*/  LDL.LU.64 R22, [R1+0x3dd0] ;  /* 0x003dd00001167983 */ /* 0x001ee80000300a00 */
[----:B------:R-:W3:Y:S04]  /*6ba70*/  LDL.LU.64 R20, [R1+0x3dc8] ;  /* 0x003dc80001147983 */ /* 0x000ee80000300a00 */
[----:B------:R-:W3:Y:S04]  /*6ba80*/  LDL.LU.64 R16, [R1+0x3dc0] ;  /* 0x003dc00001107983 */ /* 0x000ee80000300a00 */
[----:B------:R-:W-:Y:S04]  /*6ba90*/  STL [R1+0x3d88], R26 ;  /* 0x003d881a01007387 */ /* 0x000fe80000100800 */
[----:B------:R0:W-:Y:S04]  /*6baa0*/  STL.64 [R1+0x3d80], R24 ;  /* 0x003d801801007387 */ /* 0x0001e80000100a00 */
[----:B0-----:R-:W4:Y:S04]  /*6bab0*/  LDL.LU R24, [R1+0x670] ;  /* 0x0006700001187983 */ /* 0x001f280000300800 */
[----:B------:R-:W4:Y:S04]  /*6bac0*/  LDL.LU R25, [R1+0x674] ;  /* 0x0006740001197983 */ /* 0x000f280000300800 */
[----:B------:R-:W4:Y:S04]  /*6bad0*/  LDL.LU R26, [R1+0x678] ;  /* 0x00067800011a7983 */ /* 0x000f280000300800 */
[----:B------:R-:W4:Y:S01]  /*6bae0*/  LDL.LU R27, [R1+0x67c] ;  /* 0x00067c00011b7983 */ /* 0x000f220000300800 */
[----:B---3--:R-:W-:-:S15]  /*6baf0*/  HMMA.16816.F32 R20, R4, R16, R20 ;  /* 0x000000100414723c */ /* 0x008fde0000001814 */
[----:B------:R-:W-:-:S04]  /*6bb00*/  NOP ;  /* 0x0000000000007918 */ /* 0x000fc80000000000 */
[----:B------:R-:W-:Y:S04]  /*6bb10*/  STL.64 [R1+0x8e0], R20 ;  /* 0x0008e01401007387 */ /* 0x000fe80000100a00 */
[----:B------:R0:W-:Y:S04]  /*6bb20*/  STL.64 [R1+0x8e8], R22 ;  /* 0x0008e81601007387 */ /* 0x0001e80000100a00 */
[----:B0-----:R-:W2:Y:S04]  /*6bb30*/  LDL.LU.64 R22, [R1+0x3db8] ;  /* 0x003db80001167983 */ /* 0x001ea80000300a00 */
[----:B------:R-:W2:Y:S02]  /*6bb40*/  LDL.LU.64 R20, [R1+0x3db0] ;  /* 0x003db00001147983 */ /* 0x000ea40000300a00 */
[----:B--2---:R-:W-:-:S15]  /*6bb50*/  HMMA.16816.F32 R20, R4, R8, R20 ;  /* 0x000000080414723c */ /* 0x004fde0000001814 */
[----:B------:R-:W-:-:S04]  /*6bb60*/  NOP ;  /* 0x0000000000007918 */ /* 0x000fc80000000000 */
[----:B------:R0:W-:Y:S04]  /*6bb70*/  STL.64 [R1+0x8d0], R20 ;  /* 0x0008d01401007387 */ /* 0x0001e80000100a00 */
[----:B------:R1:W-:Y:S04]  /*6bb80*/  STL.64 [R1+0x8d8], R22 ;  /* 0x0008d81601007387 */ /* 0x0003e80000100a00 */
[----:B0-----:R-:W2:Y:S01]  /*6bb90*/  LDL.LU.64 R20, [R1+0x3da8] ;  /* 0x003da80001147983 */ /* 0x001ea20000300a00 */
[----:B-1----:R-:W-:-:S03]  /*6bba0*/  IMAD.MOV.U32 R23, RZ, RZ, R8 ;  /* 0x000000ffff177224 */ /* 0x002fc600078e0008 */
[----:B------:R-:W2:Y:S01]  /*6bbb0*/  LDL.LU.64 R10, [R1+0x3da0] ;  /* 0x003da000010a7983 */ /* 0x000ea20000300a00 */
[----:B------:R-:W-:-:S03]  /*6bbc0*/  IMAD.MOV.U32 R22, RZ, RZ, R9 ;  /* 0x000000ffff167224 */ /* 0x000fc600078e0009 */
[----:B------:R-:W2:Y:S02]  /*6bbd0*/  LDL.LU.64 R8, [R1+0x3d98] ;  /* 0x003d980001087983 */ /* 0x000ea40000300a00 */
[----:B--2---:R-:W-:-:S15]  /*6bbe0*/  HMMA.16816.F32 R8, R4, R20, R8 ;  /* 0x000000140408723c */ /* 0x004fde0000001808 */
[----:B------:R-:W-:-:S04]  /*6bbf0*/  NOP ;  /* 0x0000000000007918 */ /* 0x000fc80000000000 */
[----:B------:R0:W-:Y:S04]  /*6bc00*/  STL.64 [R1+0x8c0], R8 ;  /* 0x0008c00801007387 */ /* 0x0001e80000100a00 */
[----:B0-----:R-:W4:Y:S01]  /*6bc10*/  LDL.LU.64 R8, [R1+0x3d90] ;  /* 0x003d900001087983 */ /* 0x001f220000300a00 */
[----:B------:R-:W-:Y:S02]  /*6bc20*/  IMAD.MOV.U32 R18, RZ, RZ, R11 ;  /* 0x000000ffff127224 */ /* 0x000fe400078e000b */
[----:B------:R-:W-:Y:S01]  /*6bc30*/  IMAD.MOV.U32 R19, RZ, RZ, R10 ;  /* 0x000000ffff137224 */ /* 0x000fe200078e000a */
[----:B------:R-:W-:Y:S04]  /*6bc40*/  STL.64 [R1+0x3c40], R20 ;  /* 0x003c401401007387 */ /* 0x000fe80000100a00 */
[----:B------:R-:W-:Y:S04]  /*6bc50*/  STL.64 [R1+0x3cd8], R22 ;  /* 0x003cd81601007387 */ /* 0x000fe80000100a00 */
[----:B------:R-:W-:Y:S04]  /*6bc60*/  STL [R1+0x3474], R18 ;  /* 0x0034741201007387 */ /* 0x000fe80000100800 */
[----:B------:R-:W-:Y:S01]  /*6bc70*/  STL [R1+0x3470], R19 ;  /* 0x0034701301007387 */ /* 0x000fe20000100800 */
[----:B----4-:R-:W-:Y:S03]  /*6bc80*/  HMMA.16816.F32 R4, R4, R8, R24 ;  /* 0x000000080404723c */ /* 0x010fe60000001818 */
[----:B------:R-:W-:-:S15]  /*6bc90*/  STL.64 [R1+0x3d58], R8 ;  /* 0x003d580801007387 */ /* 0x000fde0000100a00 */
[----:B------:R-:W-:Y:S01]  /*6bca0*/  NOP ;  /* 0x0000000000007918 */ /* 0x000fe20000000000 */
[----:B------:R-:W-:Y:S04]  /*6bcb0*/  STL.64 [R1+0x8b0], R4 ;  /* 0x0008b00401007387 */ /* 0x000fe80000100a00 */
[----:B------:R-:W-:Y:S04]  /*6bcc0*/  STL.64 [R1+0x8b8], R6 ;  /* 0x0008b80601007387 */ /* 0x000fe80000100a00 */
[----:B------:R-:W-:Y:S04]  /*6bcd0*/  STL.64 [R1+0x3d10], R14 ;  /* 0x003d100e01007387 */ /* 0x000fe80000100a00 */
[----:B------:R0:W-:Y:S04]  /*6bce0*/  STL [R1+0x3d08], R13 ;  /* 0x003d080d01007387 */ /* 0x0001e80000100800 */
[----:B0-----:R-:W2:Y:S04]  /*6bcf0*/  LDL.LU.64 R12, [R1+0xa0] ;  /* 0x0000a000010c7983 */ /* 0x001ea80000300a00 */
[----:B------:R-:W2:Y:S04]  /*6bd00*/  LDL.LU.64 R14, [R1+0xa8] ;  /* 0x0000a800010e7983 */ /* 0x000ea80000300a00 */
[----:B------:R-:W3:Y:S04]  /*6bd10*/  LDL R20, [R1+0xd0] ;  /* 0x0000d00001147983 */ /* 0x000ee80000100800 */
[----:B------:R-:W3:Y:S04]  /*6bd20*/  LDL R21, [R1+0xd4] ;  /* 0x0000d40001157983 */ /* 0x000ee80000100800 */
[----:B---3--:R0:W-:Y:S04]  /*6bd30*/  STL.64 [R1+0x3d18], R20 ;  /* 0x003d181401007387 */ /* 0x0081e80000100a00 */
[----:B0-----:R-:W3:Y:S04]  /*6bd40*/  LDL.LU R20, [R1+0x750] ;  /* 0x0007500001147983 */ /* 0x001ee80000300800 */
[----:B------:R-:W3:Y:S04]  /*6bd50*/  LDL.LU R21, [R1+0x754] ;  /* 0x0007540001157983 */ /* 0x000ee80000300800 */
[----:B------:R-:W4:Y:S04]  /*6bd60*/  LDL.LU R22, [R1+0x758] ;  /* 0x0007580001167983 */ /* 0x000f280000300800 */
[----:B------:R-:W4:Y:S04]  /*6bd70*/  LDL.LU R23, [R1+0x75c] ;  /* 0x00075c0001177983 */ /* 0x000f280000300800 */
[----:B------:R-:W2:Y:S04]  /*6bd80*/  LDL.64 R24, [R1+0x130] ;  /* 0x0001300001187983 */ /* 0x000ea80000100a00 */
[----:B------:R-:W2:Y:S04]  /*6bd90*/  LDL.LU R4, [R1+0x620] ;  /* 0x0006200001047983 */ /* 0x000ea80000300800 */
[----:B------:R-:W2:Y:S04]  /*6bda0*/  LDL.LU R5, [R1+0x624] ;  /* 0x0006240001057983 */ /* 0x000ea80000300800 */
[----:B------:R-:W2:Y:S04]  /*6bdb0*/  LDL.LU R6, [R1+0x628] ;  /* 0x0006280001067983 */ /* 0x000ea80000300800 */
[----:B------:R-:W2:Y:S04]  /*6bdc0*/  LDL.LU R7, [R1+0x62c] ;  /* 0x00062c0001077983 */ /* 0x000ea80000300800 */
[----:B--2---:R-:W-:Y:S04]  /*6bdd0*/  STL.64 [R1+0x3d40], R6 ;  /* 0x003d400601007387 */ /* 0x004fe80000100a00 */
[----:B------:R0:W-:Y:S04]  /*6bde0*/  STL.64 [R1+0x3d38], R4 ;  /* 0x003d380401007387 */ /* 0x0001e80000100a00 */
[----:B0-----:R-:W2:Y:S04]  /*6bdf0*/  LDL R4, [R1+0x100] ;  /* 0x0001000001047983 */ /* 0x001ea80000100800 */
[----:B------:R-:W2:Y:S04]  /*6be00*/  LDL R5, [R1+0x104] ;  /* 0x0001040001057983 */ /* 0x000ea80000100800 */
[----:B------:R-:W2:Y:S04]  /*6be10*/  LDL.LU R8, [R1+0x640] ;  /* 0x0006400001087983 */ /* 0x000ea80000300800 */
[----:B------:R-:W2:Y:S04]  /*6be20*/  LDL.LU R9, [R1+0x644] ;  /* 0x0006440001097983 */ /* 0x000ea80000300800 */
[----:B------:R-:W2:Y:S04]  /*6be30*/  LDL.LU R10, [R1+0x648] ;  /* 0x00064800010a7983 */ /* 0x000ea80000300800 */
[----:B------:R-:W2:Y:S04]  /*6be40*/  LDL.LU R11, [R1+0x64c] ;  /* 0x00064c00010b7983 */ /* 0x000ea80000300800 */
[----:B--2---:R-:W-:Y:S04]  /*6be50*/  STL.64 [R1+0x3d68], R10 ;  /* 0x003d680a01007387 */ /* 0x004fe80000100a00 */
[----:B------:R0:W-:Y:S04]  /*6be60*/  STL.64 [R1+0x3d60], R8 ;  /* 0x003d600801007387 */ /* 0x0001e80000100a00 */
[----:B0-----:R-:W2:Y:S04]  /*6be70*/  LDL.64 R8, [R1+0x120] ;  /* 0x0001200001087983 */ /* 0x001ea80000100a00 */
[----:B--2---:R0:W-:Y:S04]  /*6be80*/  STL.64 [R1+0x3d78], R8 ;  /* 0x003d780801007387 */ /* 0x0041e80000100a00 */
[----:B0-----:R-:W2:Y:S04]  /*6be90*/  LDL.LU R8, [R1+0x660] ;  /* 0x0006600001087983 */ /* 0x001ea80000300800 */
[----:B------:R-:W2:Y:S04]  /*6bea0*/  LDL.LU R9, [R1+0x664] ;  /* 0x0006640001097983 */ /* 0x000ea80000300800 */
[----:B------:R-:W2:Y:S04]  /*6beb0*/  LDL.LU R10, [R1+0x668] ;  /* 0x00066800010a7983 */ /* 0x000ea80000300800 */
[----:B------:R-:W2:Y:S04]  /*6bec0*/  LDL.LU R11, [R1+0x66c] ;  /* 0x00066c00010b7983 */ /* 0x000ea80000300800 */
[----:B------:R0:W-:Y:S04]  /*6bed0*/  STL.64 [R1+0x3d50], R4 ;  /* 0x003d500401007387 */ /* 0x0001e80000100a00 */
[----:B0-----:R-:W2:Y:S04]  /*6bee0*/  LDL.64 R4, [R1+0x110] ;  /* 0x0001100001047983 */ /* 0x001ea80000100a00 */
[----:B--2---:R0:W-:Y:S04]  /*6bef0*/  STL.64 [R1+0x3d70], R4 ;  /* 0x003d700401007387 */ /* 0x0041e80000100a00 */
[----:B0-----:R-:W2:Y:S04]  /*6bf00*/  LDL.LU R4, [R1+0x650] ;  /* 0x0006500001047983 */ /* 0x001ea80000300800 */
[----:B------:R-:W2:Y:S04]  /*6bf10*/  LDL.LU R5, [R1+0x654] ;  /* 0x0006540001057983 */ /* 0x000ea80000300800 */
[----:B------:R-:W2:Y:S04]  /*6bf20*/  LDL.LU R6, [R1+0x658] ;  /* 0x0006580001067983 */ /* 0x000ea80000300800 */
[----:B------:R-:W2:Y:S04]  /*6bf30*/  LDL.LU R7, [R1+0x65c] ;  /* 0x00065c0001077983 */ /* 0x000ea80000300800 */
[----:B----4-:R-:W-:Y:S04]  /*6bf40*/  STL.64 [R1+0x3d28], R22 ;  /* 0x003d281601007387 */ /* 0x010fe80000100a00 */
[----:B---3--:R0:W-:Y:S04]  /*6bf50*/  STL.64 [R1+0x3d20], R20 ;  /* 0x003d201401007387 */ /* 0x0081e80000100a00 */
[----:B0-----:R-:W3:Y:S01]  /*6bf60*/  LDL.64 R20, [R1+0xf0] ;  /* 0x0000f00001147983 */ /* 0x001ee20000100a00 */
[----:B------:R-:W-:Y:S01]  /*6bf70*/  HMMA.16816.F32 R8, R12, R24, R8 ;  /* 0x000000180c08723c */ /* 0x000fe20000001808 */
[----:B------:R-:W-:-:S02]  /*6bf80*/  IMAD.MOV.U32 R28, RZ, RZ, R24 ;  /* 0x000000ffff1c7224 */ /* 0x000fc400078e0018 */
[----:B------:R-:W-:Y:S01]  /*6bf90*/  IMAD.MOV.U32 R27, RZ, RZ, R25 ;  /* 0x000000ffff1b7224 */ /* 0x000fe200078e0019 */
[----:B---3--:R0:W-:Y:S04]  /*6bfa0*/  STL.64 [R1+0x3d48], R20 ;  /* 0x003d481401007387 */ /* 0x0081e80000100a00 */
[----:B0-----:R-:W3:Y:S04]  /*6bfb0*/  LDL.LU R20, [R1+0x630] ;  /* 0x0006300001147983 */ /* 0x001ee80000300800 */
[----:B------:R-:W3:Y:S04]  /*6bfc0*/  LDL.LU R21, [R1+0x634] ;  /* 0x0006340001157983 */ /* 0x000ee80000300800 */
[----:B------:R-:W3:Y:S04]  /*6bfd0*/  LDL.LU R22, [R1+0x638] ;  /* 0x0006380001167983 */ /* 0x000ee80000300800 */
[----:B------:R-:W3:Y:S04]  /*6bfe0*/  LDL.LU R23, [R1+0x63c] ;  /* 0x00063c0001177983 */ /* 0x000ee80000300800 */
[----:B------:R-:W4:Y:S04]  /*6bff0*/  LDL.LU R26, [R1+0x3d88] ;  /* 0x003d8800011a7983 */ /* 0x000f280000300800 */
[----:B------:R-:W2:Y:S04]  /*6c000*/  LDL.LU.64 R24, [R1+0x3d80] ;  /* 0x003d800001187983 */ /* 0x000ea80000300a00 */
[----:B------:R0:W-:Y:S04]  /*6c010*/  STL.64 [R1+0x8a0], R8 ;  /* 0x0008a00801007387 */ /* 0x0001e80000100a00 */
[----:B0-----:R-:W3:Y:S04]  /*6c020*/  LDL.LU.64 R8, [R1+0x3d78] ;  /* 0x003d780001087983 */ /* 0x001ee80000300a00 */
[----:B----4-:R-:W-:Y:S04]  /*6c030*/  STL.64 [R1+0x3ce8], R26 ;  /* 0x003ce81a01007387 */ /* 0x010fe80000100a00 */
[----:B--2---:R0:W-:Y:S04]  /*6c040*/  STL.64 [R1+0x3ce0], R24 ;  /* 0x003ce01801007387 */ /* 0x0041e80000100a00 */
[----:B0-----:R-:W2:Y:S04]  /*6c050*/  LDL.LU R24, [R1+0x760] ;  /* 0x0007600001187983 */ /* 0x001ea80000300800 */
[----:B------:R-:W2:Y:S04]  /*6c060*/  LDL.LU R25, [R1+0x764] ;  /* 0x0007640001197983 */ /* 0x000ea80000300800 */
[----:B------:R-:W4:Y:S04]  /*6c070*/  LDL.LU R26, [R1+0x768] ;  /* 0x00076800011a7983 */ /* 0x000f280000300800 */
[----:B------:R-:W4:Y:S01]  /*6c080*/  LDL.LU R27, [R1+0x76c] ;  /* 0x00076c00011b7983 */ /* 0x000f220000300800 */
[----:B---3--:R-:W-:Y:S01]  /*6c090*/  HMMA.16816.F32 R4, R12, R8, R4 ;  /* 0x000000080c04723c */ /* 0x008fe20000001804 */
[----:B------:R-:W-:-:S02]  /*6c0a0*/  IMAD.MOV.U32 R18, RZ, RZ, R10 ;  /* 0x000000ffff127224 */ /* 0x000fc400078e000a */
[----:B------:R-:W-:Y:S02]  /*6c0b0*/  IMAD.MOV.U32 R19, RZ, RZ, R11 ;  /* 0x000000ffff137224 */ /* 0x000fe400078e000b */
[----:B------:R-:W-:Y:S02]  /*6c0c0*/  IMAD.MOV.U32 R2, RZ, RZ, R8 ;  /* 0x000000ffff027224 */ /* 0x000fe400078e0008 */
[----:B------:R-:W-:Y:S01]  /*6c0d0*/  IMAD.MOV.U32 R0, RZ, RZ, R9 ;  /* 0x000000ffff007224 */ /* 0x000fe200078e0009 */
[----:B----4-:R-:W-:Y:S04]  /*6c0e0*/  STL.64 [R1+0x3d00], R26 ;  /* 0x003d001a01007387 */ /* 0x010fe80000100a00 */
[----:B--2---:R0:W-:Y:S04]  /*6c0f0*/  STL.64 [R1+0x3cf8], R24 ;  /* 0x003cf81801007387 */ /* 0x0041e80000100a00 */
[----:B0-----:R-:W2:Y:S04]  /*6c100*/  LDL.64 R24, [R1+0xe0] ;  /* 0x0000e00001187983 */ /* 0x001ea80000100a00 */
[----:B------:R-:W-:Y:S04]  /*6c110*/  STL.64 [R1+0x3c68], R18 ;  /* 0x003c681201007387 */ /* 0x000fe80000100a00 */
[----:B------:R0:W-:Y:S04]  /*6c120*/  STL.64 [R1+0x3c60], R16 ;  /* 0x003c601001007387 */ /* 0x0001e80000100a00 */
[----:B0-----:R-:W3:Y:S04]  /*6c130*/  LDL.LU R16, [R1+0x780] ;  /* 0x0007800001107983 */ /* 0x001ee80000300800 */
[----:B------:R-:W3:Y:S04]  /*6c140*/  LDL.LU R17, [R1+0x784] ;  /* 0x0007840001117983 */ /* 0x000ee80000300800 */
[----:B------:R-:W3:Y:S04]  /*6c150*/  LDL.LU R18, [R1+0x788] ;  /* 0x0007880001127983 */ /* 0x000ee80000300800 */
[----:B------:R-:W3:Y:S04]  /*6c160*/  LDL.LU R19, [R1+0x78c] ;  /* 0x00078c0001137983 */ /* 0x000ee80000300800 */
[----:B------:R0:W-:Y:S04]  /*6c170*/  STL.64 [R1+0x890], R4 ;  /* 0x0008900401007387 */ /* 0x0001e80000100a00 */
[----:B------:R-:W-:Y:S04]  /*6c180*/  STL.64 [R1+0x898], R6 ;  /* 0x0008980601007387 */ /* 0x000fe80000100a00 */
[----:B0-----:R-:W4:Y:S04]  /*6c190*/  LDL.LU.64 R4, [R1+0x3d70] ;  /* 0x003d700001047983 */ /* 0x001f280000300a00 */
[----:B------:R-:W4:Y:S04]  /*6c1a0*/  LDL.LU.64 R10, [R1+0x3d68] ;  /* 0x003d6800010a7983 */ /* 0x000f280000300a00 */
[----:B------:R-:W4:Y:S02]  /*6c1b0*/  LDL.LU.64 R8, [R1+0x3d60] ;  /* 0x003d600001087983 */ /* 0x000f240000300a00 */
[----:B----4-:R-:W-:Y:S01]  /*6c1c0*/  HMMA.16816.F32 R8, R12, R4, R8 ;  /* 0x000000040c08723c */ /* 0x010fe20000001808 */
[----:B------:R-:W-:-:S15]  /*6c1d0*/  IMAD.MOV.U32 R3, RZ, RZ, R5 ;  /* 0x000000ffff037224 */ /* 0x000fde00078e0005 */
[----:B------:R-:W-:-:S03]  /*6c1e0*/  NOP ;  /* 0x0000000000007918 */ /* 0x000fc60000000000 */
[----:B------:R0:W-:Y:S04]  /*6c1f0*/  STL.64 [R1+0x880], R8 ;  /* 0x0008800801007387 */ /* 0x0001e80000100a00 */
[----:B------:R1:W-:Y:S04]  /*6c200*/  STL.64 [R1+0x888], R10 ;  /* 0x0008880a01007387 */ /* 0x0003e80000100a00 */
[----:B0-----:R-:W4:Y:S01]  /*6c210*/  LDL.LU.64 R8, [R1+0x3d58] ;  /* 0x003d580001087983 */ /* 0x001f220000300a00 */
[----:B-1----:R-:W-:-:S03]  /*6c220*/  IMAD.MOV.U32 R10, RZ, RZ, R4 ;  /* 0x000000ffff0a7224 */ /* 0x002fc600078e0004 */
[----:B------:R-:W2:Y:S02]  /*6c230*/  LDL.LU.64 R4, [R1+0x3d50] ;  /* 0x003d500001047983 */ /* 0x000ea40000300a00 */
[----:B--2---:R-:W-:Y:S02]  /*6c240*/  HMMA.16816.F32 R4, R12, R4, R20 ;  /* 0x000000040c04723c */ /* 0x004fe40000001814 */
[----:B------:R-:W2:-:S15]  /*6c250*/  LDL.LU.64 R20, [R1+0x3d48] ;  /* 0x003d480001147983 */ /* 0x000e9e0000300a00 */
[----:B------:R-:W-:Y:S02]  /*6c260*/  NOP ;  /* 0x0000000000007918 */ /* 0x000fe40000000000 */
        /* <DEDUP_REMOVED lines=8> */
[----:B0-----:R-:W3:Y:S01]  /*6c2f0*/  LDL.LU R5, [R1+0x3d30] ;  /* 0x003d300001057983 */ /* 0x001ee20000300800 */
[----:B-1----:R-:W-:-:S03]  /*6c300*/  IMAD.MOV.U32 R7, RZ, RZ, R20 ;  /* 0x000000ffff077224 */ /* 0x002fc600078e0014 */
[----:B------:R-:W2:Y:S01]  /*6c310*/  LDL.LU.64 R22, [R1+0x3d28] ;  /* 0x003d280001167983 */ /* 0x000ea20000300a00 */
[----:B------:R-:W-:-:S03]  /*6c320*/  IMAD.MOV.U32 R6, RZ, RZ, R21 ;  /* 0x000000ffff067224 */ /* 0x000fc600078e0015 */
[----:B------:R-:W2:Y:S01]  /*6c330*/  LDL.LU.64 R20, [R1+0x3d20] ;  /* 0x003d200001147983 */ /* 0x000ea20000300a00 */
[----:B------:R-:W-:Y:S02]  /*6c340*/  IMAD.MOV.U32 R11, RZ, RZ, R25 ;  /* 0x000000ffff0b7224 */ /* 0x000fe400078e0019 */
[----:B------:R-:W-:Y:S02]  /*6c350*/  IMAD.MOV.U32 R29, RZ, RZ, R13 ;  /* 0x000000ffff1d7224 */ /* 0x000fe400078e000d */
[----:B------:R-:W-:Y:S01]  /*6c360*/  IMAD.MOV.U32 R4, RZ, RZ, R12 ;  /* 0x000000ffff047224 */ /* 0x000fe200078e000c */
[----:B--2---:R-:W-:Y:S01]  /*6c370*/  HMMA.16816.F32 R20, R12, R24, R20 ;  /* 0x000000180c14723c */ /* 0x004fe20000001814 */
[----:B------:R-:W-:-:S15]  /*6c380*/  IMAD.MOV.U32 R12, RZ, RZ, R24 ;  /* 0x000000ffff0c7224 */ /* 0x000fde00078e0018 */
[----:B------:R-:W-:-:S03]  /*6c390*/  NOP ;  /* 0x0000000000007918 */ /* 0x000fc60000000000 */
[----:B------:R0:W-:Y:S04]  /*6c3a0*/  STL.64 [R1+0x850], R20 ;  /* 0x0008501401007387 */ /* 0x0001e80000100a00 */
[----:B------:R1:W-:Y:S04]  /*6c3b0*/  STL.64 [R1+0x858], R22 ;  /* 0x0008581601007387 */ /* 0x0003e80000100a00 */
[----:B0-----:R-:W2:Y:S01]  /*6c3c0*/  LDL.LU.64 R20, [R1+0x3d18] ;  /* 0x003d180001147983 */ /* 0x001ea20000300a00 */
[----:B-1----:R-:W-:Y:S02]  /*6c3d0*/  IMAD.MOV.U32 R23, RZ, RZ, R14 ;  /* 0x000000ffff177224 */ /* 0x002fe400078e000e */
[----:B------:R-:W-:-:S02]  /*6c3e0*/  IMAD.MOV.U32 R22, RZ, RZ, R15 ;  /* 0x000000ffff167224 */ /* 0x000fc400078e000f */
[----:B------:R-:W2:Y:S04]  /*6c3f0*/  LDL.LU.64 R14, [R1+0x3d10] ;  /* 0x003d1000010e7983 */ /* 0x000ea80000300a00 */
[----:B------:R-:W2:Y:S04]  /*6c400*/  LDL.LU R13, [R1+0x3d08] ;  /* 0x003d0800010d7983 */ /* 0x000ea80000300800 */
[----:B------:R-:W2:Y:S04]  /*6c410*/  LDL.LU.64 R26, [R1+0x3d00] ;  /* 0x003d0000011a7983 */ /* 0x000ea80000300a00 */
[----:B------:R-:W2:Y:S04]  /*6c420*/  LDL.LU.64 R24, [R1+0x3cf8] ;  /* 0x003cf80001187983 */ /* 0x000ea80000300a00 */
[----:B------:R-:W-:Y:S04]  /*6c430*/  STL.64 [R1+0x3c28], R10 ;  /* 0x003c280a01007387 */ /* 0x000fe80000100a00 */
[----:B----4-:R0:W-:Y:S04]  /*6c440*/  STL.64 [R1+0x3c20], R8 ;  /* 0x003c200801007387 */ /* 0x0101e80000100a00 */
[----:B0-----:R-:W4:Y:S04]  /*6c450*/  LDL.LU.64 R8, [R1+0x20] ;  /* 0x0000200001087983 */ /* 0x001f280000300a00 */
[----:B------:R-:W2:Y:S04]  /*6c460*/  LDL.LU.64 R10, [R1+0x28] ;  /* 0x00002800010a7983 */ /* 0x000ea80000300a00 */
[----:B--2---:R-:W-:Y:S04]  /*6c470*/  STL.64 [R1+0x3cb8], R10 ;  /* 0x003cb80a01007387 */ /* 0x004fe80000100a00 */
[----:B----4-:R0:W-:Y:S02]  /*6c480*/  STL.64 [R1+0x3cb0], R8 ;  /* 0x003cb00801007387 */ /* 0x0101e40000100a00 */
[----:B0-----:R-:W-:-:S02]  /*6c490*/  IMAD.MOV.U32 R8, RZ, RZ, R4 ;  /* 0x000000ffff087224 */ /* 0x001fc400078e0004 */
[----:B------:R-:W3:Y:S01]  /*6c4a0*/  LDL.LU R4, [R1+0x3cf4] ;  /* 0x003cf40001047983 */ /* 0x000ee20000300800 */
[----:B------:R-:W-:Y:S02]  /*6c4b0*/  IMAD.MOV.U32 R9, RZ, RZ, R29 ;  /* 0x000000ffff097224 */ /* 0x000fe400078e001d */
[----:B------:R-:W-:Y:S01]  /*6c4c0*/  IMAD.MOV.U32 R10, RZ, RZ, R23 ;  /* 0x000000ffff0a7224 */ /* 0x000fe200078e0017 */
[----:B------:R-:W2:Y:S01]  /*6c4d0*/  LDL.LU R29, [R1+0x3cf0] ;  /* 0x003cf000011d7983 */ /* 0x000ea20000300800 */
[----:B------:R-:W-:-:S07]  /*6c4e0*/  IMAD.MOV.U32 R11, RZ, RZ, R22 ;  /* 0x000000ffff0b7224 */ /* 0x000fce00078e0016 */
[----:B------:R-:W-:Y:S01]  /*6c4f0*/  HMMA.16816.F32 R20, R8, R20, R24 ;  /* 0x000000140814723c */ /* 0x000fe20000001818 */
[----:B------:R-:W4:Y:S04]  /*6c500*/  LDL.LU.64 R26, [R1+0x3ce8] ;  /* 0x003ce800011a7983 */ /* 0x000f280000300a00 */
[----:B------:R-:W2:-:S14]  /*6c510*/  LDL.LU.64 R24, [R1+0x3ce0] ;  /* 0x003ce00001187983 */ /* 0x000e9c0000300a00 */
[----:B------:R-:W-:Y:S04]  /*6c520*/  STL.64 [R1+0x840], R20 ;  /* 0x0008401401007387 */ /* 0x000fe80000100a00 */
[----:B------:R0:W-:Y:S04]  /*6c530*/  STL.64 [R1+0x848], R22 ;  /* 0x0008481601007387 */ /* 0x0001e80000100a00 */
[----:B0-----:R-:W4:Y:S01]  /*6c540*/  LDL.LU.64 R22, [R1+0x3cd8] ;  /* 0x003cd80001167983 */ /* 0x001f220000300a00 */
[----:B---3--:R-:W-:-:S15]  /*6c550*/  HMMA.16816.F32 R16, R8, R4, R16 ;  /* 0x000000040810723c */ /* 0x008fde0000001810 */
[----:B------:R-:W-:-:S04]  /*6c560*/  NOP ;  /* 0x0000000000007918 */ /* 0x000fc80000000000 */
[----:B------:R2:W-:Y:S04]  /*6c570*/  STL.64 [R1+0x830], R16 ;  /* 0x0008301001007387 */ /* 0x0005e80000100a00 */
[----:B------:R-:W-:Y:S01]  /*6c580*/  STL.64 [R1+0x838], R18 ;  /* 0x0008381201007387 */ /* 0x000fe20000100a00 */
[----:B--2---:R-:W-:Y:S02]  /*6c590*/  IMAD.MOV.U32 R16, RZ, RZ, R24 ;  /* 0x000000ffff107224 */ /* 0x004fe400078e0018 */
[----:B------:R-:W-:Y:S01]  /*6c5a0*/  IMAD.MOV.U32 R17, RZ, RZ, R13 ;  /* 0x000000ffff117224 */ /* 0x000fe200078e000d */
[----:B------:R-:W2:Y:S04]  /*6c5b0*/  LDL.LU R24, [R1+0x3cd0] ;  /* 0x003cd00001187983 */ /* 0x000ea80000300800 */
[----:B------:R-:W-:Y:S04]  /*6c5c0*/  STL.64 [R1+0x3c80], R16 ;  /* 0x003c801001007387 */ /* 0x000fe80000100a00 */
[----:B------:R-:W-:Y:S04]  /*6c5d0*/  STL.64 [R1+0x3c18], R14 ;  /* 0x003c180e01007387 */ /* 0x000fe80000100a00 */
[----:B------:R0:W-:Y:S04]  /*6c5e0*/  STL [R1+0x3c10], R12 ;  /* 0x003c100c01007387 */ /* 0x0001e80000100800 */
[----:B0-----:R-:W3:Y:S04]  /*6c5f0*/  LDL.LU R12, [R1+0x5a0] ;  /* 0x0005a000010c7983 */ /* 0x001ee80000300800 */
[----:B------:R-:W3:Y:S04]  /*6c600*/  LDL.LU R13, [R1+0x5a4] ;  /* 0x0005a400010d7983 */ /* 0x000ee80000300800 */
[----:B------:R-:W2:Y:S04]  /*6c610*/  LDL.LU R14, [R1+0x5a8] ;  /* 0x0005a800010e7983 */ /* 0x000ea80000300800 */
[----:B------:R-:W2:Y:S04]  /*6c620*/  LDL.LU R15, [R1+0x5ac] ;  /* 0x0005ac00010f7983 */ /* 0x000ea80000300800 */
[----:B------:R-:W2:Y:S01]  /*6c630*/  LDL.64 R16, [R1+0x190] ;  /* 0x0001900001107983 */ /* 0x000ea20000100a00 */
[----:B----4-:R-:W-:-:S02]  /*6c640*/  IMAD.MOV.U32 R20, RZ, RZ, R23 ;  /* 0x000000ffff147224 */ /* 0x010fc400078e0017 */
[----:B------:R-:W-:Y:S01]  /*6c650*/  IMAD.MOV.U32 R21, RZ, RZ, R22 ;  /* 0x000000ffff157224 */ /* 0x000fe200078e0016 */
[----:B--2---:R-:W-:Y:S04]  /*6c660*/  STL.64 [R1+0x3c98], R16 ;  /* 0x003c981001007387 */ /* 0x004fe80000100a00 */
[----:B------:R0:W-:Y:S04]  /*6c670*/  STL.64 [R1+0x3c58], R20 ;  /* 0x003c581401007387 */ /* 0x0001e80000100a00 */
[----:B0-----:R-:W2:Y:S04]  /*6c680*/  LDL.LU R20, [R1+0x5d0] ;  /* 0x0005d00001147983 */ /* 0x001ea80000300800 */
[----:B------:R-:W2:Y:S04]  /*6c690*/  LDL.LU R21, [R1+0x5d4] ;  /* 0x0005d40001157983 */ /* 0x000ea80000300800 */
[----:B------:R-:W4:Y:S04]  /*6c6a0*/  LDL.LU R22, [R1+0x5d8] ;  /* 0x0005d80001167983 */ /* 0x000f280000300800 */
[----:B------:R-:W4:Y:S01]  /*6c6b0*/  LDL.LU R23, [R1+0x5dc] ;  /* 0x0005dc0001177983 */ /* 0x000f220000300800 */
[----:B------:R-:W-:-:S02]  /*6c6c0*/  IMAD.MOV.U32 R16, RZ, RZ, R25 ;  /* 0x000000ffff107224 */ /* 0x000fc400078e0019 */
[----:B------:R-:W-:Y:S01]  /*6c6d0*/  IMAD.MOV.U32 R17, RZ, RZ, R29 ;  /* 0x000000ffff117224 */ /* 0x000fe200078e001d */
[----:B------:R-:W2:Y:S04]  /*6c6e0*/  LDL.LU R25, [R1+0x3ccc] ;  /* 0x003ccc0001197983 */ /* 0x000ea80000300800 */
[----:B------:R-:W3:Y:S04]  /*6c6f0*/  LDL.LU R29, [R1+0x3cc8] ;  /* 0x003cc800011d7983 */ /* 0x000ee80000300800 */
[----:B------:R0:W-:Y:S04]  /*6c700*/  STL.64 [R1+0x3cc0], R16 ;  /* 0x003cc01001007387 */ /* 0x0001e80000100a00 */
[----:B0-----:R-:W3:Y:S04]  /*6c710*/  LDL.LU R16, [R1+0x770] ;  /* 0x0007700001107983 */ /* 0x001ee80000300800 */
[----:B------:R-:W3:Y:S04]  /*6c720*/  LDL.LU R17, [R1+0x774] ;  /* 0x0007740001117983 */ /* 0x000ee80000300800 */
[----:B------:R-:W3:Y:S04]  /*6c730*/  LDL.LU R18, [R1+0x778] ;  /* 0x0007780001127983 */ /* 0x000ee80000300800 */
        /* <DEDUP_REMOVED lines=32> */
[----:B------:R-:W-:Y:S04]  /*6c940*/  STL.64 [R1+0x3bd8], R4 ;  /* 0x003bd80401007387 */ /* 0x000fe80000100a00 */
[----:B------:R-:W2:Y:S04]  /*6c950*/  LDL.LU.64 R16, [R1+0x3cc0] ;  /* 0x003cc00001107983 */ /* 0x000ea80000300a00 */
[----:B------:R-:W-:Y:S04]  /*6c960*/  STL.64 [R1+0x820], R8 ;  /* 0x0008200801007387 */ /* 0x000fe80000100a00 */
[----:B------:R0:W-:Y:S04]  /*6c970*/  STL.64 [R1+0x828], R10 ;  /* 0x0008280a01007387 */ /* 0x0001e80000100a00 */
[----:B0-----:R-:W2:Y:S04]  /*6c980*/  LDL.LU.64 R10, [R1+0x3cb8] ;  /* 0x003cb800010a7983 */ /* 0x001ea80000300a00 */
[----:B------:R-:W2:Y:S04]  /*6c990*/  LDL.LU.64 R8, [R1+0x3cb0] ;  /* 0x003cb00001087983 */ /* 0x000ea80000300a00 */
[----:B------:R-:W-:Y:S04]  /*6c9a0*/  STL [R1+0x3b78], R26 ;  /* 0x003b781a01007387 */ /* 0x000fe80000100800 */
[----:B------:R-:W-:Y:S01]  /*6c9b0*/  STL.64 [R1+0x3b70], R24 ;  /* 0x003b701801007387 */ /* 0x000fe20000100a00 */
[----:B--2---:R-:W-:Y:S03]  /*6c9c0*/  HMMA.16816.F32 R16, R8, R16, R20 ;  /* 0x000000100810723c */ /* 0x004fe60000001814 */
[----:B------:R-:W2:Y:S04]  /*6c9d0*/  LDL.LU.64 R22, [R1+0x3ca8] ;  /* 0x003ca80001167983 */ /* 0x000ea80000300a00 */
[----:B------:R-:W2:-:S12]  /*6c9e0*/  LDL.LU.64 R20, [R1+0x3ca0] ;  /* 0x003ca00001147983 */ /* 0x000e980000300a00 */
        /* <DEDUP_REMOVED lines=21> */
[----:B------:R0:W-:Y:S04]  /*6cb40*/  STL.64 [R1+0x7e0], R20 ;  /* 0x0007e01401007387 */ /* 0x0001e80000100a00 */
[----:B------:R-:W-:Y:S04]  /*6cb50*/  STL.64 [R1+0x7e8], R22 ;  /* 0x0007e81601007387 */ /* 0x000fe80000100a00 */
[----:B0-----:R-:W3:Y:S04]  /*6cb60*/  LDL.LU.64 R20, [R1+0x3c58] ;  /* 0x003c580001147983 */ /* 0x001ee80000300a00 */
[----:B----4-:R0:W-:Y:S04]  /*6cb70*/  STL.64 [R1+0x3b20], R18 ;  /* 0x003b201201007387 */ /* 0x0101e80000100a00 */
[----:B------:R1:W-:Y:S04]  /*6cb80*/  STL.64 [R1+0x3b18], R16 ;  /* 0x003b181001007387 */ /* 0x0003e80000100a00 */
[----:B0-----:R-:W2:Y:S04]  /*6cb90*/  LDL R18, [R1+0x88] ;  /* 0x0000880001127983 */ /* 0x001ea80000100800 */
[----:B------:R-:W2:Y:S04]  /*6cba0*/  LDL R19, [R1+0x8c] ;  /* 0x00008c0001137983 */ /* 0x000ea80000100800 */
[----:B-1----:R-:W4:Y:S04]  /*6cbb0*/  LDL R16, [R1+0x80] ;  /* 0x0000800001107983 */ /* 0x002f280000100800 */
[----:B------:R-:W4:Y:S01]  /*6cbc0*/  LDL R17, [R1+0x84] ;  /* 0x0000840001117983 */ /* 0x000f220000100800 */
[----:B---3--:R-:W-:Y:S03]  /*6cbd0*/  HMMA.16816.F32 R20, R8, R20, R12 ;  /* 0x000000140814723c */ /* 0x008fe6000000180c */
[----:B--2---:R-:W-:Y:S04]  /*6cbe0*/  STL.64 [R1+0x3b68], R18 ;  /* 0x003b681201007387 */ /* 0x004fe80000100a00 */
[----:B----4-:R0:W-:Y:S04]  /*6cbf0*/  STL.64 [R1+0x3b60], R16 ;  /* 0x003b601001007387 */ /* 0x0101e80000100a00 */
[----:B0-----:R-:W2:Y:S04]  /*6cc00*/  LDL.LU R16, [R1+0x590] ;  /* 0x0005900001107983 */ /* 0x001ea80000300800 */
[----:B------:R-:W2:Y:S04]  /*6cc10*/  LDL.LU R17, [R1+0x594] ;  /* 0x0005940001117983 */ /* 0x000ea80000300800 */
[----:B------:R-:W2:Y:S04]  /*6cc20*/  LDL.LU R18, [R1+0x598] ;  /* 0x0005980001127983 */ /* 0x000ea80000300800 */
[----:B------:R-:W2:Y:S04]  /*6cc30*/  LDL.LU R19, [R1+0x59c] ;  /* 0x00059c0001137983 */ /* 0x000ea80000300800 */
[----:B------:R-:W3:Y:S04]  /*6cc40*/  LDL.LU.64 R14, [R1+0x3c50] ;  /* 0x003c5000010e7983 */ /* 0x000ee80000300a00 */
[----:B------:R-:W3:Y:S04]  /*6cc50*/  LDL.LU.64 R12, [R1+0x3c48] ;  /* 0x003c4800010c7983 */ /* 0x000ee80000300a00 */
[----:B------:R0:W-:Y:S04]  /*6cc60*/  STL.64 [R1+0x7d0], R20 ;  /* 0x0007d01401007387 */ /* 0x0001e80000100a00 */
[----:B------:R1:W-:Y:S04]  /*6cc70*/  STL.64 [R1+0x7d8], R22 ;  /* 0x0007d81601007387 */ /* 0x0003e80000100a00 */
[----:B0-----:R-:W3:Y:S01]  /*6cc80*/  LDL.LU.64 R20, [R1+0x3c40] ;  /* 0x003c400001147983 */ /* 0x001ee20000300a00 */
[----:B------:R-:W-:Y:S01]  /*6cc90*/  IMAD.MOV.U32 R25, RZ, RZ, R27 ;  /* 0x000000ffff197224 */ /* 0x000fe200078e001b */
[----:B------:R-:W-:Y:S01]  /*6cca0*/  MOV R27, R8 ;  /* 0x00000008001b7202 */ /* 0x000fe20000000f00 */
[----:B------:R-:W-:-:S02]  /*6ccb0*/  IMAD.MOV.U32 R26, RZ, RZ, R9 ;  /* 0x000000ffff1a7224 */ /* 0x000fc400078e0009 */
[----:B-1----:R-:W-:Y:S02]  /*6ccc0*/  IMAD.MOV.U32 R22, RZ, RZ, R10 ;  /* 0x000000ffff167224 */ /* 0x002fe400078e000a */
[----:B------:R-:W-:Y:S01]  /*6ccd0*/  IMAD.MOV.U32 R23, RZ, RZ, R11 ;  /* 0x000000ffff177224 */ /* 0x000fe200078e000b */
[----:B---3--:R-:W-:-:S15]  /*6cce0*/  HMMA.16816.F32 R12, R8, R20, R12 ;  /* 0x00000014080c723c */ /* 0x008fde000000180c */
[----:B------:R-:W-:-:S04]  /*6ccf0*/  NOP ;  /* 0x0000000000007918 */ /* 0x000fc80000000000 */
[----:B------:R-:W-:Y:S04]  /*6cd00*/  STL.64 [R1+0x7c0], R12 ;  /* 0x0007c00c01007387 */ /* 0x000fe80000100a00 */
[----:B------:R0:W-:Y:S04]  /*6cd10*/  STL.64 [R1+0x7c8], R14 ;  /* 0x0007c80e01007387 */ /* 0x0001e80000100a00 */
[----:B0-----:R-:W3:Y:S04]  /*6cd20*/  LDL.LU.64 R14, [R1+0x3c38] ;  /* 0x003c3800010e7983 */ /* 0x001ee80000300a00 */
[----:B------:R-:W3:Y:S04]  /*6cd30*/  LDL.LU.64 R12, [R1+0x3c30] ;  /* 0x003c3000010c7983 */ /* 0x000ee80000300a00 */
[----:B------:R-:W4:Y:S04]  /*6cd40*/  LDL.LU.64 R10, [R1+0x3c28] ;  /* 0x003c2800010a7983 */ /* 0x000f280000300a00 */
[----:B------:R-:W3:Y:S04]  /*6cd50*/  LDL.LU.64 R8, [R1+0x3c20] ;  /* 0x003c200001087983 */ /* 0x000ee80000300a00 */
[----:B------:R0:W-:Y:S02]  /*6cd60*/  STL.64 [R1+0x3b08], R20 ;  /* 0x003b081401007387 */ /* 0x0001e40000100a00 */
[----:B0-----:R-:W-:-:S02]  /*6cd70*/  IMAD.MOV.U32 R20, RZ, RZ, R27 ;  /* 0x000000ffff147224 */ /* 0x001fc400078e001b */
[----:B------:R-:W-:-:S07]  /*6cd80*/  IMAD.MOV.U32 R21, RZ, RZ, R26 ;  /* 0x000000ffff157224 */ /* 0x000fce00078e001a */
[----:B---3--:R-:W-:-:S15]  /*6cd90*/  HMMA.16816.F32 R12, R20, R8, R12 ;  /* 0x00000008140c723c */ /* 0x008fde000000180c */
[----:B------:R-:W-:-:S04]  /*6cda0*/  NOP ;  /* 0x0000000000007918 */ /* 0x000fc80000000000 */
[----:B------:R-:W-:Y:S04]  /*6cdb0*/  STL.64 [R1+0x7b0], R12 ;  /* 0x0007b00c01007387 */ /* 0x000fe80000100a00 */
[----:B------:R0:W-:Y:S04]  /*6cdc0*/  STL.64 [R1+0x7b8], R14 ;  /* 0x0007b80e01007387 */ /* 0x0001e80000100a00 */
[----:B0-----:R-:W3:Y:S04]  /*6cdd0*/  LDL.LU.64 R14, [R1+0x3c18] ;  /* 0x003c1800010e7983 */ /* 0x001ee80000300a00 */
[----:B------:R-:W3:Y:S04]  /*6cde0*/  LDL.LU R12, [R1+0x3c10] ;  /* 0x003c1000010c7983 */ /* 0x000ee80000300800 */
[----:B------:R0:W-:Y:S04]  /*6cdf0*/  STL.64 [R1+0x3b00], R8 ;  /* 0x003b000801007387 */ /* 0x0001e80000100a00 */
[----:B0-----:R-:W3:Y:S01]  /*6ce00*/  LDL.64 R8, [R1+0x180] ;  /* 0x0001800001087983 */ /* 0x001ee20000100a00 */
[----:B------:R-:W-:-:S07]  /*6ce10*/  IMAD.MOV.U32 R24, RZ, RZ, R28 ;  /* 0x000000ffff187224 */ /* 0x000fce00078e001c */
[----:B--2---:R-:W-:Y:S01]  /*6ce20*/  HMMA.16816.F32 R16, R20, R24, R16 ;  /* 0x000000181410723c */ /* 0x004fe20000001810 */
[----:B---3--:R-:W-:-:S15]  /*6ce30*/  STL.64 [R1+0x3b30], R8 ;  /* 0x003b300801007387 */ /* 0x008fde0000100a00 */
[----:B------:R-:W-:-:S03]  /*6ce40*/  NOP ;  /* 0x0000000000007918 */ /* 0x000fc60000000000 */
[----:B------:R-:W-:Y:S04]  /*6ce50*/  STL.64 [R1+0x7a0], R16 ;  /* 0x0007a01001007387 */ /* 0x000fe80000100a00 */
[----:B------:R-:W-:Y:S04]  /*6ce60*/  STL.64 [R1+0x7a8], R18 ;  /* 0x0007a81201007387 */ /* 0x000fe80000100a00 */
[----:B------:R-:W2:Y:S04]  /*6ce70*/  LDL.LU R24, [R1+0x520] ;  /* 0x0005200001187983 */ /* 0x000ea80000300800 */
[----:B------:R-:W2:Y:S04]  /*6ce80*/  LDL.LU R25, [R1+0x524] ;  /* 0x0005240001197983 */ /* 0x000ea80000300800 */
[----:B------:R-:W3:Y:S04]  /*6ce90*/  LDL.LU R26, [R1+0x528] ;  /* 0x00052800011a7983 */ /* 0x000ee80000300800 */
[----:B------:R-:W3:Y:S04]  /*6cea0*/  LDL.LU R27, [R1+0x52c] ;  /* 0x00052c00011b7983 */ /* 0x000ee80000300800 */
[----:B---3--:R-:W-:Y:S04]  /*6ceb0*/  STL.64 [R1+0x3b88], R26 ;  /* 0x003b881a01007387 */ /* 0x008fe80000100a00 */
[----:B--2---:R0:W-:Y:S04]  /*6cec0*/  STL.64 [R1+0x3b80], R24 ;  /* 0x003b801801007387 */ /* 0x0041e80000100a00 */
[----:B0-----:R-:W2:Y:S04]  /*6ced0*/  LDL.64 R24, [R1+0xd0] ;  /* 0x0000d00001187983 */ /* 0x001ea80000100a00 */
[----:B--2---:R0:W-:Y:S04]  /*6cee0*/  STL.64 [R1+0x3ba0], R24 ;  /* 0x003ba01801007387 */ /* 0x0041e80000100a00 */
[----:B------:R-:W2:Y:S04]  /*6cef0*/  LDL.LU R16, [R1+0x510] ;  /* 0x0005100001107983 */ /* 0x000ea80000300800 */
[----:B------:R-:W2:Y:S04]  /*6cf00*/  LDL.LU R17, [R1+0x514] ;  /* 0x0005140001117983 */ /* 0x000ea80000300800 */
[----:B------:R-:W3:Y:S04]  /*6cf10*/  LDL.LU R18, [R1+0x518] ;  /* 0x0005180001127983 */ /* 0x000ee80000300800 */
[----:B------:R-:W3:Y:S01]  /*6cf20*/  LDL.LU R19, [R1+0x51c] ;  /* 0x00051c0001137983 */ /* 0x000ee20000300800 */
[----:B0-----:R-:W-:-:S02]  /*6cf30*/  IMAD.MOV.U32 R24, RZ, RZ, R12 ;  /* 0x000000ffff187224 */ /* 0x001fc400078e000c */
[----:B----4-:R-:W-:-:S05]  /*6cf40*/  IMAD.MOV.U32 R25, RZ, RZ, R11 ;  /* 0x000000ffff197224 */ /* 0x010fca00078e000b */
[----:B------:R0:W-:Y:S01]  /*6cf50*/  STL.64 [R1+0x3bb8], R24 ;  /* 0x003bb81801007387 */ /* 0x0001e20000100a00 */
[----:B------:R-:W-:Y:S02]  /*6cf60*/  IMAD.MOV.U32 R9, RZ, RZ, R4 ;  /* 0x000000ffff097224 */ /* 0x000fe400078e0004 */
[----:B------:R-:W-:Y:S02]  /*6cf70*/  IMAD.MOV.U32 R8, RZ, RZ, R5 ;  /* 0x000000ffff087224 */ /* 0x000fe400078e0005 */
[----:B0-----:R-:W-:Y:S02]  /*6cf80*/  IMAD.MOV.U32 R25, RZ, RZ, R6 ;  /* 0x000000ffff197224 */ /* 0x001fe400078e0006 */
[----:B------:R-:W-:Y:S01]  /*6cf90*/  IMAD.MOV.U32 R24, RZ, RZ, R7 ;  /* 0x000000ffff187224 */ /* 0x000fe200078e0007 */
        /* <DEDUP_REMOVED lines=10> */
[----:B--2---:R-:W-:Y:S04]  /*6d040*/  STL.64 [R1+0x3be8], R6 ;  /* 0x003be80601007387 */ /* 0x004fe80000100a00 */
[----:B----4-:R0:W-:Y:S02]  /*6d050*/  STL.64 [R1+0x3be0], R4 ;  /* 0x003be00401007387 */ /* 0x0101e40000100a00 */
[----:B0-----:R-:W-:-:S02]  /*6d060*/  IMAD.MOV.U32 R4, RZ, RZ, R10 ;  /* 0x000000ffff047224 */ /* 0x001fc400078e000a */
[----:B------:R-:W-:-:S05]  /*6d070*/  IMAD.MOV.U32 R5, RZ, RZ, R3 ;  /* 0x000000ffff057224 */ /* 0x000fca00078e0003 */
[----:B------:R-:W-:Y:S04]  /*6d080*/  STL.64 [R1+0x3bf8], R4 ;  /* 0x003bf80401007387 */ /* 0x000fe80000100a00 */
[----:B------:R0:W-:Y:S04]  /*6d090*/  STL.64 [R1+0x3bd0], R24 ;  /* 0x003bd01801007387 */ /* 0x0001e80000100a00 */
[----:B0-----:R-:W2:Y:S04]  /*6d0a0*/  LDL.64 R24, [R1+0x100] ;  /* 0x0001000001187983 */ /* 0x001ea80000100a00 */
        /* <DEDUP_REMOVED lines=23> */
[----:B------:R-:W-:Y:S04]  /*6d220*/  STL.64 [R1+0x3b48], R8 ;  /* 0x003b480801007387 */ /* 0x000fe80000100a00 */
[----:B------:R0:W-:Y:S04]  /*6d230*/  STL.64 [R1+0x3b28], R14 ;  /* 0x003b280e01007387 */ /* 0x0001e80000100a00 */
[----:B------:R-:W4:Y:S04]  /*6d240*/  LDL.LU R12, [R1+0xb80] ;  /* 0x000b8000010c7983 */ /* 0x000f280000300800 */
[----:B------:R-:W4:Y:S04]  /*6d250*/  LDL.LU R13, [R1+0xb84] ;  /* 0x000b8400010d7983 */ /* 0x000f280000300800 */
[----:B0-----:R-:W2:Y:S04]  /*6d260*/  LDL.LU R14, [R1+0xb88] ;  /* 0x000b8800010e7983 */ /* 0x001ea80000300800 */
[----:B------:R-:W2:Y:S04]  /*6d270*/  LDL.LU R15, [R1+0xb8c] ;  /* 0x000b8c00010f7983 */ /* 0x000ea80000300800 */
[----:B------:R-:W3:Y:S04]  /*6d280*/  LDL.LU R8, [R1+0xba0] ;  /* 0x000ba00001087983 */ /* 0x000ee80000300800 */
[----:B------:R-:W3:Y:S04]  /*6d290*/  LDL.LU R9, [R1+0xba4] ;  /* 0x000ba40001097983 */ /* 0x000ee80000300800 */
[----:B------:R-:W3:Y:S04]  /*6d2a0*/  LDL.LU R10, [R1+0xba8] ;  /* 0x000ba800010a7983 */ /* 0x000ee80000300800 */
[----:B------:R-:W3:Y:S04]  /*6d2b0*/  LDL.LU R11, [R1+0xbac] ;  /* 0x000bac00010b7983 */ /* 0x000ee80000300800 */
[----:B--2---:R-:W-:Y:S04]  /*6d2c0*/  STL.64 [R1+0x3b40], R14 ;  /* 0x003b400e01007387 */ /* 0x004fe80000100a00 */
[----:B----4-:R0:W-:Y:S04]  /*6d2d0*/  STL.64 [R1+0x3b38], R12 ;  /* 0x003b380c01007387 */ /* 0x0101e80000100a00 */
[----:B0-----:R-:W2:Y:S04]  /*6d2e0*/  LDL.LU R12, [R1+0xb90] ;  /* 0x000b9000010c7983 */ /* 0x001ea80000300800 */
[----:B------:R-:W2:Y:S04]  /*6d2f0*/  LDL.LU R13, [R1+0xb94] ;  /* 0x000b9400010d7983 */ /* 0x000ea80000300800 */
[----:B------:R-:W4:Y:S04]  /*6d300*/  LDL.LU R14, [R1+0xb98] ;  /* 0x000b9800010e7983 */ /* 0x000f280000300800 */
[----:B------:R-:W4:Y:S01]  /*6d310*/  LDL.LU R15, [R1+0xb9c] ;  /* 0x000b9c00010f7983 */ /* 0x000f220000300800 */
[----:B------:R-:W-:-:S02]  /*6d320*/  IMAD.MOV.U32 R4, RZ, RZ, R2 ;  /* 0x000000ffff047224 */ /* 0x000fc400078e0002 */
[----:B------:R-:W-:-:S07]  /*6d330*/  IMAD.MOV.U32 R5, RZ, RZ, R0 ;  /* 0x000000ffff057224 */ /* 0x000fce00078e0000 */
[C---:B------:R-:W-:Y:S01]  /*6d340*/  HMMA.16816.F32 R4, R20.reuse, R4, R24 ;  /* 0x000000041404723c */ /* 0x040fe20000001818 */
[----:B----4-:R-:W-:Y:S04]  /*6d350*/  STL.64 [R1+0x3b58], R14 ;  /* 0x003b580e01007387 */ /* 0x010fe80000100a00 */
[----:B--2---:R0:W-:Y:S04]  /*6d360*/  STL.64 [R1+0x3b50], R12 ;  /* 0x003b500c01007387 */ /* 0x0041e80000100a00 */
[----:B0-----:R-:W2:Y:S04]  /*6d370*/  LDL.64 R12, [R1+0x1a0] ;  /* 0x0001a000010c7983 */ /* 0x001ea80000100a00 */
[----:B------:R-:W4:Y:S04]  /*6d380*/  LDL.LU.64 R26, [R1+0x3c08] ;  /* 0x003c0800011a7983 */ /* 0x000f280000300a00 */
[----:B------:R-:W4:Y:S04]  /*6d390*/  LDL.LU.64 R24, [R1+0x3c00] ;  /* 0x003c000001187983 */ /* 0x000f280000300a00 */
[----:B------:R0:W-:Y:S04]  /*6d3a0*/  STL.64 [R1+0x790], R4 ;  /* 0x0007900401007387 */ /* 0x0001e80000100a00 */
[----:B------:R4:W-:Y:S04]  /*6d3b0*/  STL.64 [R1+0x798], R6 ;  /* 0x0007980601007387 */ /* 0x0009e80000100a00 */
[----:B0-----:R-:W4:Y:S02]  /*6d3c0*/  LDL.LU.64 R4, [R1+0x3bf8] ;  /* 0x003bf80001047983 */ /* 0x001f240000300a00 */
[----:B----4-:R-:W-:Y:S02]  /*6d3d0*/  HMMA.16816.F32 R4, R20, R4, R24 ;  /* 0x000000041404723c */ /* 0x010fe40000001818 */
[----:B------:R-:W4:-:S15]  /*6d3e0*/  LDL.LU.64 R24, [R1+0x3bf0] ;  /* 0x003bf00001187983 */ /* 0x000f1e0000300a00 */
[----:B------:R-:W-:Y:S02]  /*6d3f0*/  NOP ;  /* 0x0000000000007918 */ /* 0x000fe40000000000 */
[----:B------:R-:W-:Y:S04]  /*6d400*/  STL.64 [R1+0x780], R4 ;  /* 0x0007800401007387 */ /* 0x000fe80000100a00 */
[----:B------:R0:W-:Y:S04]  /*6d410*/  STL.64 [R1+0x788], R6 ;  /* 0x0007880601007387 */ /* 0x0001e80000100a00 */
[----:B0-----:R-:W2:Y:S04]  /*6d420*/  LDL.LU.64 R6, [R1+0x3be8] ;  /* 0x003be80001067983 */ /* 0x001ea80000300a00 */
[----:B------:R-:W2:Y:S01]  /*6d430*/  LDL.LU.64 R4, [R1+0x3be0] ;  /* 0x003be00001047983 */ /* 0x000ea20000300a00 */
[----:B----4-:R-:W-:Y:S01]  /*6d440*/  IMAD.MOV.U32 R3, RZ, RZ, R25 ;  /* 0x000000ffff037224 */ /* 0x010fe200078e0019 */
[----:B--2---:R-:W-:-:S15]  /*6d450*/  HMMA.16816.F32 R4, R20, R24, R4 ;  /* 0x000000181404723c */ /* 0x004fde0000001804 */
[----:B------:R-:W-:-:S04]  /*6d460*/  NOP ;  /* 0x0000000000007918 */ /* 0x000fc80000000000 */
[----:B------:R0:W-:Y:S04]  /*6d470*/  STL.64 [R1+0x770], R4 ;  /* 0x0007700401007387 */ /* 0x0001e80000100a00 */
[----:B------:R1:W-:Y:S04]  /*6d480*/  STL.64 [R1+0x778], R6 ;  /* 0x0007780601007387 */ /* 0x0003e80000100a00 */
[----:B0-----:R-:W2:Y:S01]  /*6d490*/  LDL.LU.64 R4, [R1+0x3bd8] ;  /* 0x003bd80001047983 */ /* 0x001ea20000300a00 */
[----:B-1----:R-:W-:-:S03]  /*6d4a0*/  IMAD.MOV.U32 R6, RZ, RZ, R24 ;  /* 0x000000ffff067224 */ /* 0x002fc600078e0018 */
[----:B------:R-:W3:Y:S02]  /*6d4b0*/  LDL.LU.64 R24, [R1+0x3bd0] ;  /* 0x003bd00001187983 */ /* 0x000ee40000300a00 */
        /* <DEDUP_REMOVED lines=20> */
[----:B------:R-:W2:Y:S04]  /*6d600*/  LDL.LU.64 R26, [R1+0x3b88] ;  /* 0x003b8800011a7983 */ /* 0x000ea80000300a00 */
[----:B------:R-:W2:Y:S02]  /*6d610*/  LDL.LU.64 R24, [R1+0x3b80] ;  /* 0x003b800001187983 */ /* 0x000ea40000300a00 */
[----:B--2---:R-:W-:-:S15]  /*6d620*/  HMMA.16816.F32 R24, R20, R4, R24 ;  /* 0x000000041418723c */ /* 0x004fde0000001818 */
[----:B------:R-:W-:-:S04]  /*6d630*/  NOP ;  /* 0x0000000000007918 */ /* 0x000fc80000000000 */
[----:B------:R-:W-:Y:S04]  /*6d640*/  STL.64 [R1+0x730], R24 ;  /* 0x0007301801007387 */ /* 0x000fe80000100a00 */
[----:B------:R0:W-:Y:S04]  /*6d650*/  STL.64 [R1+0x738], R26 ;  /* 0x0007381a01007387 */ /* 0x0001e80000100a00 */
[----:B0-----:R-:W2:Y:S04]  /*6d660*/  LDL.LU R26, [R1+0x3b78] ;  /* 0x003b7800011a7983 */ /* 0x001ea80000300800 */
[----:B------:R-:W3:Y:S04]  /*6d670*/  LDL.LU.64 R24, [R1+0x3b70] ;  /* 0x003b700001187983 */ /* 0x000ee80000300a00 */
[----:B------:R-:W-:Y:S01]  /*6d680*/  STL.64 [R1+0x3ae0], R4 ;  /* 0x003ae00401007387 */ /* 0x000fe20000100a00 */
[----:B---3--:R-:W-:Y:S03]  /*6d690*/  HMMA.16816.F32 R20, R20, R24, R16 ;  /* 0x000000181414723c */ /* 0x008fe60000001810 */
[----:B------:R-:W3:Y:S04]  /*6d6a0*/  LDL.LU.64 R18, [R1+0x3b68] ;  /* 0x003b680001127983 */ /* 0x000ee80000300a00 */
[----:B------:R-:W3:-:S12]  /*6d6b0*/  LDL.LU.64 R16, [R1+0x3b60] ;  /* 0x003b600001107983 */ /* 0x000ed80000300a00 */
[----:B------:R0:W-:Y:S04]  /*6d6c0*/  STL.64 [R1+0x720], R20 ;  /* 0x0007201401007387 */ /* 0x0001e80000100a00 */
[----:B------:R-:W-:Y:S04]  /*6d6d0*/  STL.64 [R1+0x728], R22 ;  /* 0x0007281601007387 */ /* 0x000fe80000100a00 */
[----:B0-----:R-:W4:Y:S01]  /*6d6e0*/  LDL.64 R20, [R1+0x160] ;  /* 0x0001600001147983 */ /* 0x001f220000100a00 */
[----:B---3--:R-:W-:Y:S03]  /*6d6f0*/  HMMA.16816.F32 R8, R16, R12, R8 ;  /* 0x0000000c1008723c */ /* 0x008fe60000001808 */
[----:B----4-:R0:W-:Y:S04]  /*6d700*/  STL.64 [R1+0x3b10], R20 ;  /* 0x003b101401007387 */ /* 0x0101e80000100a00 */
[----:B0-----:R-:W3:Y:S04]  /*6d710*/  LDL.LU R20, [R1+0xb70] ;  /* 0x000b700001147983 */ /* 0x001ee80000300800 */
[----:B------:R-:W3:Y:S04]  /*6d720*/  LDL.LU R21, [R1+0xb74] ;  /* 0x000b740001157983 */ /* 0x000ee80000300800 */
[----:B------:R-:W3:Y:S04]  /*6d730*/  LDL.LU R22, [R1+0xb78] ;  /* 0x000b780001167983 */ /* 0x000ee80000300800 */
[----:B--2---:R-:W-:Y:S04]  /*6d740*/  STL [R1+0x3a50], R26 ;  /* 0x003a501a01007387 */ /* 0x004fe80000100800 */
[----:B------:R0:W-:Y:S04]  /*6d750*/  STL.64 [R1+0x3a48], R24 ;  /* 0x003a481801007387 */ /* 0x0001e80000100a00 */
[----:B------:R-:W2:Y:S01]  /*6d760*/  LDL.LU.64 R14, [R1+0x3b58] ;  /* 0x003b5800010e7983 */ /* 0x000ea20000300a00 */
[----:B0-----:R-:W-:-:S02]  /*6d770*/  IMAD.MOV.U32 R25, RZ, RZ, R12 ;  /* 0x000000ffff197224 */ /* 0x001fc400078e000c */
[----:B------:R-:W-:Y:S02]  /*6d780*/  IMAD.MOV.U32 R24, RZ, RZ, R13 ;  /* 0x000000ffff187224 */ /* 0x000fe400078e000d */
[----:B------:R-:W2:Y:S04]  /*6d790*/  LDL.LU.64 R12, [R1+0x3b50] ;  /* 0x003b5000010c7983 */ /* 0x000ea80000300a00 */
[----:B------:R0:W-:Y:S04]  /*6d7a0*/  STL.64 [R1+0x710], R8 ;  /* 0x0007100801007387 */ /* 0x0001e80000100a00 */
[----:B------:R2:W-:Y:S04]  /*6d7b0*/  STL [R1+0x718], R10 ;  /* 0x0007180a01007387 */ /* 0x0005e80000100800 */
[----:B0-----:R-:W2:Y:S01]  /*6d7c0*/  LDL.LU.64 R8, [R1+0x3b48] ;  /* 0x003b480001087983 */ /* 0x001ea20000300a00 */
[----:B------:R-:W-:-:S02]  /*6d7d0*/  IMAD.MOV.U32 R23, RZ, RZ, R29 ;  /* 0x000000ffff177224 */ /* 0x000fc400078e001d */
[----:B------:R-:W-:-:S05]  /*6d7e0*/  IMAD.MOV.U32 R29, RZ, RZ, R11 ;  /* 0x000000ffff1d7224 */ /* 0x000fca00078e000b */
[----:B------:R-:W-:Y:S01]  /*6d7f0*/  STL [R1+0x3330], R29 ;  /* 0x0033301d01007387 */ /* 0x000fe20000100800 */
[----:B--2---:R-:W-:Y:S03]  /*6d800*/  HMMA.16816.F32 R8, R16, R8, R12 ;  /* 0x000000081008723c */ /* 0x004fe6000000180c */
[----:B------:R-:W2:Y:S04]  /*6d810*/  LDL.LU.64 R14, [R1+0x3b40] ;  /* 0x003b4000010e7983 */ /* 0x000ea80000300a00 */
[----:B------:R-:W2:-:S12]  /*6d820*/  LDL.LU.64 R12, [R1+0x3b38] ;  /* 0x003b3800010c7983 */ /* 0x000e980000300a00 */
[----:B------:R0:W-:Y:S04]  /*6d830*/  STL.64 [R1+0x700], R8 ;  /* 0x0007000801007387 */ /* 0x0001e80000100a00 */
[----:B------:R-:W-:Y:S04]  /*6d840*/  STL.64 [R1+0x708], R10 ;  /* 0x0007080a01007387 */ /* 0x000fe80000100a00 */
[----:B0-----:R-:W2:Y:S02]  /*6d850*/  LDL.LU.64 R8, [R1+0x3b30] ;  /* 0x003b300001087983 */ /* 0x001ea40000300a00 */
[----:B--2---:R-:W-:Y:S02]  /*6d860*/  HMMA.16816.F32 R16, R16, R8, R12 ;  /* 0x000000081010723c */ /* 0x004fe4000000180c */
[----:B------:R-:W2:-:S15]  /*6d870*/  LDL.LU.64 R14, [R1+0x3b28] ;  /* 0x003b2800010e7983 */ /* 0x000e9e0000300a00 */
[----:B------:R-:W-:Y:S02]  /*6d880*/  NOP ;  /* 0x0000000000007918 */ /* 0x000fe40000000000 */
[----:B------:R-:W-:Y:S04]  /*6d890*/  STL.64 [R1+0x6f0], R16 ;  /* 0x0006f01001007387 */ /* 0x000fe80000100a00 */
[----:B------:R0:W-:Y:S04]  /*6d8a0*/  STL.64 [R1+0x6f8], R18 ;  /* 0x0006f81201007387 */ /* 0x0001e80000100a00 */
[----:B0-----:R-:W4:Y:S04]  /*6d8b0*/  LDL.LU.64 R18, [R1+0x3b20] ;  /* 0x003b200001127983 */ /* 0x001f280000300a00 */
[----:B------:R-:W3:Y:S04]  /*6d8c0*/  LDL.LU.64 R16, [R1+0x3b18] ;  /* 0x003b180001107983 */ /* 0x000ee80000300a00 */
[----:B------:R-:W2:Y:S04]  /*6d8d0*/  LDL.64 R4, [R1+0x130] ;  /* 0x0001300001047983 */ /* 0x000ea80000100a00 */
[----:B------:R-:W-:Y:S01]  /*6d8e0*/  STL [R1+0x3af8], R6 ;  /* 0x003af80601007387 */ /* 0x000fe20000100800 */
[----:B------:R-:W-:-:S02]  /*6d8f0*/  IMAD.MOV.U32 R27, RZ, RZ, R8 ;  /* 0x000000ffff1b7224 */ /* 0x000fc400078e0008 */
[----:B------:R-:W-:Y:S01]  /*6d900*/  IMAD.MOV.U32 R26, RZ, RZ, R9 ;  /* 0x000000ffff1a7224 */ /* 0x000fe200078e0009 */
[----:B--2---:R0:W-:Y:S04]  /*6d910*/  STL.64 [R1+0x3af0], R4 ;  /* 0x003af00401007387 */ /* 0x0041e80000100a00 */
        /* <DEDUP_REMOVED lines=29> */
[----:B------:R-:W2:Y:S04]  /*6daf0*/  LDL.LU.64 R20, [R1+0x3b08] ;  /* 0x003b080001147983 */ /* 0x000ea80000300a00 */
[----:B------:R0:W-:Y:S04]  /*6db00*/  STL.64 [R1+0x3ab8], R16 ;  /* 0x003ab81001007387 */ /* 0x0001e80000100a00 */
[----:B0-----:R-:W3:Y:S04]  /*6db10*/  LDL.64 R16, [R1+0x110] ;  /* 0x0001100001107983 */ /* 0x001ee80000100a00 */
[----:B---3--:R0:W-:Y:S04]  /*6db20*/  STL.64 [R1+0x3ac8], R16 ;  /* 0x003ac81001007387 */ /* 0x0081e80000100a00 */
[----:B0-----:R-:W3:Y:S01]  /*6db30*/  LDL.64 R16, [R1+0x120] ;  /* 0x0001200001107983 */ /* 0x001ee20000100a00 */
[C---:B--2---:R-:W-:Y:S03]  /*6db40*/  HMMA.16816.F32 R8, R24.reuse, R20, R8 ;  /* 0x000000141808723c */ /* 0x044fe60000001808 */
[----:B---3--:R0:W-:Y:S04]  /*6db50*/  STL.64 [R1+0x3ae8], R16 ;  /* 0x003ae81001007387 */ /* 0x0081e80000100a00 */
[----:B0-----:R-:W2:Y:S04]  /*6db60*/  LDL.LU R16, [R1+0xb30] ;  /* 0x000b300001107983 */ /* 0x001ea80000300800 */
[----:B------:R-:W2:Y:S04]  /*6db70*/  LDL.LU R17, [R1+0xb34] ;  /* 0x000b340001117983 */ /* 0x000ea80000300800 */
[----:B------:R-:W2:Y:S04]  /*6db80*/  LDL.LU R18, [R1+0xb38] ;  /* 0x000b380001127983 */ /* 0x000ea80000300800 */
[----:B------:R-:W2:Y:S04]  /*6db90*/  LDL.LU R19, [R1+0xb3c] ;  /* 0x000b3c0001137983 */ /* 0x000ea80000300800 */
[----:B------:R0:W-:Y:S04]  /*6dba0*/  STL.64 [R1+0x3ac0], R14 ;  /* 0x003ac00e01007387 */ /* 0x0001e80000100a00 */
[----:B------:R-:W3:Y:S04]  /*6dbb0*/  LDL.LU R12, [R1+0xb10] ;  /* 0x000b1000010c7983 */ /* 0x000ee80000300800 */
[----:B------:R-:W3:Y:S04]  /*6dbc0*/  LDL.LU R13, [R1+0xb14] ;  /* 0x000b1400010d7983 */ /* 0x000ee80000300800 */
[----:B0-----:R-:W4:Y:S04]  /*6dbd0*/  LDL.LU R14, [R1+0xb18] ;  /* 0x000b1800010e7983 */ /* 0x001f280000300800 */
        /* <DEDUP_REMOVED lines=9> */
[----:B0-----:R-:W4:Y:S02]  /*6dc70*/  LDL.LU.64 R8, [R1+0x3b00] ;  /* 0x003b000001087983 */ /* 0x001f240000300a00 */
[----:B----4-:R-:W-:-:S15]  /*6dc80*/  HMMA.16816.F32 R4, R24, R8, R4 ;  /* 0x000000081804723c */ /* 0x010fde0000001804 */
[----:B------:R-:W-:-:S04]  /*6dc90*/  NOP ;  /* 0x0000000000007918 */ /* 0x000fc80000000000 */
[----:B------:R-:W-:Y:S04]  /*6dca0*/  STL.64 [R1+0x6b0], R4 ;  /* 0x0006b00401007387 */ /* 0x000fe80000100a00 */
[----:B------:R0:W-:Y:S04]  /*6dcb0*/  STL.64 [R1+0x6b8], R6 ;  /* 0x0006b80601007387 */ /* 0x0001e80000100a00 */
[----:B0-----:R-:W4:Y:S04]  /*6dcc0*/  LDL.LU R6, [R1+0x3af8] ;  /* 0x003af80001067983 */ /* 0x001f280000300800 */
[----:B------:R-:W2:Y:S04]  /*6dcd0*/  LDL.LU.64 R4, [R1+0x3af0] ;  /* 0x003af00001047983 */ /* 0x000ea80000300a00 */
[----:B------:R-:W-:Y:S01]  /*6dce0*/  STL.64 [R1+0x39b0], R8 ;  /* 0x0039b00801007387 */ /* 0x000fe20000100a00 */
[----:B--2---:R-:W-:Y:S01]  /*6dcf0*/  HMMA.16816.F32 R16, R24, R4, R16 ;  /* 0x000000041810723c */ /* 0x004fe20000001810 */
[----:B------:R-:W-:-:S02]  /*6dd00*/  IMAD.MOV.U32 R22, RZ, RZ, R4 ;  /* 0x000000ffff167224 */ /* 0x000fc400078e0004 */
[----:B------:R-:W-:-:S15]  /*6dd10*/  IMAD.MOV.U32 R7, RZ, RZ, R5 ;  /* 0x000000ffff077224 */ /* 0x000fde00078e0005 */
[----:B------:R-:W-:Y:S01]  /*6dd20*/  NOP ;  /* 0x0000000000007918 */ /* 0x000fe20000000000 */
[----:B------:R0:W-:Y:S04]  /*6dd30*/  STL.64 [R1+0x6a0], R16 ;  /* 0x0006a01001007387 */ /* 0x0001e80000100a00 */
[----:B------:R-:W-:Y:S04]  /*6dd40*/  STL.64 [R1+0x6a8], R18 ;  /* 0x0006a81201007387 */ /* 0x000fe80000100a00 */
[----:B0-----:R-:W3:Y:S04]  /*6dd50*/  LDL.LU.64 R16, [R1+0x3ae8] ;  /* 0x003ae80001107983 */ /* 0x001ee80000300a00 */
[----:B------:R-:W2:Y:S01]  /*6dd60*/  LDL.LU.64 R4, [R1+0x3ae0] ;  /* 0x003ae00001047983 */ /* 0x000ea20000300a00 */
[----:B----4-:R-:W-:-:S03]  /*6dd70*/  IMAD.MOV.U32 R8, RZ, RZ, R6 ;  /* 0x000000ffff087224 */ /* 0x010fc600078e0006 */
[----:B------:R-:W-:Y:S01]  /*6dd80*/  STL [R1+0x3a88], R7 ;  /* 0x003a880701007387 */ /* 0x000fe20000100800 */
[----:B---3--:R-:W-:Y:S03]  /*6dd90*/  HMMA.16816.F32 R12, R24, R16, R12 ;  /* 0x00000010180c723c */ /* 0x008fe6000000180c */
[----:B--2---:R0:W-:Y:S01]  /*6dda0*/  STL.64 [R1+0x3a80], R4 ;  /* 0x003a800401007387 */ /* 0x0041e20000100a00 */
[----:B------:R-:W-:-:S03]  /*6ddb0*/  IMAD.MOV.U32 R29, RZ, RZ, R16 ;  /* 0x000000ffff1d7224 */ /* 0x000fc600078e0010 */
[----:B0-----:R-:W2:Y:S04]  /*6ddc0*/  LDL.LU R4, [R1+0xb00] ;  /* 0x000b000001047983 */ /* 0x001ea80000300800 */
[----:B------:R-:W2:Y:S04]  /*6ddd0*/  LDL.LU R5, [R1+0xb04] ;  /* 0x000b040001057983 */ /* 0x000ea80000300800 */
[----:B------:R-:W2:Y:S04]  /*6dde0*/  LDL.LU R6, [R1+0xb08] ;  /* 0x000b080001067983 */ /* 0x000ea80000300800 */
[----:B------:R-:W2:Y:S04]  /*6ddf0*/  LDL.LU R7, [R1+0xb0c] ;  /* 0x000b0c0001077983 */ /* 0x000ea80000300800 */
[----:B------:R0:W-:Y:S04]  /*6de00*/  STL [R1+0x39b8], R22 ;  /* 0x0039b81601007387 */ /* 0x0001e80000100800 */
[----:B------:R-:W-:Y:S04]  /*6de10*/  STL.64 [R1+0x690], R12 ;  /* 0x0006900c01007387 */ /* 0x000fe80000100a00 */
[----:B------:R1:W-:Y:S01]  /*6de20*/  STL.64 [R1+0x698], R14 ;  /* 0x0006980e01007387 */ /* 0x0003e20000100a00 */
[----:B0-----:R-:W-:-:S03]  /*6de30*/  IMAD.MOV.U32 R22, RZ, RZ, R17 ;  /* 0x000000ffff167224 */ /* 0x001fc600078e0011 */
[----:B-1----:R-:W3:Y:S04]  /*6de40*/  LDL.LU.64 R14, [R1+0x3ad8] ;  /* 0x003ad800010e7983 */ /* 0x002ee80000300a00 */
[----:B------:R-:W3:Y:S04]  /*6de50*/  LDL.LU.64 R12, [R1+0x3ad0] ;  /* 0x003ad000010c7983 */ /* 0x000ee80000300a00 */
[----:B------:R-:W3:Y:S01]  /*6de60*/  LDL.LU.64 R16, [R1+0x3ac8] ;  /* 0x003ac80001107983 */ /* 0x000ee20000300a00 */
[----:B------:R-:W-:Y:S02]  /*6de70*/  IMAD.MOV.U32 R9, RZ, RZ, R3 ;  /* 0x000000ffff097224 */ /* 0x000fe400078e0003 */
[----:B------:R-:W-:-:S05]  /*6de80*/  IMAD.MOV.U32 R3, RZ, RZ, R27 ;  /* 0x000000ffff037224 */ /* 0x000fca00078e001b */
[----:B--2---:R-:W-:Y:S01]  /*6de90*/  HMMA.16816.F32 R8, R24, R8, R4 ;  /* 0x000000081808723c */ /* 0x004fe20000001804 */
[----:B------:R-:W-:Y:S02]  /*6dea0*/  IMAD.MOV.U32 R4, RZ, RZ, R26 ;  /* 0x000000ffff047224 */ /* 0x000fe400078e001a */
[----:B------:R-:W-:Y:S02]  /*6deb0*/  IMAD.MOV.U32 R6, RZ, RZ, R24 ;  /* 0x000000ffff067224 */ /* 0x000fe400078e0018 */
[----:B------:R-:W-:-:S03]  /*6dec0*/  IMAD.MOV.U32 R5, RZ, RZ, R25 ;  /* 0x000000ffff057224 */ /* 0x000fc600078e0019 */
[----:B---3--:R-:W-:-:S15]  /*6ded0*/  HMMA.16816.F32 R12, R24, R16, R12 ;  /* 0x00000010180c723c */ /* 0x008fde000000180c */
[----:B------:R-:W-:-:S04]  /*6dee0*/  NOP ;  /* 0x0000000000007918 */ /* 0x000fc80000000000 */
[----:B------:R0:W-:Y:S04]  /*6def0*/  STL.64 [R1+0x680], R12 ;  /* 0x0006800c01007387 */ /* 0x0001e80000100a00 */
[----:B------:R1:W-:Y:S01]  /*6df00*/  STL.64 [R1+0x688], R14 ;  /* 0x0006880e01007387 */ /* 0x0003e20000100a00 */
[----:B0-----:R-:W-:Y:S02]  /*6df10*/  IMAD.MOV.U32 R13, RZ, RZ, R16 ;  /* 0x000000ffff0d7224 */ /* 0x001fe400078e0010 */
[----:B------:R-:W-:Y:S01]  /*6df20*/  IMAD.MOV.U32 R12, RZ, RZ, R17 ;  /* 0x000000ffff0c7224 */ /* 0x000fe200078e0011 */
[----:B-1----:R-:W2:Y:S04]  /*6df30*/  LDL.LU.64 R14, [R1+0x3ac0] ;  /* 0x003ac000010e7983 */ /* 0x002ea80000300a00 */
[----:B------:R-:W3:Y:S04]  /*6df40*/  LDL.LU.64 R16, [R1+0x3ab8] ;  /* 0x003ab80001107983 */ /* 0x000ee80000300a00 */
[----:B------:R0:W-:Y:S04]  /*6df50*/  STL.64 [R1+0x670], R8 ;  /* 0x0006700801007387 */ /* 0x0001e80000100a00 */
[----:B------:R1:W-:Y:S04]  /*6df60*/  STL.64 [R1+0x678], R10 ;  /* 0x0006780a01007387 */ /* 0x0003e80000100a00 */
[----:B------:R-:W4:Y:S04]  /*6df70*/  LDL.LU.64 R26, [R1+0x3ab0] ;  /* 0x003ab000011a7983 */ /* 0x000f280000300a00 */
[----:B------:R-:W2:Y:S04]  /*6df80*/  LDL.LU.64 R24, [R1+0x3aa8] ;  /* 0x003aa80001187983 */ /* 0x000ea80000300a00 */
[----:B0-----:R-:W2:Y:S04]  /*6df90*/  LDL.LU R8, [R1+0x2f0] ;  /* 0x0002f00001087983 */ /* 0x001ea80000300800 */
[----:B------:R-:W2:Y:S04]  /*6dfa0*/  LDL.LU R9, [R1+0x2f4] ;  /* 0x0002f40001097983 */ /* 0x000ea80000300800 */
[----:B-1----:R-:W2:Y:S04]  /*6dfb0*/  LDL.LU R10, [R1+0x2f8] ;  /* 0x0002f800010a7983 */ /* 0x002ea80000300800 */
[----:B------:R-:W2:Y:S01]  /*6dfc0*/  LDL.LU R11, [R1+0x2fc] ;  /* 0x0002fc00010b7983 */ /* 0x000ea20000300800 */
[----:B------:R-:W-:-:S02]  /*6dfd0*/  IMAD.MOV.U32 R28, RZ, RZ, R20 ;  /* 0x000000ffff1c7224 */ /* 0x000fc400078e0014 */
[----:B------:R-:W-:Y:S02]  /*6dfe0*/  IMAD.MOV.U32 R23, RZ, RZ, R21 ;  /* 0x000000ffff177224 */ /* 0x000fe400078e0015 */
[----:B---3--:R-:W-:Y:S02]  /*6dff0*/  IMAD.MOV.U32 R20, RZ, RZ, R17 ;  /* 0x000000ffff147224 */ /* 0x008fe400078e0011 */
[----:B------:R-:W-:Y:S02]  /*6e000*/  IMAD.MOV.U32 R21, RZ, RZ, R16 ;  /* 0x000000ffff157224 */ /* 0x000fe400078e0010 */
[----:B----4-:R-:W-:Y:S02]  /*6e010*/  IMAD.MOV.U32 R16, RZ, RZ, R27 ;  /* 0x000000ffff107224 */ /* 0x010fe400078e001b */
[----:B------:R-:W-:Y:S01]  /*6e020*/  IMAD.MOV.U32 R17, RZ, RZ, R26 ;  /* 0x000000ffff117224 */ /* 0x000fe200078e001a */
[----:B--2---:R-:W-:Y:S04]  /*6e030*/  STL.64 [R1+0x39c8], R10 ;  /* 0x0039c80a01007387 */ /* 0x004fe80000100a00 */
[----:B------:R-:W-:Y:S04]  /*6e040*/  STL.64 [R1+0x39c0], R8 ;  /* 0x0039c00801007387 */ /* 0x000fe80000100a00 */
[----:B------:R-:W-:Y:S04]  /*6e050*/  STL.64 [R1+0x39f8], R14 ;  /* 0x0039f80e01007387 */ /* 0x000fe80000100a00 */
[----:B------:R-:W-:Y:S04]  /*6e060*/  STL.64 [R1+0x39f0], R12 ;  /* 0x0039f00c01007387 */ /* 0x000fe80000100a00 */
[----:B------:R0:W-:Y:S04]  /*6e070*/  STL.64 [R1+0x3a00], R16 ;  /* 0x003a001001007387 */ /* 0x0001e80000100a00 */
[----:B0-----:R-:W2:Y:S04]  /*6e080*/  LDL.64 R16, [R1+0x190] ;  /* 0x0001900001107983 */ /* 0x001ea80000100a00 */
[----:B--2---:R0:W-:Y:S04]  /*6e090*/  STL.64 [R1+0x3a18], R16 ;  /* 0x003a181001007387 */ /* 0x0041e80000100a00 */
[----:B------:R-:W2:Y:S04]  /*6e0a0*/  LDL.LU R12, [R1+0x3f0] ;  /* 0x0003f000010c7983 */ /* 0x000ea80000300800 */
[----:B------:R-:W2:Y:S01]  /*6e0b0*/  LDL.LU R13, [R1+0x3f4] ;  /* 0x0003f400010d7983 */ /* 0x000ea20000300800 */
[----:B0-----:R-:W-:-:S03]  /*6e0c0*/  IMAD.MOV.U32 R16, RZ, RZ, R25 ;  /* 0x000000ffff107224 */ /* 0x001fc600078e0019 */
[----:B------:R-:W3:Y:S01]  /*6e0d0*/  LDL.LU R14, [R1+0x3f8] ;  /* 0x0003f800010e7983 */ /* 0x000ee20000300800 */
[----:B------:R-:W-:-:S03]  /*6e0e0*/  IMAD.MOV.U32 R17, RZ, RZ, R24 ;  /* 0x000000ffff117224 */ /* 0x000fc600078e0018 */
[----:B------:R-:W3:Y:S04]  /*6e0f0*/  LDL.LU R15, [R1+0x3fc] ;  /* 0x0003fc00010f7983 */ /* 0x000ee80000300800 */
[----:B------:R0:W-:Y:S04]  /*6e100*/  STL.64 [R1+0x3a30], R16 ;  /* 0x003a301001007387 */ /* 0x0001e80000100a00 */
[----:B------:R-:W4:Y:S04]  /*6e110*/  LDL.LU R24, [R1+0xac0] ;  /* 0x000ac00001187983 */ /* 0x000f280000300800 */
[----:B------:R-:W4:Y:S04]  /*6e120*/  LDL.LU R25, [R1+0xac4] ;  /* 0x000ac40001197983 */ /* 0x000f280000300800 */
[----:B------:R-:W2:Y:S04]  /*6e130*/  LDL.LU R26, [R1+0xac8] ;  /* 0x000ac800011a7983 */ /* 0x000ea80000300800 */
[----:B------:R-:W2:Y:S01]  /*6e140*/  LDL.LU R27, [R1+0xacc] ;  /* 0x000acc00011b7983 */ /* 0x000ea20000300800 */
[----:B------:R-:W-:-:S02]  /*6e150*/  IMAD.MOV.U32 R18, RZ, RZ, R4 ;  /* 0x000000ffff127224 */ /* 0x000fc400078e0004 */
[----:B0-----:R-:W-:Y:S02]  /*6e160*/  IMAD.MOV.U32 R17, RZ, RZ, R5 ;  /* 0x000000ffff117224 */ /* 0x001fe400078e0005 */
[----:B------:R-:W-:Y:S01]  /*6e170*/  IMAD.MOV.U32 R16, RZ, RZ, R6 ;  /* 0x000000ffff107224 */ /* 0x000fe200078e0006 */
[----:B--2---:R-:W-:Y:S04]  /*6e180*/  STL.64 [R1+0x3a60], R26 ;  /* 0x003a601a01007387 */ /* 0x004fe80000100a00 */
[----:B----4-:R0:W-:Y:S02]  /*6e190*/  STL.64 [R1+0x3a58], R24 ;  /* 0x003a581801007387 */ /* 0x0101e40000100a00 */
[----:B0-----:R-:W-:Y:S01]  /*6e1a0*/  MOV R24, R2 ;  /* 0x0000000200187202 */ /* 0x001fe20000000f00 */
[----:B------:R-:W-:-:S05]  /*6e1b0*/  IMAD.MOV.U32 R25, RZ, RZ, R0 ;  /* 0x000000ffff197224 */ /* 0x000fca00078e0000 */
[----:B------:R-:W-:Y:S04]  /*6e1c0*/  STL.64 [R1+0x3a78], R24 ;  /* 0x003a781801007387 */ /* 0x000fe80000100a00 */
[----:B---3--:R-:W-:Y:S04]  /*6e1d0*/  STL.64 [R1+0x3a10], R14 ;  /* 0x003a100e01007387 */ /* 0x008fe80000100a00 */
        /* <DEDUP_REMOVED lines=10> */
[----:B----4-:R0:W-:Y:S04]  /*6e280*/  STL.64 [R1+0x3a90], R4 ;  /* 0x003a900401007387 */ /* 0x0101e80000100a00 */
[----:B------:R-:W2:Y:S04]  /*6e290*/  LDL.64 R24, [R1+0xe0] ;  /* 0x0000e00001187983 */ /* 0x000ea80000100a00 */
[----:B0-----:R-:W4:Y:S04]  /*6e2a0*/  LDL.64 R4, [R1+0xf0] ;  /* 0x0000f00001047983 */ /* 0x001f280000100a00 */
[----:B--2---:R0:W-:Y:S04]  /*6e2b0*/  STL.64 [R1+0x3aa0], R24 ;  /* 0x003aa01801007387 */ /* 0x0041e80000100a00 */
        /* <DEDUP_REMOVED lines=9> */
[----:B------:R-:W3:Y:S01]  /*6e350*/  LDL.LU R15, [R1+0x50c] ;  /* 0x00050c00010f7983 */ /* 0x000ee20000300800 */
[----:B------:R-:W-:-:S03]  /*6e360*/  IMAD.MOV.U32 R19, RZ, RZ, R3 ;  /* 0x000000ffff137224 */ /* 0x000fc600078e0003 */
[----:B---3--:R-:W-:Y:S04]  /*6e370*/  STL.64 [R1+0x3a40], R14 ;  /* 0x003a400e01007387 */ /* 0x008fe80000100a00 */
[----:B--2---:R0:W-:Y:S04]  /*6e380*/  STL.64 [R1+0x3a38], R12 ;  /* 0x003a380c01007387 */ /* 0x0041e80000100a00 */
[----:B0-----:R-:W2:Y:S04]  /*6e390*/  LDL.LU R12, [R1+0xab0] ;  /* 0x000ab000010c7983 */ /* 0x001ea80000300800 */
[----:B------:R-:W2:Y:S04]  /*6e3a0*/  LDL.LU R13, [R1+0xab4] ;  /* 0x000ab400010d7983 */ /* 0x000ea80000300800 */
[----:B------:R-:W3:Y:S04]  /*6e3b0*/  LDL.LU R14, [R1+0xab8] ;  /* 0x000ab800010e7983 */ /* 0x000ee80000300800 */
[----:B------:R-:W3:Y:S01]  /*6e3c0*/  LDL.LU R15, [R1+0xabc] ;  /* 0x000abc00010f7983 */ /* 0x000ee20000300800 */
[----:B----4-:R-:W-:Y:S01]  /*6e3d0*/  HMMA.16816.F32 R24, R16, R4, R24 ;  /* 0x000000041018723c */ /* 0x010fe20000001818 */
        /* <DEDUP_REMOVED lines=18> */
[----:B------:R0:W-:Y:S04]  /*6e500*/  STL.64 [R1+0x660], R24 ;  /* 0x0006601801007387 */ /* 0x0001e80000100a00 */
[----:B------:R-:W-:Y:S04]  /*6e510*/  STL.64 [R1+0x668], R26 ;  /* 0x0006681a01007387 */ /* 0x000fe80000100a00 */
[----:B0-----:R-:W2:Y:S04]  /*6e520*/  LDL.LU.64 R24, [R1+0x3aa0] ;  /* 0x003aa00001187983 */ /* 0x001ea80000300a00 */
[----:B------:R-:W2:Y:S04]  /*6e530*/  LDL.LU.64 R6, [R1+0x3a98] ;  /* 0x003a980001067983 */ /* 0x000ea80000300a00 */
[----:B------:R-:W2:Y:S02]  /*6e540*/  LDL.LU.64 R4, [R1+0x3a90] ;  /* 0x003a900001047983 */ /* 0x000ea40000300a00 */
[----:B--2---:R-:W-:Y:S01]  /*6e550*/  HMMA.16816.F32 R4, R16, R24, R4 ;  /* 0x000000181004723c */ /* 0x004fe20000001804 */
[----:B------:R-:W-:-:S15]  /*6e560*/  IMAD.MOV.U32 R3, RZ, RZ, R25 ;  /* 0x000000ffff037224 */ /* 0x000fde00078e0019 */
[----:B------:R-:W-:-:S03]  /*6e570*/  NOP ;  /* 0x0000000000007918 */ /* 0x000fc60000000000 */
[----:B------:R-:W-:Y:S04]  /*6e580*/  STL.64 [R1+0x650], R4 ;  /* 0x0006500401007387 */ /* 0x000fe80000100a00 */
[----:B------:R0:W-:Y:S04]  /*6e590*/  STL.64 [R1+0x658], R6 ;  /* 0x0006580601007387 */ /* 0x0001e80000100a00 */
[----:B0-----:R-:W2:Y:S01]  /*6e5a0*/  LDL.LU R7, [R1+0x3a88] ;  /* 0x003a880001077983 */ /* 0x001ea20000300800 */
[----:B------:R-:W-:-:S03]  /*6e5b0*/  IMAD.MOV.U32 R6, RZ, RZ, R24 ;  /* 0x000000ffff067224 */ /* 0x000fc600078e0018 */
[----:B------:R-:W2:Y:S04]  /*6e5c0*/  LDL.LU.64 R4, [R1+0x3a80] ;  /* 0x003a800001047983 */ /* 0x000ea80000300a00 */
[----:B------:R-:W2:Y:S02]  /*6e5d0*/  LDL.LU.64 R24, [R1+0x3a78] ;  /* 0x003a780001187983 */ /* 0x000ea40000300a00 */
[----:B--2---:R-:W-:Y:S02]  /*6e5e0*/  HMMA.16816.F32 R24, R16, R24, R12 ;  /* 0x000000181018723c */ /* 0x004fe4000000180c */
[----:B------:R-:W2:Y:S04]  /*6e5f0*/  LDL.LU.64 R14, [R1+0x3a70] ;  /* 0x003a7000010e7983 */ /* 0x000ea80000300a00 */
[----:B------:R-:W2:-:S13]  /*6e600*/  LDL.LU.64 R12, [R1+0x3a68] ;  /* 0x003a6800010c7983 */ /* 0x000e9a0000300a00 */
[----:B------:R-:W-:Y:S04]  /*6e610*/  STL.64 [R1+0x640], R24 ;  /* 0x0006401801007387 */ /* 0x000fe80000100a00 */
[----:B------:R0:W-:Y:S04]  /*6e620*/  STL.64 [R1+0x648], R26 ;  /* 0x0006481a01007387 */ /* 0x0001e80000100a00 */
[----:B0-----:R-:W2:Y:S04]  /*6e630*/  LDL.LU.64 R26, [R1+0x3a60] ;  /* 0x003a6000011a7983 */ /* 0x001ea80000300a00 */
[----:B------:R-:W2:Y:S02]  /*6e640*/  LDL.LU.64 R24, [R1+0x3a58] ;  /* 0x003a580001187983 */ /* 0x000ea40000300a00 */
[----:B--2---:R-:W-:-:S15]  /*6e650*/  HMMA.16816.F32 R24, R16, R4, R24 ;  /* 0x000000041018723c */ /* 0x004fde0000001818 */
[----:B------:R-:W-:-:S04]  /*6e660*/  NOP ;  /* 0x0000000000007918 */ /* 0x000fc80000000000 */
[----:B------:R-:W-:Y:S04]  /*6e670*/  STL.64 [R1+0x630], R24 ;  /* 0x0006301801007387 */ /* 0x000fe80000100a00 */
[----:B------:R0:W-:Y:S04]  /*6e680*/  STL.64 [R1+0x638], R26 ;  /* 0x0006381a01007387 */ /* 0x0001e80000100a00 */
[----:B0-----:R-:W2:Y:S04]  /*6e690*/  LDL.LU R26, [R1+0x3a50] ;  /* 0x003a5000011a7983 */ /* 0x001ea80000300800 */
[----:B------:R-:W2:Y:S04]  /*6e6a0*/  LDL.LU.64 R24, [R1+0x3a48] ;  /* 0x003a480001187983 */ /* 0x000ea80000300a00 */
[----:B------:R-:W-:Y:S01]  /*6e6b0*/  STL.64 [R1+0x3938], R4 ;  /* 0x0039380401007387 */ /* 0x000fe20000100a00 */
[----:B--2---:R-:W-:Y:S03]  /*6e6c0*/  HMMA.16816.F32 R16, R16, R24, R12 ;  /* 0x000000181010723c */ /* 0x004fe6000000180c */
[----:B------:R-:W2:Y:S04]  /*6e6d0*/  LDL.LU.64 R14, [R1+0x3a40] ;  /* 0x003a4000010e7983 */ /* 0x000ea80000300a00 */
[----:B------:R-:W2:-:S12]  /*6e6e0*/  LDL.LU.64 R12, [R1+0x3a38] ;  /* 0x003a3800010c7983 */ /* 0x000e980000300a00 */
[----:B------:R0:W-:Y:S04]  /*6e6f0*/  STL.64 [R1+0x620], R16 ;  /* 0x0006201001007387 */ /* 0x0001e80000100a00 */
[----:B------:R-:W-:Y:S04]  /*6e700*/  STL.64 [R1+0x628], R18 ;  /* 0x0006281201007387 */ /* 0x000fe80000100a00 */
[----:B0-----:R-:W2:Y:S04]  /*6e710*/  LDL.LU.64 R16, [R1+0x3a30] ;  /* 0x003a300001107983 */ /* 0x001ea80000300a00 */
[----:B------:R-:W-:Y:S04]  /*6e720*/  STL [R1+0x3948], R26 ;  /* 0x0039481a01007387 */ /* 0x000fe80000100800 */
[----:B------:R0:W-:Y:S04]  /*6e730*/  STL.64 [R1+0x3940], R24 ;  /* 0x0039401801007387 */ /* 0x0001e80000100a00 */
[----:B0-----:R-:W2:Y:S04]  /*6e740*/  LDL.LU.64 R24, [R1] ;  /* 0x0000000001187983 */ /* 0x001ea80000300a00 */
[----:B------:R-:W2:Y:S02]  /*6e750*/  LDL.LU.64 R26, [R1+0x8] ;  /* 0x00000800011a7983 */ /* 0x000ea40000300a00 */
        /* <DEDUP_REMOVED lines=16> */
[----:B------:R-:W-:Y:S01]  /*6e860*/  STL.64 [R1+0x3988], R4 ;  /* 0x0039880401007387 */ /* 0x000fe20000100a00 */
[----:B--2---:R-:W-:Y:S03]  /*6e870*/  HMMA.16816.F32 R16, R24, R16, R12 ;  /* 0x000000101810723c */ /* 0x004fe6000000180c */
[----:B------:R-:W2:Y:S04]  /*6e880*/  LDL.LU.64 R14, [R1+0x39f8] ;  /* 0x0039f800010e7983 */ /* 0x000ea80000300a00 */
[----:B------:R-:W2:-:S12]  /*6e890*/  LDL.LU.64 R12, [R1+0x39f0] ;  /* 0x0039f000010c7983 */ /* 0x000e980000300a00 */
        /* <DEDUP_REMOVED lines=9> */
[----:B------:R-:W4:Y:S01]  /*6e930*/  LDL.LU.64 R20, [R1+0x39d0] ;  /* 0x0039d00001147983 */ /* 0x000f220000300a00 */
[----:B------:R-:W-:-:S02]  /*6e940*/  IMAD.MOV.U32 R4, RZ, RZ, R29 ;  /* 0x000000ffff047224 */ /* 0x000fc400078e001d */
[----:B---3--:R-:W-:-:S05]  /*6e950*/  IMAD.MOV.U32 R5, RZ, RZ, R22 ;  /* 0x000000ffff057224 */ /* 0x008fca00078e0016 */
[----:B------:R-:W-:Y:S04]  /*6e960*/  STL.64 [R1+0x3998], R4 ;  /* 0x0039980401007387 */ /* 0x000fe80000100a00 */
[----:B--2---:R-:W-:Y:S04]  /*6e970*/  STL.64 [R1+0x38d8], R18 ;  /* 0x0038d81201007387 */ /* 0x004fe80000100a00 */
[----:B------:R0:W-:Y:S02]  /*6e980*/  STL.64 [R1+0x38d0], R16 ;  /* 0x0038d01001007387 */ /* 0x0001e40000100a00 */
[----:B0-----:R-:W-:-:S02]  /*6e990*/  IMAD.MOV.U32 R17, RZ, RZ, R23 ;  /* 0x000000ffff117224 */ /* 0x001fc400078e0017 */
[----:B----4-:R-:W-:Y:S01]  /*6e9a0*/  HMMA.16816.F32 R20, R24, R20, R8 ;  /* 0x000000141814723c */ /* 0x010fe20000001808 */
[----:B------:R-:W2:Y:S04]  /*6e9b0*/  LDL.LU.64 R10, [R1+0x39c8] ;  /* 0x0039c800010a7983 */ /* 0x000ea80000300a00 */
[----:B------:R-:W2:-:S14]  /*6e9c0*/  LDL.LU.64 R8, [R1+0x39c0] ;  /* 0x0039c00001087983 */ /* 0x000e9c0000300a00 */
[----:B------:R-:W-:Y:S04]  /*6e9d0*/  STL.64 [R1+0x5d0], R20 ;  /* 0x0005d01401007387 */ /* 0x000fe80000100a00 */
[----:B------:R0:W-:Y:S04]  /*6e9e0*/  STL.64 [R1+0x5d8], R22 ;  /* 0x0005d81601007387 */ /* 0x0001e80000100a00 */
[----:B0-----:R-:W3:Y:S01]  /*6e9f0*/  LDL.LU R22, [R1+0x39b8] ;  /* 0x0039b80001167983 */ /* 0x001ee20000300800 */
[----:B------:R-:W-:Y:S02]  /*6ea00*/  IMAD.MOV.U32 R16, RZ, RZ, R28 ;  /* 0x000000ffff107224 */ /* 0x000fe400078e001c */
[----:B------:R-:W-:-:S02]  /*6ea10*/  IMAD.MOV.U32 R5, RZ, RZ, R7 ;  /* 0x000000ffff057224 */ /* 0x000fc400078e0007 */
[----:B------:R-:W-:Y:S02]  /*6ea20*/  IMAD.MOV.U32 R21, RZ, RZ, R24 ;  /* 0x000000ffff157224 */ /* 0x000fe400078e0018 */
[----:B------:R-:W-:Y:S02]  /*6ea30*/  IMAD.MOV.U32 R20, RZ, RZ, R25 ;  /* 0x000000ffff147224 */ /* 0x000fe400078e0019 */
[----:B------:R-:W-:Y:S01]  /*6ea40*/  IMAD.MOV.U32 R23, RZ, RZ, R15 ;  /* 0x000000ffff177224 */ /* 0x000fe200078e000f */
[----:B--2---:R-:W-:Y:S01]  /*6ea50*/  HMMA.16816.F32 R16, R24, R16, R8 ;  /* 0x000000101810723c */ /* 0x004fe20000001808 */
[----:B------:R-:W2:Y:S01]  /*6ea60*/  LDL.LU.64 R8, [R1+0x39b0] ;  /* 0x0039b00001087983 */ /* 0x000ea20000300a00 */
[----:B------:R-:W-:Y:S02]  /*6ea70*/  IMAD.MOV.U32 R24, RZ, RZ, R13 ;  /* 0x000000ffff187224 */ /* 0x000fe400078e000d */
[----:B------:R-:W-:Y:S02]  /*6ea80*/  IMAD.MOV.U32 R25, RZ, RZ, R12 ;  /* 0x000000ffff197224 */ /* 0x000fe400078e000c */
[----:B------:R-:W-:-:S02]  /*6ea90*/  IMAD.MOV.U32 R11, RZ, RZ, R26 ;  /* 0x000000ffff0b7224 */ /* 0x000fc400078e001a */
[----:B------:R-:W-:-:S11]  /*6eaa0*/  IMAD.MOV.U32 R10, RZ, RZ, R27 ;  /* 0x000000ffff0a7224 */ /* 0x000fd600078e001b */
[----:B------:R-:W-:Y:S04]  /*6eab0*/  STL.64 [R1+0x5c0], R16 ;  /* 0x0005c01001007387 */ /* 0x000fe80000100a00 */
[----:B------:R-:W-:Y:S01]  /*6eac0*/  STL.64 [R1+0x5c8], R18 ;  /* 0x0005c81201007387 */ /* 0x000fe20000100a00 */
[----:B---3--:R-:W-:-:S05]  /*6ead0*/  IMAD.MOV.U32 R4, RZ, RZ, R22 ;  /* 0x000000ffff047224 */ /* 0x008fca00078e0016 */
[----:B------:R0:W-:Y:S04]  /*6eae0*/  STL.64 [R1+0x39a8], R4 ;  /* 0x0039a80401007387 */ /* 0x0001e80000100a00 */
[----:B0-----:R-:W2:Y:S04]  /*6eaf0*/  LDL.LU R4, [R1+0x2b0] ;  /* 0x0002b00001047983 */ /* 0x001ea80000300800 */
[----:B------:R-:W2:Y:S04]  /*6eb00*/  LDL.LU R5, [R1+0x2b4] ;  /* 0x0002b40001057983 */ /* 0x000ea80000300800 */
[----:B------:R-:W2:Y:S04]  /*6eb10*/  LDL.LU R6, [R1+0x2b8] ;  /* 0x0002b80001067983 */ /* 0x000ea80000300800 */
[----:B------:R-:W2:Y:S04]  /*6eb20*/  LDL.LU R7, [R1+0x2bc] ;  /* 0x0002bc0001077983 */ /* 0x000ea80000300800 */
[----:B------:R0:W-:Y:S01]  /*6eb30*/  STL.64 [R1+0x39a0], R24 ;  /* 0x0039a01801007387 */ /* 0x0001e20000100a00 */
[----:B------:R-:W-:-:S03]  /*6eb40*/  IMAD.MOV.U32 R22, RZ, RZ, R14 ;  /* 0x000000ffff167224 */ /* 0x000fc600078e000e */
        /* <DEDUP_REMOVED lines=8> */
[----:B------:R-:W2:Y:S04]  /*6ebd0*/  LDL.LU R12, [R1+0x60] ;  /* 0x00006000010c7983 */ /* 0x000ea80000300800 */
[----:B------:R-:W2:Y:S04]  /*6ebe0*/  LDL.LU R13, [R1+0x64] ;  /* 0x00006400010d7983 */ /* 0x000ea80000300800 */
[----:B------:R-:W2:Y:S04]  /*6ebf0*/  LDL.LU R14, [R1+0x68] ;  /* 0x00006800010e7983 */ /* 0x000ea80000300800 */
[----:B------:R-:W2:Y:S04]  /*6ec00*/  LDL.LU R15, [R1+0x6c] ;  /* 0x00006c00010f7983 */ /* 0x000ea80000300800 */
[----:B--2---:R0:W-:Y:S04]  /*6ec10*/  STL.64 [R1+0x3918], R14 ;  /* 0x0039180e01007387 */ /* 0x0041e80000100a00 */
[----:B------:R1:W-:Y:S01]  /*6ec20*/  STL.64 [R1+0x3910], R12 ;  /* 0x0039100c01007387 */ /* 0x0003e20000100a00 */
[----:B0-----:R-:W-:-:S02]  /*6ec30*/  IMAD.MOV.U32 R14, RZ, RZ, R11 ;  /* 0x000000ffff0e7224 */ /* 0x001fc400078e000b */
[----:B------:R-:W-:Y:S02]  /*6ec40*/  IMAD.MOV.U32 R15, RZ, RZ, R10 ;  /* 0x000000ffff0f7224 */ /* 0x000fe400078e000a */
[----:B-1----:R-:W-:Y:S02]  /*6ec50*/  IMAD.MOV.U32 R12, RZ, RZ, R21 ;  /* 0x000000ffff0c7224 */ /* 0x002fe400078e0015 */
[----:B------:R-:W-:-:S07]  /*6ec60*/  IMAD.MOV.U32 R13, RZ, RZ, R20 ;  /* 0x000000ffff0d7224 */ /* 0x000fce00078e0014 */
[----:B------:R-:W-:-:S15]  /*6ec70*/  HMMA.16816.F32 R4, R12, R8, R4 ;  /* 0x000000080c04723c */ /* 0x000fde0000001804 */
[----:B------:R-:W-:-:S04]  /*6ec80*/  NOP ;  /* 0x0000000000007918 */ /* 0x000fc80000000000 */
[----:B------:R-:W-:Y:S02]  /*6ec90*/  IMAD.MOV.U32 R8, RZ, RZ, R4 ;  /* 0x000000ffff087224 */ /* 0x000fe400078e0004 */
[----:B------:R-:W-:Y:S02]  /*6eca0*/  IMAD.MOV.U32 R9, RZ, RZ, R5 ;  /* 0x000000ffff097224 */ /* 0x000fe400078e0005 */
[----:B------:R-:W3:Y:S01]  /*6ecb0*/  LDL.LU.64 R4, [R1+0x39a8] ;  /* 0x0039a80001047983 */ /* 0x000ee20000300a00 */
[----:B------:R-:W-:Y:S02]  /*6ecc0*/  IMAD.MOV.U32 R10, RZ, RZ, R6 ;  /* 0x000000ffff0a7224 */ /* 0x000fe400078e0006 */
[----:B------:R-:W-:-:S05]  /*6ecd0*/  IMAD.MOV.U32 R11, RZ, RZ, R7 ;  /* 0x000000ffff0b7224 */ /* 0x000fca00078e0007 */
[----:B------:R-:W-:Y:S04]  /*6ece0*/  STL [R1+0x30e4], R11 ;  /* 0x0030e40b01007387 */ /* 0x000fe80000100800 */
[----:B------:R-:W-:Y:S04]  /*6ecf0*/  STL [R1+0x30e0], R10 ;  /* 0x0030e00a01007387 */ /* 0x000fe80000100800 */
[----:B------:R-:W-:Y:S04]  /*6ed00*/  STL [R1+0x30dc], R9 ;  /* 0x0030dc0901007387 */ /* 0x000fe80000100800 */
[----:B------:R0:W-:Y:S04]  /*6ed10*/  STL [R1+0x30d8], R8 ;  /* 0x0030d80801007387 */ /* 0x0001e80000100800 */
[----:B0-----:R-:W2:Y:S04]  /*6ed20*/  LDL.LU R8, [R1+0x290] ;  /* 0x0002900001087983 */ /* 0x001ea80000300800 */
[----:B------:R-:W2:Y:S04]  /*6ed30*/  LDL.LU R9, [R1+0x294] ;  /* 0x0002940001097983 */ /* 0x000ea80000300800 */
[----:B------:R-:W2:Y:S04]  /*6ed40*/  LDL.LU R10, [R1+0x298] ;  /* 0x00029800010a7983 */ /* 0x000ea80000300800 */
[----:B------:R-:W2:Y:S01]  /*6ed50*/  LDL.LU R11, [R1+0x29c] ;  /* 0x00029c00010b7983 */ /* 0x000ea20000300800 */
[----:B---3--:R-:W-:Y:S03]  /*6ed60*/  HMMA.16816.F32 R4, R12, R4, R24 ;  /* 0x000000040c04723c */ /* 0x008fe60000001818 */
[----:B------:R-:W4:-:S15]  /*6ed70*/  LDL.LU.64 R24, [R1+0x39a0] ;  /* 0x0039a00001187983 */ /* 0x000f1e0000300a00 */
[----:B------:R-:W-:Y:S01]  /*6ed80*/  NOP ;  /* 0x0000000000007918 */ /* 0x000fe20000000000 */
[----:B------:R0:W-:Y:S04]  /*6ed90*/  STL.64 [R1+0x5a0], R4 ;  /* 0x0005a00401007387 */ /* 0x0001e80000100a00 */
[----:B------:R2:W-:Y:S04]  /*6eda0*/  STL.64 [R1+0x5a8], R6 ;  /* 0x0005a80601007387 */ /* 0x0005e80000100a00 */
[----:B0-----:R-:W2:Y:S02]  /*6edb0*/  LDL.LU.64 R4, [R1+0x3998] ;  /* 0x0039980001047983 */ /* 0x001ea40000300a00 */
[----:B--2---:R-:W-:-:S15]  /*6edc0*/  HMMA.16816.F32 R4, R12, R4, R8 ;  /* 0x000000040c04723c */ /* 0x004fde0000001808 */
[----:B------:R-:W-:-:S04]  /*6edd0*/  NOP ;  /* 0x0000000000007918 */ /* 0x000fc80000000000 */
[----:B------:R-:W-:Y:S02]  /*6ede0*/  IMAD.MOV.U32 R8, RZ, RZ, R7 ;  /* 0x000000ffff087224 */ /* 0x000fe400078e0007 */
[----:B------:R-:W-:Y:S02]  /*6edf0*/  IMAD.MOV.U32 R9, RZ, RZ, R6 ;  /* 0x000000ffff097224 */ /* 0x000fe400078e0006 */
[----:B------:R-:W-:Y:S01]  /*6ee00*/  IMAD.MOV.U32 R10, RZ, RZ, R5 ;  /* 0x000000ffff0a7224 */ /* 0x000fe200078e0005 */
[----:B------:R-:W2:Y:S01]  /*6ee10*/  LDL.LU R6, [R1+0x3990] ;  /* 0x0039900001067983 */ /* 0x000ea20000300800 */
[----:B------:R-:W-:-:S03]  /*6ee20*/  IMAD.MOV.U32 R11, RZ, RZ, R4 ;  /* 0x000000ffff0b7224 */ /* 0x000fc600078e0004 */
[----:B------:R-:W3:Y:S04]  /*6ee30*/  LDL.LU.64 R4, [R1+0x3988] ;  /* 0x0039880001047983 */ /* 0x000ee80000300a00 */
[----:B------:R-:W-:Y:S04]  /*6ee40*/  STL [R1+0x30f4], R8 ;  /* 0x0030f40801007387 */ /* 0x000fe80000100800 */
[----:B------:R-:W-:Y:S04]  /*6ee50*/  STL [R1+0x30f0], R9 ;  /* 0x0030f00901007387 */ /* 0x000fe80000100800 */
[----:B------:R-:W-:Y:S04]  /*6ee60*/  STL [R1+0x30ec], R10 ;  /* 0x0030ec0a01007387 */ /* 0x000fe80000100800 */
[----:B------:R4:W-:Y:S02]  /*6ee70*/  STL [R1+0x30e8], R11 ;  /* 0x0030e80b01007387 */ /* 0x0009e40000100800 */
[----:B----4-:R-:W-:Y:S02]  /*6ee80*/  HMMA.16816.F32 R8, R12, R24, R16 ;  /* 0x000000180c08723c */ /* 0x010fe40000001810 */
[----:B------:R-:W-:-:S15]  /*6ee90*/  STL.64 [R1+0x38e0], R22 ;  /* 0x0038e01601007387 */ /* 0x000fde0000100a00 */
[----:B------:R-:W-:Y:S02]  /*6eea0*/  NOP ;  /* 0x0000000000007918 */ /* 0x000fe40000000000 */
[----:B------:R-:W-:Y:S04]  /*6eeb0*/  STL.64 [R1+0x580], R8 ;  /* 0x0005800801007387 */ /* 0x000fe80000100a00 */
[----:B------:R-:W-:Y:S04]  /*6eec0*/  STL.64 [R1+0x588], R10 ;  /* 0x0005880a01007387 */ /* 0x000fe80000100a00 */
[----:B------:R-:W4:Y:S04]  /*6eed0*/  LDL.LU R16, [R1+0xc80] ;  /* 0x000c800001107983 */ /* 0x000f280000300800 */
[----:B------:R-:W4:Y:S04]  /*6eee0*/  LDL.LU R17, [R1+0xc84] ;  /* 0x000c840001117983 */ /* 0x000f280000300800 */
[----:B------:R-:W2:Y:S04]  /*6eef0*/  LDL.LU R18, [R1+0xc88] ;  /* 0x000c880001127983 */ /* 0x000ea80000300800 */
[----:B------:R-:W2:Y:S01]  /*6ef00*/  LDL.LU R19, [R1+0xc8c] ;  /* 0x000c8c0001137983 */ /* 0x000ea20000300800 */
[----:B---3--:R-:W-:-:S02]  /*6ef10*/  IMAD.MOV.U32 R20, RZ, RZ, R5 ;  /* 0x000000ffff147224 */ /* 0x008fc400078e0005 */
[----:B------:R-:W-:Y:S01]  /*6ef20*/  IMAD.MOV.U32 R21, RZ, RZ, R4 ;  /* 0x000000ffff157224 */ /* 0x000fe200078e0004 */
[----:B--2---:R-:W-:Y:S04]  /*6ef30*/  STL.64 [R1+0x38f0], R18 ;  /* 0x0038f01201007387 */ /* 0x004fe80000100a00 */
[----:B----4-:R-:W-:Y:S04]  /*6ef40*/  STL.64 [R1+0x38e8], R16 ;  /* 0x0038e81001007387 */ /* 0x010fe80000100a00 */
[----:B------:R0:W-:Y:S04]  /*6ef50*/  STL.64 [R1+0x38f8], R20 ;  /* 0x0038f81401007387 */ /* 0x0001e80000100a00 */
[----:B0-----:R-:W2:Y:S04]  /*6ef60*/  LDL.64 R20, [R1+0x1a0] ;  /* 0x0001a00001147983 */ /* 0x001ea80000100a00 */
[----:B--2---:R-:W-:Y:S04]  /*6ef70*/  STL.64 [R1+0x3920], R20 ;  /* 0x0039201401007387 */ /* 0x004fe80000100a00 */
[----:B------:R-:W2:Y:S04]  /*6ef80*/  LDL.LU R16, [R1+0xc90] ;  /* 0x000c900001107983 */ /* 0x000ea80000300800 */
        /* <DEDUP_REMOVED lines=9> */
[----:B------:R-:W2:Y:S01]  /*6f020*/  LDL.64 R8, [R1+0x100] ;  /* 0x0001000001087983 */ /* 0x000ea20000100a00 */
[----:B0-----:R-:W-:-:S02]  /*6f030*/  IMAD.MOV.U32 R24, RZ, RZ, R6 ;  /* 0x000000ffff187224 */ /* 0x001fc400078e0006 */
[----:B------:R-:W-:-:S05]  /*6f040*/  IMAD.MOV.U32 R25, RZ, RZ, R3 ;  /* 0x000000ffff197224 */ /* 0x000fca00078e0003 */
[----:B------:R-:W-:Y:S04]  /*6f050*/  STL.64 [R1+0x3968], R24 ;  /* 0x0039681801007387 */ /* 0x000fe80000100a00 */
[----:B------:R-:W4:Y:S04]  /*6f060*/  LDL.64 R4, [R1+0xd0] ;  /* 0x0000d00001047983 */ /* 0x000f280000100a00 */
[----:B----4-:R0:W-:Y:S04]  /*6f070*/  STL.64 [R1+0x3960], R4 ;  /* 0x0039600401007387 */ /* 0x0101e80000100a00 */
[----:B0-----:R-:W4:Y:S04]  /*6f080*/  LDL.LU R4, [R1+0x250] ;  /* 0x0002500001047983 */ /* 0x001f280000300800 */
[----:B------:R-:W4:Y:S04]  /*6f090*/  LDL.LU R5, [R1+0x254] ;  /* 0x0002540001057983 */ /* 0x000f280000300800 */
[----:B------:R-:W2:Y:S04]  /*6f0a0*/  LDL.LU R6, [R1+0x258] ;  /* 0x0002580001067983 */ /* 0x000ea80000300800 */
[----:B------:R-:W2:Y:S01]  /*6f0b0*/  LDL.LU R7, [R1+0x25c] ;  /* 0x00025c0001077983 */ /* 0x000ea20000300800 */
[----:B------:R-:W-:-:S02]  /*6f0c0*/  IMAD.MOV.U32 R24, RZ, RZ, R2 ;  /* 0x000000ffff187224 */ /* 0x000fc400078e0002 */
[----:B------:R-:W-:Y:S01]  /*6f0d0*/  IMAD.MOV.U32 R25, RZ, RZ, R0 ;  /* 0x000000ffff197224 */ /* 0x000fe200078e0000 */
[----:B--2---:R-:W-:Y:S04]  /*6f0e0*/  STL.64 [R1+0x3978], R6 ;  /* 0x0039780601007387 */ /* 0x004fe80000100a00 */
[----:B----4-:R-:W-:Y:S04]  /*6f0f0*/  STL.64 [R1+0x3970], R4 ;  /* 0x0039700401007387 */ /* 0x010fe80000100a00 */
[----:B------:R0:W-:Y:S04]  /*6f100*/  STL.64 [R1+0x3980], R24 ;  /* 0x0039801801007387 */ /* 0x0001e80000100a00 */
        /* <DEDUP_REMOVED lines=8> */
[----:B------:R-:W3:Y:S04]  /*6f190*/  LDL.LU R20, [R1+0x220] ;  /* 0x0002200001147983 */ /* 0x000ee80000300800 */
[----:B------:R-:W3:Y:S04]  /*6f1a0*/  LDL.LU R21, [R1+0x224] ;  /* 0x0002240001157983 */ /* 0x000ee80000300800 */
[----:B------:R-:W3:Y:S04]  /*6f1b0*/  LDL.LU R22, [R1+0x228] ;  /* 0x0002280001167983 */ /* 0x000ee80000300800 */
[----:B------:R-:W3:Y:S01]  /*6f1c0*/  LDL.LU R23, [R1+0x22c] ;  /* 0x00022c0001177983 */ /* 0x000ee20000300800 */
[----:B------:R-:W-:-:S02]  /*6f1d0*/  IMAD.MOV.U32 R28, RZ, RZ, R8 ;  /* 0x000000ffff1c7224 */ /* 0x000fc400078e0008 */
[----:B------:R-:W-:Y:S01]  /*6f1e0*/  IMAD.MOV.U32 R0, RZ, RZ, R9 ;  /* 0x000000ffff007224 */ /* 0x000fe200078e0009 */
[----:B--2---:R-:W-:-:S15]  /*6f1f0*/  HMMA.16816.F32 R24, R12, R8, R24 ;  /* 0x000000080c18723c */ /* 0x004fde0000001818 */
[----:B------:R-:W-:-:S04]  /*6f200*/  NOP ;  /* 0x0000000000007918 */ /* 0x000fc80000000000 */
[----:B------:R-:W-:Y:S02]  /*6f210*/  IMAD.MOV.U32 R8, RZ, RZ, R24 ;  /* 0x000000ffff087224 */ /* 0x000fe400078e0018 */
[----:B------:R-:W-:Y:S01]  /*6f220*/  IMAD.MOV.U32 R9, RZ, RZ, R25 ;  /* 0x000000ffff097224 */ /* 0x000fe200078e0019 */
[----:B---3--:R-:W-:Y:S04]  /*6f230*/  STL.64 [R1+0x3930], R22 ;  /* 0x0039301601007387 */ /* 0x008fe80000100a00 */
[----:B------:R0:W-:Y:S04]  /*6f240*/  STL.64 [R1+0x3928], R20 ;  /* 0x0039281401007387 */ /* 0x0001e80000100a00 */
[----:B0-----:R-:W2:Y:S04]  /*6f250*/  LDL.LU R20, [R1+0x230] ;  /* 0x0002300001147983 */ /* 0x001ea80000300800 */
[----:B------:R-:W2:Y:S04]  /*6f260*/  LDL.LU R21, [R1+0x234] ;  /* 0x0002340001157983 */ /* 0x000ea80000300800 */
[----:B------:R-:W2:Y:S04]  /*6f270*/  LDL.LU R22, [R1+0x238] ;  /* 0x0002380001167983 */ /* 0x000ea80000300800 */
[----:B------:R-:W2:Y:S04]  /*6f280*/  LDL.LU R23, [R1+0x23c] ;  /* 0x00023c0001177983 */ /* 0x000ea80000300800 */
[----:B------:R-:W-:Y:S04]  /*6f290*/  STL.64 [R1+0x3908], R18 ;  /* 0x0039081201007387 */ /* 0x000fe80000100a00 */
[----:B------:R0:W-:Y:S01]  /*6f2a0*/  STL.64 [R1+0x3900], R16 ;  /* 0x0039001001007387 */ /* 0x0001e20000100a00 */
[----:B------:R-:W-:-:S02]  /*6f2b0*/  IMAD.MOV.U32 R10, RZ, RZ, R26 ;  /* 0x000000ffff0a7224 */ /* 0x000fc400078e001a */
[----:B------:R-:W-:Y:S01]  /*6f2c0*/  IMAD.MOV.U32 R11, RZ, RZ, R27 ;  /* 0x000000ffff0b7224 */ /* 0x000fe200078e001b */
[----:B0-----:R-:W3:Y:S04]  /*6f2d0*/  LDL.LU R16, [R1+0xca0] ;  /* 0x000ca00001107983 */ /* 0x001ee80000300800 */
[----:B------:R-:W3:Y:S04]  /*6f2e0*/  LDL.LU R17, [R1+0xca4] ;  /* 0x000ca40001117983 */ /* 0x000ee80000300800 */
[----:B------:R-:W3:Y:S04]  /*6f2f0*/  LDL.LU R18, [R1+0xca8] ;  /* 0x000ca80001127983 */ /* 0x000ee80000300800 */
[----:B------:R-:W3:Y:S04]  /*6f300*/  LDL.LU R19, [R1+0xcac] ;  /* 0x000cac0001137983 */ /* 0x000ee80000300800 */
[----:B------:R-:W4:Y:S04]  /*6f310*/  LDL.LU.64 R24, [R1+0x3980] ;  /* 0x0039800001187983 */ /* 0x000f280000300a00 */
[----:B------:R-:W-:Y:S04]  /*6f320*/  STL.64 [R1+0x3100], R10 ;  /* 0x0031000a01007387 */ /* 0x000fe80000100a00 */
[----:B------:R0:W-:Y:S04]  /*6f330*/  STL.64 [R1+0x30f8], R8 ;  /* 0x0030f80801007387 */ /* 0x0001e80000100a00 */
[----:B0-----:R-:W2:Y:S01]  /*6f340*/  LDL.LU.64 R8, [R1+0x140] ;  /* 0x0001400001087983 */ /* 0x001ea20000300a00 */
[C---:B----4-:R-:W-:Y:S03]  /*6f350*/  HMMA.16816.F32 R24, R12.reuse, R24, R4 ;  /* 0x000000180c18723c */ /* 0x050fe60000001804 */
        /* <DEDUP_REMOVED lines=20> */
[----:B------:R-:W-:Y:S04]  /*6f4a0*/  STL.64 [R1+0x540], R24 ;  /* 0x0005401801007387 */ /* 0x000fe80000100a00 */
[----:B------:R0:W-:Y:S04]  /*6f4b0*/  STL.64 [R1+0x548], R26 ;  /* 0x0005481a01007387 */ /* 0x0001e80000100a00 */
[----:B0-----:R-:W2:Y:S01]  /*6f4c0*/  LDL.LU R26, [R1+0x3948] ;  /* 0x00394800011a7983 */ /* 0x001ea20000300800 */
[----:B------:R-:W-:-:S03]  /*6f4d0*/  IMAD.MOV.U32 R27, RZ, RZ, R5 ;  /* 0x000000ffff1b7224 */ /* 0x000fc600078e0005 */
[----:B------:R-:W4:Y:S04]  /*6f4e0*/  LDL.LU.64 R24, [R1+0x3940] ;  /* 0x0039400001187983 */ /* 0x000f280000300a00 */
[----:B------:R-:W2:Y:S04]  /*6f4f0*/  LDL.LU.64 R4, [R1+0x3938] ;  /* 0x0039380001047983 */ /* 0x000ea80000300a00 */
[----:B------:R-:W-:Y:S01]  /*6f500*/  STL [R1+0x3838], R29 ;  /* 0x0038381d01007387 */ /* 0x000fe20000100800 */
[----:B--2---:R-:W-:-:S15]  /*6f510*/  HMMA.16816.F32 R20, R12, R4, R20 ;  /* 0x000000040c14723c */ /* 0x004fde0000001814 */
[----:B------:R-:W-:-:S04]  /*6f520*/  NOP ;  /* 0x0000000000007918 */ /* 0x000fc80000000000 */
[----:B------:R-:W-:Y:S04]  /*6f530*/  STL.64 [R1+0x530], R20 ;  /* 0x0005301401007387 */ /* 0x000fe80000100a00 */
[----:B------:R0:W-:Y:S04]  /*6f540*/  STL.64 [R1+0x538], R22 ;  /* 0x0005381601007387 */ /* 0x0001e80000100a00 */
[----:B0-----:R-:W4:Y:S04]  /*6f550*/  LDL.LU.64 R22, [R1+0x3930] ;  /* 0x0039300001167983 */ /* 0x001f280000300a00 */
[----:B------:R-:W4:Y:S04]  /*6f560*/  LDL.LU.64 R20, [R1+0x3928] ;  /* 0x0039280001147983 */ /* 0x000f280000300a00 */
[----:B------:R0:W-:Y:S04]  /*6f570*/  STL.64 [R1+0x3890], R4 ;  /* 0x0038900401007387 */ /* 0x0001e80000100a00 */
[----:B0-----:R-:W2:Y:S01]  /*6f580*/  LDL.64 R4, [R1+0x180] ;  /* 0x0001800001047983 */ /* 0x001ea20000100a00 */
[----:B----4-:R-:W-:Y:S03]  /*6f590*/  HMMA.16816.F32 R12, R12, R24, R20 ;  /* 0x000000180c0c723c */ /* 0x010fe60000001814 */
[----:B------:R-:W4:-:S15]  /*6f5a0*/  LDL.LU.64 R20, [R1+0x3920] ;  /* 0x0039200001147983 */ /* 0x000f1e0000300a00 */
[----:B------:R-:W-:Y:S01]  /*6f5b0*/  NOP ;  /* 0x0000000000007918 */ /* 0x000fe20000000000 */
[----:B------:R-:W-:Y:S04]  /*6f5c0*/  STL.64 [R1+0x520], R12 ;  /* 0x0005200c01007387 */ /* 0x000fe80000100a00 */
[----:B------:R0:W-:Y:S04]  /*6f5d0*/  STL.64 [R1+0x528], R14 ;  /* 0x0005280e01007387 */ /* 0x0001e80000100a00 */
[----:B0-----:R-:W3:Y:S04]  /*6f5e0*/  LDL.LU.64 R14, [R1+0x3918] ;  /* 0x00391800010e7983 */ /* 0x001ee80000300a00 */
[----:B------:R-:W3:Y:S04]  /*6f5f0*/  LDL.LU.64 R12, [R1+0x3910] ;  /* 0x00391000010c7983 */ /* 0x000ee80000300a00 */
[----:B------:R-:W-:Y:S04]  /*6f600*/  STL [R1+0x3810], R26 ;  /* 0x0038101a01007387 */ /* 0x000fe80000100800 */
[----:B------:R4:W-:Y:S02]  /*6f610*/  STL.64 [R1+0x3808], R24 ;  /* 0x0038081801007387 */ /* 0x0009e40000100a00 */
[----:B----4-:R-:W-:-:S02]  /*6f620*/  IMAD.MOV.U32 R25, RZ, RZ, R20 ;  /* 0x000000ffff197224 */ /* 0x010fc400078e0014 */
[----:B------:R-:W-:Y:S01]  /*6f630*/  IMAD.MOV.U32 R24, RZ, RZ, R21 ;  /* 0x000000ffff187224 */ /* 0x000fe200078e0015 */
[----:B---3--:R-:W-:-:S15]  /*6f640*/  HMMA.16816.F32 R16, R12, R20, R16 ;  /* 0x000000140c10723c */ /* 0x008fde0000001810 */
[----:B------:R-:W-:-:S04]  /*6f650*/  NOP ;  /* 0x0000000000007918 */ /* 0x000fc80000000000 */
[----:B------:R-:W-:Y:S04]  /*6f660*/  STL.64 [R1+0x510], R16 ;  /* 0x0005101001007387 */ /* 0x000fe80000100a00 */
[----:B------:R0:W-:Y:S04]  /*6f670*/  STL.64 [R1+0x518], R18 ;  /* 0x0005181201007387 */ /* 0x0001e80000100a00 */
[----:B0-----:R-:W3:Y:S04]  /*6f680*/  LDL.LU.64 R18, [R1+0x3908] ;  /* 0x0039080001127983 */ /* 0x001ee80000300a00 */
[----:B------:R-:W3:Y:S04]  /*6f690*/  LDL.LU.64 R16, [R1+0x3900] ;  /* 0x0039000001107983 */ /* 0x000ee80000300a00 */
[----:B------:R-:W3:Y:S02]  /*6f6a0*/  LDL.LU.64 R20, [R1+0x38f8] ;  /* 0x0038f80001147983 */ /* 0x000ee40000300a00 */
[----:B---3--:R-:W-:Y:S02]  /*6f6b0*/  HMMA.16816.F32 R20, R12, R20, R16 ;  /* 0x000000140c14723c */ /* 0x008fe40000001810 */
[----:B------:R-:W2:Y:S04]  /*6f6c0*/  LDL.LU.64 R18, [R1+0x38f0] ;  /* 0x0038f00001127983 */ /* 0x000ea80000300a00 */
[----:B------:R-:W2:-:S13]  /*6f6d0*/  LDL.LU.64 R16, [R1+0x38e8] ;  /* 0x0038e80001107983 */ /* 0x000e9a0000300a00 */
[----:B------:R-:W-:Y:S04]  /*6f6e0*/  STL.64 [R1+0x500], R20 ;  /* 0x0005001401007387 */ /* 0x000fe80000100a00 */
[----:B------:R0:W-:Y:S04]  /*6f6f0*/  STL.64 [R1+0x508], R22 ;  /* 0x0005081601007387 */ /* 0x0001e80000100a00 */
[----:B0-----:R-:W3:Y:S01]  /*6f700*/  LDL.LU.64 R22, [R1+0x38e0] ;  /* 0x0038e00001167983 */ /* 0x001ee20000300a00 */
[----:B--2---:R-:W-:-:S15]  /*6f710*/  HMMA.16816.F32 R16, R12, R4, R16 ;  /* 0x000000040c10723c */ /* 0x004fde0000001810 */
[----:B------:R-:W-:-:S04]  /*6f720*/  NOP ;  /* 0x0000000000007918 */ /* 0x000fc80000000000 */
[----:B------:R-:W-:Y:S04]  /*6f730*/  STL.64 [R1+0x4f0], R16 ;  /* 0x0004f01001007387 */ /* 0x000fe80000100a00 */
[----:B------:R0:W-:Y:S04]  /*6f740*/  STL.64 [R1+0x4f8], R18 ;  /* 0x0004f81201007387 */ /* 0x0001e80000100a00 */
[----:B0-----:R-:W2:Y:S04]  /*6f750*/  LDL.LU.64 R18, [R1+0x38d8] ;  /* 0x0038d80001127983 */ /* 0x001ea80000300a00 */
[----:B------:R-:W4:Y:S01]  /*6f760*/  LDL.LU.64 R16, [R1+0x38d0] ;  /* 0x0038d00001107983 */ /* 0x000f220000300a00 */
[----:B------:R-:W-:-:S02]  /*6f770*/  IMAD.MOV.U32 R29, RZ, RZ, R4 ;  /* 0x000000ffff1d7224 */ /* 0x000fc400078e0004 */
[----:B------:R-:W-:-:S05]  /*6f780*/  IMAD.MOV.U32 R26, RZ, RZ, R5 ;  /* 0x000000ffff1a7224 */ /* 0x000fca00078e0005 */
[----:B------:R-:W-:Y:S04]  /*6f790*/  STL.64 [R1+0x3848], R26 ;  /* 0x0038481a01007387 */ /* 0x000fe80000100a00 */
[----:B------:R0:W-:Y:S04]  /*6f7a0*/  STL.64 [R1+0x3840], R24 ;  /* 0x0038401801007387 */ /* 0x0001e80000100a00 */
[----:B0-----:R-:W2:Y:S01]  /*6f7b0*/  LDL.LU R24, [R1+0xbf0] ;  /* 0x000bf00001187983 */ /* 0x001ea20000300800 */
[----:B----4-:R-:W-:-:S15]  /*6f7c0*/  HMMA.16816.F32 R4, R12, R16, R8 ;  /* 0x000000100c04723c */ /* 0x010fde0000001808 */
[----:B------:R-:W-:-:S04]  /*6f7d0*/  NOP ;  /* 0x0000000000007918 */ /* 0x000fc80000000000 */
[----:B------:R-:W-:Y:S04]  /*6f7e0*/  STL.64 [R1+0x4e0], R4 ;  /* 0x0004e00401007387 */ /* 0x000fe80000100a00 */
[----:B------:R-:W-:Y:S04]  /*6f7f0*/  STL.64 [R1+0x4e8], R6 ;  /* 0x0004e80601007387 */ /* 0x000fe80000100a00 */
        /* <DEDUP_REMOVED lines=9> */
[----:B------:R-:W2:Y:S04]  /*6f890*/  LDL.64 R4, [R1+0x130] ;  /* 0x0001300001047983 */ /* 0x000ea80000100a00 */
[----:B--2---:R0:W-:Y:S04]  /*6f8a0*/  STL.64 [R1+0x38a0], R4 ;  /* 0x0038a00401007387 */ /* 0x0041e80000100a00 */
        /* <DEDUP_REMOVED lines=12> */
[----:B------:R-:W2:Y:S04]  /*6f970*/  LDL.64 R8, [R1+0x150] ;  /* 0x0001500001087983 */ /* 0x000ea80000100a00 */
[----:B0-----:R-:W2:Y:S04]  /*6f980*/  LDL.64 R4, [R1+0x160] ;  /* 0x0001600001047983 */ /* 0x001ea80000100a00 */
[----:B----4-:R-:W-:Y:S04]  /*6f990*/  STL.64 [R1+0x3868], R26 ;  /* 0x0038681a01007387 */ /* 0x010fe80000100a00 */
[----:B------:R0:W-:Y:S04]  /*6f9a0*/  STL.64 [R1+0x3860], R24 ;  /* 0x0038601801007387 */ /* 0x0001e80000100a00 */
[----:B0-----:R-:W4:Y:S04]  /*6f9b0*/  LDL.64 R24, [R1+0x110] ;  /* 0x0001100001187983 */ /* 0x001f280000100a00 */
[----:B----4-:R0:W-:Y:S04]  /*6f9c0*/  STL.64 [R1+0x3878], R24 ;  /* 0x0038781801007387 */ /* 0x0101e80000100a00 */
[----:B0-----:R-:W4:Y:S01]  /*6f9d0*/  LDL.64 R24, [R1+0x120] ;  /* 0x0001200001187983 */ /* 0x001f220000100a00 */
[----:B---3--:R-:W-:Y:S01]  /*6f9e0*/  MOV R2, R22 ;  /* 0x0000001600027202 */ /* 0x008fe20000000f00 */
[----:B------:R-:W-:-:S02]  /*6f9f0*/  IMAD.MOV.U32 R3, RZ, RZ, R23 ;  /* 0x000000ffff037224 */ /* 0x000fc400078e0017 */
[----:B----4-:R0:W-:Y:S04]  /*6fa00*/  STL.64 [R1+0x3898], R24 ;  /* 0x0038981801007387 */ /* 0x0101e80000100a00 */
[----:B0-----:R-:W3:Y:S04]  /*6fa10*/  LDL.LU R24, [R1+0xc30] ;  /* 0x000c300001187983 */ /* 0x001ee80000300800 */
[----:B------:R-:W3:Y:S04]  /*6fa20*/  LDL.LU R25, [R1+0xc34] ;  /* 0x000c340001197983 */ /* 0x000ee80000300800 */
[----:B------:R-:W3:Y:S04]  /*6fa30*/  LDL.LU R26, [R1+0xc38] ;  /* 0x000c3800011a7983 */ /* 0x000ee80000300800 */
[----:B------:R-:W3:Y:S04]  /*6fa40*/  LDL.LU R27, [R1+0xc3c] ;  /* 0x000c3c00011b7983 */ /* 0x000ee80000300800 */
[----:B------:R-:W-:Y:S04]  /*6fa50*/  STL.64 [R1+0x37a8], R18 ;  /* 0x0037a81201007387 */ /* 0x000fe80000100a00 */
[----:B------:R0:W-:Y:S04]  /*6fa60*/  STL.64 [R1+0x37a0], R16 ;  /* 0x0037a01001007387 */ /* 0x0001e80000100a00 */
[----:B0-----:R-:W2:Y:S04]  /*6fa70*/  LDL.LU R16, [R1+0xc60] ;  /* 0x000c600001107983 */ /* 0x001ea80000300800 */
[----:B------:R-:W2:Y:S04]  /*6fa80*/  LDL.LU R17, [R1+0xc64] ;  /* 0x000c640001117983 */ /* 0x000ea80000300800 */
[----:B------:R-:W2:Y:S04]  /*6fa90*/  LDL.LU R18, [R1+0xc68] ;  /* 0x000c680001127983 */ /* 0x000ea80000300800 */
[----:B------:R-:W2:Y:S04]  /*6faa0*/  LDL.LU R19, [R1+0xc6c] ;  /* 0x000c6c0001137983 */ /* 0x000ea80000300800 */
        /* <DEDUP_REMOVED lines=8> */
[----:B------:R0:W-:Y:S04]  /*6fb30*/  STL.64 [R1+0x3870], R20 ;  /* 0x0038701401007387 */ /* 0x0001e80000100a00 */
[----:B0-----:R-:W2:Y:S04]  /*6fb40*/  LDL.LU R20, [R1+0xc10] ;  /* 0x000c100001147983 */ /* 0x001ea80000300800 */
[----:B------:R-:W2:Y:S04]  /*6fb50*/  LDL.LU R21, [R1+0xc14] ;  /* 0x000c140001157983 */ /* 0x000ea80000300800 */
[----:B------:R-:W4:Y:S04]  /*6fb60*/  LDL.LU R22, [R1+0xc18] ;  /* 0x000c180001167983 */ /* 0x000f280000300800 */
[----:B------:R-:W4:Y:S01]  /*6fb70*/  LDL.LU R23, [R1+0xc1c] ;  /* 0x000c1c0001177983 */ /* 0x000f220000300800 */
[----:B------:R-:W-:Y:S03]  /*6fb80*/  HMMA.16816.F32 R16, R12, R4, R16 ;  /* 0x000000040c10723c */ /* 0x000fe60000001810 */
[----:B----4-:R-:W-:Y:S04]  /*6fb90*/  STL.64 [R1+0x3888], R22 ;  /* 0x0038881601007387 */ /* 0x010fe80000100a00 */
[----:B--2---:R0:W-:Y:S04]  /*6fba0*/  STL.64 [R1+0x3880], R20 ;  /* 0x0038801401007387 */ /* 0x0041e80000100a00 */
[----:B0-----:R-:W2:Y:S04]  /*6fbb0*/  LDL.LU R20, [R1+0xc20] ;  /* 0x000c200001147983 */ /* 0x001ea80000300800 */
[----:B------:R-:W2:Y:S04]  /*6fbc0*/  LDL.LU R21, [R1+0xc24] ;  /* 0x000c240001157983 */ /* 0x000ea80000300800 */
[----:B------:R-:W2:Y:S04]  /*6fbd0*/  LDL.LU R22, [R1+0xc28] ;  /* 0x000c280001167983 */ /* 0x000ea80000300800 */
[----:B------:R-:W2:Y:S04]  /*6fbe0*/  LDL.LU R23, [R1+0xc2c] ;  /* 0x000c2c0001177983 */ /* 0x000ea80000300800 */
[----:B------:R0:W-:Y:S04]  /*6fbf0*/  STL.64 [R1+0x4d0], R16 ;  /* 0x0004d01001007387 */ /* 0x0001e80000100a00 */
[----:B------:R1:W-:Y:S04]  /*6fc00*/  STL.64 [R1+0x4d8], R18 ;  /* 0x0004d81201007387 */ /* 0x0003e80000100a00 */
[----:B------:R-:W4:Y:S01]  /*6fc10*/  LDL.LU.64 R6, [R1+0x38c8] ;  /* 0x0038c80001067983 */ /* 0x000f220000300a00 */
[----:B0-----:R-:W-:-:S02]  /*6fc20*/  IMAD.MOV.U32 R17, RZ, RZ, R4 ;  /* 0x000000ffff117224 */ /* 0x001fc400078e0004 */
[----:B------:R-:W-:Y:S02]  /*6fc30*/  IMAD.MOV.U32 R16, RZ, RZ, R5 ;  /* 0x000000ffff107224 */ /* 0x000fe400078e0005 */
[----:B------:R-:W4:Y:S01]  /*6fc40*/  LDL.LU.64 R4, [R1+0x38c0] ;  /* 0x0038c00001047983 */ /* 0x000f220000300a00 */
[----:B-1----:R-:W-:Y:S02]  /*6fc50*/  IMAD.MOV.U32 R18, RZ, RZ, R8 ;  /* 0x000000ffff127224 */ /* 0x002fe400078e0008 */
[----:B------:R-:W-:Y:S01]  /*6fc60*/  IMAD.MOV.U32 R11, RZ, RZ, R9 ;  /* 0x000000ffff0b7224 */ /* 0x000fe200078e0009 */
[----:B----4-:R-:W-:-:S15]  /*6fc70*/  HMMA.16816.F32 R4, R12, R8, R4 ;  /* 0x000000080c04723c */ /* 0x010fde0000001804 */
[----:B------:R-:W-:-:S04]  /*6fc80*/  NOP ;  /* 0x0000000000007918 */ /* 0x000fc80000000000 */
        /* <DEDUP_REMOVED lines=8> */
[----:B------:R-:W-:Y:S04]  /*6fd10*/  STL.64 [R1+0x4b8], R6 ;  /* 0x0004b80601007387 */ /* 0x000fe80000100a00 */
[----:B0-----:R-:W3:Y:S02]  /*6fd20*/  LDL.LU.64 R4, [R1+0x38a0] ;  /* 0x0038a00001047983 */ /* 0x001ee40000300a00 */
[----:B---3--:R-:W-:-:S15]  /*6fd30*/  HMMA.16816.F32 R24, R12, R4, R24 ;  /* 0x000000040c18723c */ /* 0x008fde0000001818 */
[----:B------:R-:W-:-:S04]  /*6fd40*/  NOP ;  /* 0x0000000000007918 */ /* 0x000fc80000000000 */
[----:B------:R0:W-:Y:S04]  /*6fd50*/  STL.64 [R1+0x4a0], R24 ;  /* 0x0004a01801007387 */ /* 0x0001e80000100a00 */
[----:B------:R-:W-:Y:S04]  /*6fd60*/  STL.64 [R1+0x4a8], R26 ;  /* 0x0004a81a01007387 */ /* 0x000fe80000100a00 */
[----:B0-----:R-:W2:Y:S01]  /*6fd70*/  LDL.LU.64 R24, [R1+0x3898] ;  /* 0x0038980001187983 */ /* 0x001ea20000300a00 */
[----:B------:R-:W-:Y:S02]  /*6fd80*/  IMAD.MOV.U32 R10, RZ, RZ, R4 ;  /* 0x000000ffff0a7224 */ /* 0x000fe400078e0004 */
[----:B------:R-:W-:-:S02]  /*6fd90*/  IMAD.MOV.U32 R7, RZ, RZ, R5 ;  /* 0x000000ffff077224 */ /* 0x000fc400078e0005 */
[----:B------:R-:W3:Y:S01]  /*6fda0*/  LDL.LU.64 R4, [R1+0x3890] ;  /* 0x0038900001047983 */ /* 0x000ee20000300a00 */
        /* <DEDUP_REMOVED lines=23> */
[----:B------:R-:W2:Y:S04]  /*6ff20*/  LDL.LU.64 R24, [R1+0x3850] ;  /* 0x0038500001187983 */ /* 0x000ea80000300a00 */
[----:B------:R0:W-:Y:S04]  /*6ff30*/  STL.64 [R1+0x3740], R20 ;  /* 0x0037401401007387 */ /* 0x0001e80000100a00 */
[----:B------:R-:W-:Y:S01]  /*6ff40*/  STL.64 [R1+0x3748], R22 ;  /* 0x0037481601007387 */ /* 0x000fe20000100a00 */
[----:B0-----:R-:W-:-:S02]  /*6ff50*/  IMAD.MOV.U32 R20, RZ, RZ, R10 ;  /* 0x000000ffff147224 */ /* 0x001fc400078e000a */
[----:B------:R-:W-:-:S05]  /*6ff60*/  IMAD.MOV.U32 R21, RZ, RZ, R7 ;  /* 0x000000ffff157224 */ /* 0x000fca00078e0007 */
[----:B------:R0:W-:Y:S04]  /*6ff70*/  STL.64 [R1+0x3758], R20 ;  /* 0x0037581401007387 */ /* 0x0001e80000100a00 */
[----:B0-----:R-:W2:Y:S02]  /*6ff80*/  LDL.64 R20, [R1+0xf0] ;  /* 0x0000f00001147983 */ /* 0x001ea40000100a00 */
        /* <DEDUP_REMOVED lines=9> */
[----:B---3--:R0:W-:Y:S04]  /*70020*/  STL.64 [R1+0x3818], R4 ;  /* 0x0038180401007387 */ /* 0x0081e80000100a00 */
[----:B0-----:R-:W3:Y:S04]  /*70030*/  LDL.64 R4, [R1+0xe0] ;  /* 0x0000e00001047983 */ /* 0x001ee80000100a00 */
[----:B------:R-:W2:Y:S04]  /*70040*/  LDL.LU R20, [R1+0x980] ;  /* 0x0009800001147983 */ /* 0x000ea80000300800 */
[----:B------:R-:W2:Y:S04]  /*70050*/  LDL.LU R21, [R1+0x984] ;  /* 0x0009840001157983 */ /* 0x000ea80000300800 */
[----:B------:R-:W2:Y:S04]  /*70060*/  LDL.LU R22, [R1+0x988] ;  /* 0x0009880001167983 */ /* 0x000ea80000300800 */
[----:B------:R-:W2:Y:S04]  /*70070*/  LDL.LU R23, [R1+0x98c] ;  /* 0x00098c0001177983 */ /* 0x000ea80000300800 */
[----:B--2---:R-:W-:Y:S04]  /*70080*/  STL.64 [R1+0x3768], R22 ;  /* 0x0037681601007387 */ /* 0x004fe80000100a00 */
[----:B------:R0:W-:Y:S02]  /*70090*/  STL.64 [R1+0x3760], R20 ;  /* 0x0037601401007387 */ /* 0x0001e40000100a00 */
[----:B0-----:R-:W-:-:S02]  /*700a0*/  IMAD.MOV.U32 R20, RZ, RZ, R18 ;  /* 0x000000ffff147224 */ /* 0x001fc400078e0012 */
[----:B------:R-:W-:-:S05]  /*700b0*/  IMAD.MOV.U32 R21, RZ, RZ, R11 ;  /* 0x000000ffff157224 */ /* 0x000fca00078e000b */
        /* <DEDUP_REMOVED lines=10> */
[----:B------:R-:W-:-:S05]  /*70160*/  IMAD.MOV.U32 R21, RZ, RZ, R16 ;  /* 0x000000ffff157224 */ /* 0x000fca00078e0010 */
        /* <DEDUP_REMOVED lines=8> */
[----:B--2---:R-:W-:Y:S04]  /*701f0*/  STL.64 [R1+0x37b0], R20 ;  /* 0x0037b01401007387 */ /* 0x004fe80000100a00 */
[----:B------:R-:W2:Y:S04]  /*70200*/  LDL.LU R29, [R1+0x3838] ;  /* 0x00383800011d7983 */ /* 0x000ea80000300800 */
[----:B------:R0:W-:Y:S04]  /*70210*/  STL.64 [R1+0x37c0], R16 ;  /* 0x0037c01001007387 */ /* 0x0001e80000100a00 */
[----:B0-----:R-:W3:Y:S01]  /*70220*/  LDL.64 R16, [R1+0x190] ;  /* 0x0001900001107983 */ /* 0x001ee20000100a00 */
[----:B------:R-:W-:-:S02]  /*70230*/  IMAD.MOV.U32 R11, RZ, RZ, R5 ;  /* 0x000000ffff0b7224 */ /* 0x000fc400078e0005 */
[----:B------:R-:W-:Y:S01]  /*70240*/  IMAD.MOV.U32 R5, RZ, RZ, R27 ;  /* 0x000000ffff057224 */ /* 0x000fe200078e001b */
[----:B---3--:R4:W-:Y:S04]  /*70250*/  STL.64 [R1+0x37d8], R16 ;  /* 0x0037d81001007387 */ /* 0x0089e80000100a00 */
[----:B------:R-:W3:Y:S04]  /*70260*/  LDL.LU R20, [R1+0x9a0] ;  /* 0x0009a00001147983 */ /* 0x000ee80000300800 */
[----:B------:R-:W3:Y:S04]  /*70270*/  LDL.LU R21, [R1+0x9a4] ;  /* 0x0009a40001157983 */ /* 0x000ee80000300800 */
[----:B------:R-:W2:Y:S01]  /*70280*/  LDL.LU R22, [R1+0x9a8] ;  /* 0x0009a80001167983 */ /* 0x000ea20000300800 */
[----:B----4-:R-:W-:-:S02]  /*70290*/  IMAD.MOV.U32 R17, RZ, RZ, R24 ;  /* 0x000000ffff117224 */ /* 0x010fc400078e0018 */
[----:B------:R-:W-:Y:S01]  /*702a0*/  IMAD.MOV.U32 R16, RZ, RZ, R25 ;  /* 0x000000ffff107224 */ /* 0x000fe200078e0019 */
[----:B------:R-:W2:Y:S04]  /*702b0*/  LDL.LU R23, [R1+0x9ac] ;  /* 0x0009ac0001177983 */ /* 0x000ea80000300800 */
[----:B------:R-:W4:Y:S04]  /*702c0*/  LDL.LU R24, [R1+0xbc0] ;  /* 0x000bc00001187983 */ /* 0x000f280000300800 */
        /* <DEDUP_REMOVED lines=9> */
[----:B------:R0:W-:Y:S04]  /*70360*/  STL.64 [R1+0x3800], R16 ;  /* 0x0038001001007387 */ /* 0x0001e80000100a00 */
[----:B0-----:R-:W4:Y:S04]  /*70370*/  LDL.LU R16, [R1+0xbb0] ;  /* 0x000bb00001107983 */ /* 0x001f280000300800 */
[----:B------:R-:W4:Y:S04]  /*70380*/  LDL.LU R17, [R1+0xbb4] ;  /* 0x000bb40001117983 */ /* 0x000f280000300800 */
[----:B------:R-:W4:Y:S04]  /*70390*/  LDL.LU R18, [R1+0xbb8] ;  /* 0x000bb80001127983 */ /* 0x000f280000300800 */
[----:B------:R-:W4:Y:S04]  /*703a0*/  LDL.LU R19, [R1+0xbbc] ;  /* 0x000bbc0001137983 */ /* 0x000f280000300800 */
[----:B------:R-:W-:Y:S04]  /*703b0*/  STL.64 [R1+0x37d0], R22 ;  /* 0x0037d01601007387 */ /* 0x000fe80000100a00 */
[----:B---3--:R0:W-:Y:S04]  /*703c0*/  STL.64 [R1+0x37c8], R20 ;  /* 0x0037c81401007387 */ /* 0x0081e80000100a00 */
        /* <DEDUP_REMOVED lines=36> */
[----:B------:R-:W4:Y:S04]  /*70610*/  LDL.LU.64 R24, [R1+0x3808] ;  /* 0x0038080001187983 */ /* 0x000f280000300a00 */
[----:B------:R-:W-:Y:S01]  /*70620*/  STL.64 [R1+0x36f8], R4 ;  /* 0x0036f80401007387 */ /* 0x000fe20000100a00 */
[----:B----4-:R-:W-:Y:S03]  /*70630*/  HMMA.16816.F32 R12, R12, R24, R16 ;  /* 0x000000180c0c723c */ /* 0x010fe60000001810 */
[----:B------:R-:W4:-:S15]  /*70640*/  LDL.LU.64 R16, [R1+0x3800] ;  /* 0x0038000001107983 */ /* 0x000f1e0000300a00 */
[----:B------:R-:W-:Y:S01]  /*70650*/  NOP ;  /* 0x0000000000007918 */ /* 0x000fe20000000000 */
[----:B------:R-:W-:Y:S04]  /*70660*/  STL.64 [R1+0x420], R12 ;  /* 0x0004200c01007387 */ /* 0x000fe80000100a00 */
[----:B------:R0:W-:Y:S04]  /*70670*/  STL.64 [R1+0x428], R14 ;  /* 0x0004280e01007387 */ /* 0x0001e80000100a00 */
[----:B0-----:R-:W4:Y:S04]  /*70680*/  LDL.LU.64 R14, [R1+0x37f8] ;  /* 0x0037f800010e7983 */ /* 0x001f280000300a00 */
[----:B------:R-:W4:Y:S04]  /*70690*/  LDL.LU.64 R12, [R1+0x37f0] ;  /* 0x0037f000010c7983 */ /* 0x000f280000300a00 */
[----:B---3--:R-:W-:Y:S04]  /*706a0*/  STL [R1+0x36f0], R26 ;  /* 0x0036f01a01007387 */ /* 0x008fe80000100800 */
[----:B------:R2:W-:Y:S02]  /*706b0*/  STL.64 [R1+0x36e8], R24 ;  /* 0x0036e81801007387 */ /* 0x0005e40000100a00 */
[----:B--2---:R-:W-:-:S02]  /*706c0*/  IMAD.MOV.U32 R24, RZ, RZ, R6 ;  /* 0x000000ffff187224 */ /* 0x004fc400078e0006 */
[----:B------:R-:W-:-:S05]  /*706d0*/  IMAD.MOV.U32 R25, RZ, RZ, R0 ;  /* 0x000000ffff197224 */ /* 0x000fca00078e0000 */
[----:B------:R0:W-:Y:S04]  /*706e0*/  STL.64 [R1+0x3750], R24 ;  /* 0x0037501801007387 */ /* 0x0001e80000100a00 */
[----:B0-----:R-:W2:Y:S04]  /*706f0*/  LDL.LU R24, [R1+0x970] ;  /* 0x0009700001187983 */ /* 0x001ea80000300800 */
[----:B------:R-:W2:Y:S04]  /*70700*/  LDL.LU R25, [R1+0x974] ;  /* 0x0009740001197983 */ /* 0x000ea80000300800 */
[----:B------:R-:W2:Y:S04]  /*70710*/  LDL.LU R26, [R1+0x978] ;  /* 0x00097800011a7983 */ /* 0x000ea80000300800 */
[----:B------:R-:W2:Y:S01]  /*70720*/  LDL.LU R27, [R1+0x97c] ;  /* 0x00097c00011b7983 */ /* 0x000ea20000300800 */
[----:B----4-:R-:W-:Y:S03]  /*70730*/  HMMA.16816.F32 R16, R12, R16, R20 ;  /* 0x000000100c10723c */ /* 0x010fe60000001814 */
[----:B------:R-:W3:Y:S04]  /*70740*/  LDL.LU.64 R22, [R1+0x37e8] ;  /* 0x0037e80001167983 */ /* 0x000ee80000300a00 */
[----:B------:R-:W3:-:S12]  /*70750*/  LDL.LU.64 R20, [R1+0x37e0] ;  /* 0x0037e00001147983 */ /* 0x000ed80000300a00 */
        /* <DEDUP_REMOVED lines=47> */
[----:B0-----:R-:W1:Y:S04]  /*70a50*/  LDL.LU.64 R20, [R1+0x3758] ;  /* 0x0037580001147983 */ /* 0x001e680000300a00 */
[----:B------:R-:W-:Y:S01]  /*70a60*/  STL.64 [R1+0x3698], R8 ;  /* 0x0036980801007387 */ /* 0x000fe20000100a00 */
[----:B-1----:R-:W-:Y:S03]  /*70a70*/  HMMA.16816.F32 R20, R12, R20, R24 ;  /* 0x000000140c14723c */ /* 0x002fe60000001818 */
[----:B------:R-:W4:-:S15]  /*70a80*/  LDL.LU.64 R24, [R1+0x3750] ;  /* 0x0037500001187983 */ /* 0x000f1e0000300a00 */
[----:B------:R-:W-:Y:S01]  /*70a90*/  NOP ;  /* 0x0000000000007918 */ /* 0x000fe20000000000 */
[----:B------:R-:W-:Y:S04]  /*70aa0*/  STL.64 [R1+0x3a0], R20 ;  /* 0x0003a01401007387 */ /* 0x000fe80000100a00 */
[----:B------:R0:W-:Y:S04]  /*70ab0*/  STL.64 [R1+0x3a8], R22 ;  /* 0x0003a81601007387 */ /* 0x0001e80000100a00 */
[----:B0-----:R-:W2:Y:S01]  /*70ac0*/  LDL.LU.64 R22, [R1+0x3748] ;  /* 0x0037480001167983 */ /* 0x001ea20000300a00 */
[----:B----4-:R-:W-:Y:S03]  /*70ad0*/  HMMA.16816.F32 R24, R12, R24, R16 ;  /* 0x000000180c18723c */ /* 0x010fe60000001810 */
[----:B------:R-:W4:-:S15]  /*70ae0*/  LDL.LU R16, [R1+0x940] ;  /* 0x0009400001107983 */ /* 0x000f1e0000300800 */
[----:B------:R-:W-:Y:S01]  /*70af0*/  NOP ;  /* 0x0000000000007918 */ /* 0x000fe20000000000 */
[----:B------:R0:W-:Y:S04]  /*70b00*/  STL.64 [R1+0x390], R24 ;  /* 0x0003901801007387 */ /* 0x0001e80000100a00 */
[----:B------:R1:W-:Y:S04]  /*70b10*/  STL.64 [R1+0x398], R26 ;  /* 0x0003981a01007387 */ /* 0x0003e80000100a00 */
[----:B------:R-:W4:Y:S04]  /*70b20*/  LDL.LU R17, [R1+0x944] ;  /* 0x0009440001117983 */ /* 0x000f280000300800 */
[----:B------:R-:W4:Y:S04]  /*70b30*/  LDL.LU R18, [R1+0x948] ;  /* 0x0009480001127983 */ /* 0x000f280000300800 */
[----:B------:R-:W4:Y:S01]  /*70b40*/  LDL.LU R19, [R1+0x94c] ;  /* 0x00094c0001137983 */ /* 0x000f220000300800 */
[----:B--2---:R-:W-:-:S03]  /*70b50*/  IMAD.MOV.U32 R9, RZ, RZ, R22 ;  /* 0x000000ffff097224 */ /* 0x004fc600078e0016 */
[----:B------:R-:W2:Y:S01]  /*70b60*/  LDL.LU R20, [R1+0x950] ;  /* 0x0009500001147983 */ /* 0x000ea20000300800 */
[----:B------:R-:W-:-:S03]  /*70b70*/  IMAD.MOV.U32 R8, RZ, RZ, R23 ;  /* 0x000000ffff087224 */ /* 0x000fc600078e0017 */
[----:B------:R-:W2:Y:S04]  /*70b80*/  LDL.LU R21, [R1+0x954] ;  /* 0x0009540001157983 */ /* 0x000ea80000300800 */
[----:B------:R-:W2:Y:S04]  /*70b90*/  LDL.LU R22, [R1+0x958] ;  /* 0x0009580001167983 */ /* 0x000ea80000300800 */
[----:B------:R-:W2:Y:S04]  /*70ba0*/  LDL.LU R23, [R1+0x95c] ;  /* 0x00095c0001177983 */ /* 0x000ea80000300800 */
[----:B------:R-:W2:Y:S04]  /*70bb0*/  LDL.LU.64 R4, [R1+0xd0] ;  /* 0x0000d00001047983 */ /* 0x000ea80000300a00 */
[----:B--2---:R2:W-:Y:S04]  /*70bc0*/  STL.64 [R1+0x3710], R4 ;  /* 0x0037100401007387 */ /* 0x0045e80000100a00 */
[----:B0-----:R-:W4:Y:S04]  /*70bd0*/  LDL.LU R24, [R1+0x2d0] ;  /* 0x0002d00001187983 */ /* 0x001f280000300800 */
[----:B------:R-:W4:Y:S04]  /*70be0*/  LDL.LU R25, [R1+0x2d4] ;  /* 0x0002d40001197983 */ /* 0x000f280000300800 */
[----:B-1----:R-:W4:Y:S04]  /*70bf0*/  LDL.LU R26, [R1+0x2d8] ;  /* 0x0002d800011a7983 */ /* 0x002f280000300800 */
[----:B------:R-:W4:Y:S01]  /*70c00*/  LDL.LU R27, [R1+0x2dc] ;  /* 0x0002dc00011b7983 */ /* 0x000f220000300800 */
[----:B--2---:R-:W-:-:S02]  /*70c10*/  IMAD.MOV.U32 R4, RZ, RZ, R28 ;  /* 0x000000ffff047224 */ /* 0x004fc400078e001c */
[----:B---3--:R-:W-:-:S05]  /*70c20*/  IMAD.MOV.U32 R5, RZ, RZ, R11 ;  /* 0x000000ffff057224 */ /* 0x008fca00078e000b */
[----:B------:R-:W-:Y:S04]  /*70c30*/  STL.64 [R1+0x3728], R4 ;  /* 0x0037280401007387 */ /* 0x000fe80000100a00 */
[----:B----4-:R-:W-:Y:S04]  /*70c40*/  STL.64 [R1+0x3708], R26 ;  /* 0x0037081a01007387 */ /* 0x010fe80000100a00 */
        /* <DEDUP_REMOVED lines=12> */
[C---:B------:R-:W-:Y:S01]  /*70d10*/  HMMA.16816.F32 R8, R12.reuse, R8, R20 ;  /* 0x000000080c08723c */ /* 0x040fe20000001814 */
        /* <DEDUP_REMOVED lines=8> */
[----:B------:R3:W-:Y:S02]  /*70da0*/  STL.64 [R1+0x388], R10 ;  /* 0x0003880a01007387 */ /* 0x0007e40000100a00 */
[----:B---3--:R-:W-:Y:S02]  /*70db0*/  HMMA.16816.F32 R8, R12, R20, R16 ;  /* 0x000000140c08723c */ /* 0x008fe40000001810 */
[----:B------:R-:W3:-:S15]  /*70dc0*/  LDL.LU R20, [R1+0x2c0] ;  /* 0x0002c00001147983 */ /* 0x000ede0000300800 */
[----:B------:R-:W-:Y:S02]  /*70dd0*/  NOP ;  /* 0x0000000000007918 */ /* 0x000fe40000000000 */
[----:B------:R-:W-:Y:S04]  /*70de0*/  STL.64 [R1+0x370], R8 ;  /* 0x0003700801007387 */ /* 0x000fe80000100a00 */
[----:B------:R-:W-:Y:S04]  /*70df0*/  STL.64 [R1+0x378], R10 ;  /* 0x0003780a01007387 */ /* 0x000fe80000100a00 */
[----:B------:R-:W3:Y:S04]  /*70e00*/  LDL.LU R21, [R1+0x2c4] ;  /* 0x0002c40001157983 */ /* 0x000ee80000300800 */
[----:B------:R-:W3:Y:S04]  /*70e10*/  LDL.LU R22, [R1+0x2c8] ;  /* 0x0002c80001167983 */ /* 0x000ee80000300800 */
[----:B------:R-:W3:Y:S04]  /*70e20*/  LDL.LU R23, [R1+0x2cc] ;  /* 0x0002cc0001177983 */ /* 0x000ee80000300800 */
[----:B------:R-:W4:Y:S04]  /*70e30*/  LDL.LU.64 R16, [R1+0x180] ;  /* 0x0001800001107983 */ /* 0x000f280000300a00 */
[----:B----4-:R0:W-:Y:S02]  /*70e40*/  STL.64 [R1+0x36b8], R16 ;  /* 0x0036b81001007387 */ /* 0x0101e40000100a00 */
[----:B0-----:R-:W-:-:S02]  /*70e50*/  IMAD.MOV.U32 R16, RZ, RZ, R6 ;  /* 0x000000ffff107224 */ /* 0x001fc400078e0006 */
[----:B------:R-:W-:-:S05]  /*70e60*/  IMAD.MOV.U32 R17, RZ, RZ, R0 ;  /* 0x000000ffff117224 */ /* 0x000fca00078e0000 */
[----:B------:R0:W-:Y:S04]  /*70e70*/  STL.64 [R1+0x36d0], R16 ;  /* 0x0036d01001007387 */ /* 0x0001e80000100a00 */
[----:B0-----:R-:W4:Y:S04]  /*70e80*/  LDL.LU.64 R16, [R1+0x1a0] ;  /* 0x0001a00001107983 */ /* 0x001f280000300a00 */
[----:B------:R-:W2:Y:S01]  /*70e90*/  LDL.LU.64 R8, [R1+0x160] ;  /* 0x0001600001087983 */ /* 0x000ea20000300a00 */
[----:B------:R-:W-:-:S03]  /*70ea0*/  IMAD.MOV.U32 R5, RZ, RZ, R7 ;  /* 0x000000ffff057224 */ /* 0x000fc600078e0007 */
[----:B--2---:R0:W-:Y:S04]  /*70eb0*/  STL.64 [R1+0x36a0], R8 ;  /* 0x0036a00801007387 */ /* 0x0041e80000100a00 */
        /* <DEDUP_REMOVED lines=37> */
[----:B------:R0:W-:Y:S04]  /*71110*/  STL [R1+0x35f4], R4 ;  /* 0x0035f40401007387 */ /* 0x0001e80000100800 */
[----:B------:R1:W-:Y:S04]  /*71120*/  STL [R1+0x35f0], R5 ;  /* 0x0035f00501007387 */ /* 0x0003e80000100800 */
[----:B0-----:R-:W4:Y:S04]  /*71130*/  LDL.LU R4, [R1+0xda0] ;  /* 0x000da00001047983 */ /* 0x001f280000300800 */
[----:B-1----:R-:W4:Y:S04]  /*71140*/  LDL.LU R5, [R1+0xda4] ;  /* 0x000da40001057983 */ /* 0x002f280000300800 */
[----:B------:R-:W4:Y:S04]  /*71150*/  LDL.LU R6, [R1+0xda8] ;  /* 0x000da80001067983 */ /* 0x000f280000300800 */
[----:B------:R-:W4:Y:S01]  /*71160*/  LDL.LU R7, [R1+0xdac] ;  /* 0x000dac0001077983 */ /* 0x000f220000300800 */
[----:B---3--:R-:W-:Y:S03]  /*71170*/  HMMA.16816.F32 R12, R12, R24, R20 ;  /* 0x000000180c0c723c */ /* 0x008fe60000001814 */
[----:B------:R-:W4:Y:S04]  /*71180*/  LDL.LU.64 R22, [R1+0x36e0] ;  /* 0x0036e00001167983 */ /* 0x000f280000300a00 */
[----:B------:R-:W4:Y:S04]  /*71190*/  LDL.LU.64 R20, [R1+0x36d8] ;  /* 0x0036d80001147983 */ /* 0x000f280000300a00 */
[----:B--2---:R-:W-:Y:S04]  /*711a0*/  STL [R1+0x3680], R26 ;  /* 0x0036801a01007387 */ /* 0x004fe80000100800 */
[----:B------:R0:W-:Y:S04]  /*711b0*/  STL.64 [R1+0x3678], R24 ;  /* 0x0036781801007387 */ /* 0x0001e80000100a00 */
[----:B------:R1:W-:Y:S04]  /*711c0*/  STL.64 [R1+0x320], R12 ;  /* 0x0003200c01007387 */ /* 0x0003e80000100a00 */
[----:B------:R-:W-:Y:S04]  /*711d0*/  STL.64 [R1+0x328], R14 ;  /* 0x0003280e01007387 */ /* 0x000fe80000100a00 */
[----:B0-----:R-:W2:Y:S01]  /*711e0*/  LDL.LU.64 R24, [R1+0x150] ;  /* 0x0001500001187983 */ /* 0x001ea20000300a00 */
[----:B-1----:R-:W-:-:S02]  /*711f0*/  IMAD.MOV.U32 R12, RZ, RZ, R18 ;  /* 0x000000ffff0c7224 */ /* 0x002fc400078e0012 */
[----:B------:R-:W-:-:S05]  /*71200*/  IMAD.MOV.U32 R13, RZ, RZ, R0 ;  /* 0x000000ffff0d7224 */ /* 0x000fca00078e0000 */
[----:B------:R0:W-:Y:S04]  /*71210*/  STL.64 [R1+0x3638], R12 ;  /* 0x0036380c01007387 */ /* 0x0001e80000100a00 */
[----:B0-----:R-:W2:Y:S04]  /*71220*/  LDL.LU R12, [R1+0xd50] ;  /* 0x000d5000010c7983 */ /* 0x001ea80000300800 */
[----:B------:R-:W2:Y:S04]  /*71230*/  LDL.LU R13, [R1+0xd54] ;  /* 0x000d5400010d7983 */ /* 0x000ea80000300800 */
[----:B------:R-:W2:Y:S04]  /*71240*/  LDL.LU R14, [R1+0xd58] ;  /* 0x000d5800010e7983 */ /* 0x000ea80000300800 */
        /* <DEDUP_REMOVED lines=8> */
[----:B------:R-:W-:Y:S04]  /*712d0*/  STL [R1+0x35fc], R5 ;  /* 0x0035fc0501007387 */ /* 0x000fe80000100800 */
[----:B------:R0:W-:Y:S04]  /*712e0*/  STL [R1+0x35f8], R4 ;  /* 0x0035f80401007387 */ /* 0x0001e80000100800 */
        /* <DEDUP_REMOVED lines=9> */
[----:B0-----:R-:W4:Y:S02]  /*71380*/  LDL.LU.64 R16, [R1+0x36b8] ;  /* 0x0036b80001107983 */ /* 0x001f240000300a00 */
[----:B----4-:R-:W-:-:S15]  /*71390*/  HMMA.16816.F32 R4, R20, R16, R4 ;  /* 0x000000101404723c */ /* 0x010fde0000001804 */
[----:B------:R-:W-:-:S04]  /*713a0*/  NOP ;  /* 0x0000000000007918 */ /* 0x000fc80000000000 */
[----:B------:R0:W-:Y:S04]  /*713b0*/  STL.64 [R1+0x2f0], R4 ;  /* 0x0002f00401007387 */ /* 0x0001e80000100a00 */
[----:B------:R-:W-:Y:S04]  /*713c0*/  STL.64 [R1+0x2f8], R6 ;  /* 0x0002f80601007387 */ /* 0x000fe80000100a00 */
[----:B-1----:R-:W4:Y:S01]  /*713d0*/  LDL.LU.64 R18, [R1+0x36b0] ;  /* 0x0036b00001127983 */ /* 0x002f220000300a00 */
[----:B0-----:R-:W-:Y:S02]  /*713e0*/  IMAD.MOV.U32 R5, RZ, RZ, R16 ;  /* 0x000000ffff057224 */ /* 0x001fe400078e0010 */
[----:B------:R-:W-:-:S02]  /*713f0*/  IMAD.MOV.U32 R4, RZ, RZ, R17 ;  /* 0x000000ffff047224 */ /* 0x000fc400078e0011 */
        /* <DEDUP_REMOVED lines=19> */
[----:B------:R0:W-:Y:S04]  /*71530*/  STL.64 [R1+0x3600], R16 ;  /* 0x0036001001007387 */ /* 0x0001e80000100a00 */
[----:B0-----:R-:W4:Y:S01]  /*71540*/  LDL.LU.64 R16, [R1+0xe0] ;  /* 0x0000e00001107983 */ /* 0x001f220000300a00 */
[----:B--2---:R-:W-:Y:S01]  /*71550*/  HMMA.16816.F32 R12, R20, R24, R12 ;  /* 0x00000018140c723c */ /* 0x004fe2000000180c */
[----:B------:R-:W-:Y:S01]  /*71560*/  MOV R6, R24 ;  /* 0x0000001800067202 */ /* 0x000fe20000000f00 */
[----:B------:R-:W-:Y:S01]  /*71570*/  IMAD.MOV.U32 R7, RZ, RZ, R25 ;  /* 0x000000ffff077224 */ /* 0x000fe200078e0019 */
[----:B----4-:R-:W-:-:S15]  /*71580*/  STL.64 [R1+0x3618], R16 ;  /* 0x0036181001007387 */ /* 0x010fde0000100a00 */
[----:B------:R-:W-:Y:S01]  /*71590*/  NOP ;  /* 0x0000000000007918 */ /* 0x000fe20000000000 */
[----:B------:R0:W-:Y:S04]  /*715a0*/  STL.64 [R1+0x2c0], R12 ;  /* 0x0002c00c01007387 */ /* 0x0001e80000100a00 */
[----:B------:R1:W-:Y:S04]  /*715b0*/  STL.64 [R1+0x2c8], R14 ;  /* 0x0002c80e01007387 */ /* 0x0003e80000100a00 */
[----:B0-----:R-:W2:Y:S04]  /*715c0*/  LDL.LU R12, [R1+0xd00] ;  /* 0x000d0000010c7983 */ /* 0x001ea80000300800 */
[----:B------:R-:W2:Y:S04]  /*715d0*/  LDL.LU R13, [R1+0xd04] ;  /* 0x000d0400010d7983 */ /* 0x000ea80000300800 */
[----:B-1----:R-:W4:Y:S04]  /*715e0*/  LDL.LU R14, [R1+0xd08] ;  /* 0x000d0800010e7983 */ /* 0x002f280000300800 */
[----:B------:R-:W4:Y:S04]  /*715f0*/  LDL.LU R15, [R1+0xd0c] ;  /* 0x000d0c00010f7983 */ /* 0x000f280000300800 */
[----:B------:R-:W2:Y:S04]  /*71600*/  LDL.LU R24, [R1+0xd30] ;  /* 0x000d300001187983 */ /* 0x000ea80000300800 */
[----:B------:R-:W2:Y:S04]  /*71610*/  LDL.LU R25, [R1+0xd34] ;  /* 0x000d340001197983 */ /* 0x000ea80000300800 */
[----:B------:R-:W2:Y:S04]  /*71620*/  LDL.LU R26, [R1+0xd38] ;  /* 0x000d3800011a7983 */ /* 0x000ea80000300800 */
[----:B------:R-:W2:Y:S04]  /*71630*/  LDL.LU R27, [R1+0xd3c] ;  /* 0x000d3c00011b7983 */ /* 0x000ea80000300800 */
[----:B--2---:R-:W-:Y:S04]  /*71640*/  STL.64 [R1+0x3690], R26 ;  /* 0x0036901a01007387 */ /* 0x004fe80000100a00 */
[----:B------:R0:W-:Y:S04]  /*71650*/  STL.64 [R1+0x3688], R24 ;  /* 0x0036881801007387 */ /* 0x0001e80000100a00 */
[----:B0-----:R-:W3:Y:S04]  /*71660*/  LDL.LU R24, [R1+0xd40] ;  /* 0x000d400001187983 */ /* 0x001ee80000300800 */
[----:B------:R-:W3:Y:S04]  /*71670*/  LDL.LU R25, [R1+0xd44] ;  /* 0x000d440001197983 */ /* 0x000ee80000300800 */
[----:B------:R-:W3:Y:S04]  /*71680*/  LDL.LU R26, [R1+0xd48] ;  /* 0x000d4800011a7983 */ /* 0x000ee80000300800 */
[----:B------:R-:W3:Y:S04]  /*71690*/  LDL.LU R27, [R1+0xd4c] ;  /* 0x000d4c00011b7983 */ /* 0x000ee80000300800 */
[----:B----4-:R-:W-:Y:S04]  /*716a0*/  STL.64 [R1+0x3648], R14 ;  /* 0x0036480e01007387 */ /* 0x010fe80000100a00 */
[----:B------:R0:W-:Y:S04]  /*716b0*/  STL.64 [R1+0x3640], R12 ;  /* 0x0036400c01007387 */ /* 0x0001e80000100a00 */
[----:B0-----:R-:W2:Y:S04]  /*716c0*/  LDL.LU.64 R12, [R1+0x110] ;  /* 0x00011000010c7983 */ /* 0x001ea80000300a00 */
[----:B--2---:R0:W-:Y:S04]  /*716d0*/  STL.64 [R1+0x3658], R12 ;  /* 0x0036580c01007387 */ /* 0x0041e80000100a00 */
[----:B0-----:R-:W2:Y:S04]  /*716e0*/  LDL.LU.64 R12, [R1+0x120] ;  /* 0x00012000010c7983 */ /* 0x001ea80000300a00 */
[----:B--2---:R0:W-:Y:S04]  /*716f0*/  STL.64 [R1+0x3670], R12 ;  /* 0x0036700c01007387 */ /* 0x0041e80000100a00 */
[----:B0-----:R-:W2:Y:S04]  /*71700*/  LDL.LU.64 R12, [R1+0x130] ;  /* 0x00013000010c7983 */ /* 0x001ea80000300a00 */
[----:B------:R-:W4:Y:S04]  /*71710*/  LDL.LU.64 R16, [R1+0xf0] ;  /* 0x0000f00001107983 */ /* 0x000f280000300a00 */
[----:B----4-:R0:W-:Y:S04]  /*71720*/  STL.64 [R1+0x3630], R16 ;  /* 0x0036301001007387 */ /* 0x0101e80000100a00 */
[----:B0-----:R-:W4:Y:S04]  /*71730*/  LDL.LU.64 R16, [R1+0x100] ;  /* 0x0001000001107983 */ /* 0x001f280000300a00 */
        /* <DEDUP_REMOVED lines=26> */
[----:B0-----:R-:W4:Y:S04]  /*718e0*/  LDL.LU.64 R26, [R1+0x3690] ;  /* 0x00369000011a7983 */ /* 0x001f280000300a00 */
[----:B------:R-:W4:Y:S01]  /*718f0*/  LDL.LU.64 R24, [R1+0x3688] ;  /* 0x0036880001187983 */ /* 0x000f220000300a00 */
[----:B------:R-:W-:-:S02]  /*71900*/  IMAD.MOV.U32 R29, RZ, RZ, R3 ;  /* 0x000000ffff1d7224 */ /* 0x000fc400078e0003 */
[----:B------:R-:W-:Y:S01]  /*71910*/  IMAD.MOV.U32 R3, RZ, RZ, R13 ;  /* 0x000000ffff037224 */ /* 0x000fe200078e000d */
[----:B----4-:R-:W-:-:S15]  /*71920*/  HMMA.16816.F32 R24, R20, R12, R24 ;  /* 0x0000000c1418723c */ /* 0x010fde0000001818 */
[----:B------:R-:W-:-:S04]  /*71930*/  NOP ;  /* 0x0000000000007918 */ /* 0x000fc80000000000 */
[----:B------:R-:W-:Y:S04]  /*71940*/  STL.64 [R1+0x2a0], R24 ;  /* 0x0002a01801007387 */ /* 0x000fe80000100a00 */
[----:B------:R0:W-:Y:S04]  /*71950*/  STL.64 [R1+0x2a8], R26 ;  /* 0x0002a81a01007387 */ /* 0x0001e80000100a00 */
[----:B0-----:R-:W4:Y:S01]  /*71960*/  LDL.LU R26, [R1+0x3680] ;  /* 0x00368000011a7983 */ /* 0x001f220000300800 */
[----:B------:R-:W-:-:S03]  /*71970*/  IMAD.MOV.U32 R27, RZ, RZ, R12 ;  /* 0x000000ffff1b7224 */ /* 0x000fc600078e000c */
[----:B------:R-:W2:Y:S04]  /*71980*/  LDL.LU.64 R24, [R1+0x3678] ;  /* 0x0036780001187983 */ /* 0x000ea80000300a00 */
[----:B------:R-:W2:Y:S01]  /*71990*/  LDL.LU.64 R12, [R1+0x3670] ;  /* 0x00367000010c7983 */ /* 0x000ea20000300a00 */
[----:B------:R-:W-:Y:S02]  /*719a0*/  IMAD.MOV.U32 R28, RZ, RZ, R2 ;  /* 0x000000ffff1c7224 */ /* 0x000fe400078e0002 */
[----:B------:R-:W-:Y:S02]  /*719b0*/  IMAD.MOV.U32 R11, RZ, RZ, R29 ;  /* 0x000000ffff0b7224 */ /* 0x000fe400078e001d */
[----:B------:R-:W-:Y:S01]  /*719c0*/  IMAD.MOV.U32 R10, RZ, RZ, R28 ;  /* 0x000000ffff0a7224 */ /* 0x000fe200078e001c */
[----:B--2---:R-:W-:Y:S01]  /*719d0*/  HMMA.16816.F32 R16, R20, R12, R16 ;  /* 0x0000000c1410723c */ /* 0x004fe20000001810 */
[----:B----4-:R-:W-:Y:S04]  /*719e0*/  STL.64 [R1+0x35e0], R26 ;  /* 0x0035e01a01007387 */ /* 0x010fe80000100a00 */
[----:B------:R0:W-:Y:S01]  /*719f0*/  STL.64 [R1+0x35d8], R24 ;  /* 0x0035d81801007387 */ /* 0x0001e20000100a00 */
[----:B------:R-:W-:-:S02]  /*71a00*/  IMAD.MOV.U32 R28, RZ, RZ, R12 ;  /* 0x000000ffff1c7224 */ /* 0x000fc400078e000c */
[----:B------:R-:W-:Y:S01]  /*71a10*/  IMAD.MOV.U32 R29, RZ, RZ, R13 ;  /* 0x000000ffff1d7224 */ /* 0x000fe200078e000d */
[----:B0-----:R-:W2:Y:S04]  /*71a20*/  LDL.LU R24, [R1+0xcd0] ;  /* 0x000cd00001187983 */ /* 0x001ea80000300800 */
[----:B------:R-:W2:Y:S04]  /*71a30*/  LDL.LU R25, [R1+0xcd4] ;  /* 0x000cd40001197983 */ /* 0x000ea80000300800 */
[----:B------:R-:W2:Y:S04]  /*71a40*/  LDL.LU R26, [R1+0xcd8] ;  /* 0x000cd800011a7983 */ /* 0x000ea80000300800 */
[----:B------:R-:W2:Y:S04]  /*71a50*/  LDL.LU R27, [R1+0xcdc] ;  /* 0x000cdc00011b7983 */ /* 0x000ea80000300800 */
[----:B------:R-:W-:Y:S04]  /*71a60*/  STL.64 [R1+0x290], R16 ;  /* 0x0002901001007387 */ /* 0x000fe80000100a00 */
[----:B------:R0:W-:Y:S04]  /*71a70*/  STL.64 [R1+0x298], R18 ;  /* 0x0002981201007387 */ /* 0x0001e80000100a00 */
[----:B0-----:R-:W4:Y:S04]  /*71a80*/  LDL.LU.64 R18, [R1+0x3668] ;  /* 0x0036680001127983 */ /* 0x001f280000300a00 */
[----:B------:R-:W4:Y:S04]  /*71a90*/  LDL.LU.64 R16, [R1+0x3660] ;  /* 0x0036600001107983 */ /* 0x000f280000300a00 */
[----:B------:R-:W4:Y:S04]  /*71aa0*/  LDL.LU.64 R12, [R1+0x3658] ;  /* 0x00365800010c7983 */ /* 0x000f280000300a00 */
[----:B------:R-:W-:Y:S01]  /*71ab0*/  STL [R1+0x3520], R29 ;  /* 0x0035201d01007387 */ /* 0x000fe20000100800 */
[----:B------:R-:W-:-:S03]  /*71ac0*/  IMAD.MOV.U32 R2, RZ, RZ, R8 ;  /* 0x000000ffff027224 */ /* 0x000fc600078e0008 */
[----:B------:R-:W-:Y:S01]  /*71ad0*/  STL [R1+0x351c], R28 ;  /* 0x00351c1c01007387 */ /* 0x000fe20000100800 */
[----:B------:R-:W-:Y:S01]  /*71ae0*/  IMAD.MOV.U32 R0, RZ, RZ, R9 ;  /* 0x000000ffff007224 */ /* 0x000fe200078e0009 */
        /* <DEDUP_REMOVED lines=14> */
[----:B------:R1:W-:Y:S04]  /*71bd0*/  STL.64 [R1+0x278], R14 ;  /* 0x0002780e01007387 */ /* 0x0003e80000100a00 */
[----:B0-----:R-:W2:Y:S01]  /*71be0*/  LDL.LU.64 R12, [R1+0x3638] ;  /* 0x00363800010c7983 */ /* 0x001ea20000300a00 */
[----:B-1----:R-:W-:Y:S02]  /*71bf0*/  IMAD.MOV.U32 R15, RZ, RZ, R16 ;  /* 0x000000ffff0f7224 */ /* 0x002fe400078e0010 */
[----:B------:R-:W-:-:S02]  /*71c00*/  IMAD.MOV.U32 R14, RZ, RZ, R17 ;  /* 0x000000ffff0e7224 */ /* 0x000fc400078e0011 */
        /* <DEDUP_REMOVED lines=8> */
[----:B------:R-:W3:Y:S04]  /*71c90*/  LDL.LU.64 R4, [R1+0x3620] ;  /* 0x0036200001047983 */ /* 0x000ee80000300a00 */
[----:B------:R-:W3:Y:S01]  /*71ca0*/  LDL.LU.64 R16, [R1+0x3618] ;  /* 0x0036180001107983 */ /* 0x000ee20000300a00 */
        /* <DEDUP_REMOVED lines=9> */
[----:B------:R-:W4:Y:S04]  /*71d40*/  LDL.LU.64 R16, [R1+0x3600] ;  /* 0x0036000001107983 */ /* 0x000f280000300a00 */
[----:B------:R0:W-:Y:S04]  /*71d50*/  STL.64 [R1+0x34a8], R12 ;  /* 0x0034a80c01007387 */ /* 0x0001e80000100a00 */
[----:B------:R1:W-:Y:S04]  /*71d60*/  STL.64 [R1+0x3528], R14 ;  /* 0x0035280e01007387 */ /* 0x0003e80000100a00 */
[----:B------:R-:W-:Y:S04]  /*71d70*/  STL.64 [R1+0x240], R24 ;  /* 0x0002401801007387 */ /* 0x000fe80000100a00 */
[----:B------:R-:W-:Y:S04]  /*71d80*/  STL.64 [R1+0x248], R26 ;  /* 0x0002481a01007387 */ /* 0x000fe80000100a00 */
[----:B0-----:R-:W2:Y:S04]  /*71d90*/  LDL.LU R12, [R1+0xa40] ;  /* 0x000a4000010c7983 */ /* 0x001ea80000300800 */
[----:B------:R-:W2:Y:S04]  /*71da0*/  LDL.LU R13, [R1+0xa44] ;  /* 0x000a4400010d7983 */ /* 0x000ea80000300800 */
[----:B-1----:R-:W2:Y:S04]  /*71db0*/  LDL.LU R14, [R1+0xa48] ;  /* 0x000a4800010e7983 */ /* 0x002ea80000300800 */
[----:B------:R-:W2:Y:S04]  /*71dc0*/  LDL.LU R15, [R1+0xa4c] ;  /* 0x000a4c00010f7983 */ /* 0x000ea80000300800 */
[----:B------:R-:W-:Y:S04]  /*71dd0*/  STL.64 [R1+0x3550], R10 ;  /* 0x0035500a01007387 */ /* 0x000fe80000100a00 */
[----:B------:R4:W-:Y:S02]  /*71de0*/  STL.64 [R1+0x3548], R8 ;  /* 0x0035480801007387 */ /* 0x0009e40000100a00 */
[----:B----4-:R-:W-:-:S02]  /*71df0*/  IMAD.MOV.U32 R8, RZ, RZ, R17 ;  /* 0x000000ffff087224 */ /* 0x010fc400078e0011 */
[----:B------:R-:W-:Y:S02]  /*71e00*/  IMAD.MOV.U32 R9, RZ, RZ, R16 ;  /* 0x000000ffff097224 */ /* 0x000fe400078e0010 */
[----:B---3--:R-:W-:Y:S02]  /*71e10*/  IMAD.MOV.U32 R16, RZ, RZ, R5 ;  /* 0x000000ffff107224 */ /* 0x008fe400078e0005 */
[----:B------:R-:W-:Y:S01]  /*71e20*/  IMAD.MOV.U32 R17, RZ, RZ, R4 ;  /* 0x000000ffff117224 */ /* 0x000fe200078e0004 */
[----:B------:R-:W3:Y:S04]  /*71e30*/  LDL.LU R5, [R1+0x35fc] ;  /* 0x0035fc0001057983 */ /* 0x000ee80000300800 */
[----:B------:R-:W4:Y:S04]  /*71e40*/  LDL.LU R4, [R1+0x35f8] ;  /* 0x0035f80001047983 */ /* 0x000f280000300800 */
[----:B------:R-:W-:Y:S04]  /*71e50*/  STL.64 [R1+0x3588], R16 ;  /* 0x0035881001007387 */ /* 0x000fe80000100a00 */
[----:B------:R0:W-:Y:S04]  /*71e60*/  STL.64 [R1+0x3560], R8 ;  /* 0x0035600801007387 */ /* 0x0001e80000100a00 */
        /* <DEDUP_REMOVED lines=11> */
[----:B------:R-:W-:Y:S04]  /*71f20*/  STL.64 [R1+0x3580], R10 ;  /* 0x0035800a01007387 */ /* 0x000fe80000100a00 */
[----:B------:R0:W-:Y:S04]  /*71f30*/  STL.64 [R1+0x3578], R8 ;  /* 0x0035780801007387 */ /* 0x0001e80000100a00 */
[----:B0-----:R-:W2:Y:S04]  /*71f40*/  LDL.LU R8, [R1+0xa80] ;  /* 0x000a800001087983 */ /* 0x001ea80000300800 */
[----:B------:R-:W2:Y:S04]  /*71f50*/  LDL.LU R9, [R1+0xa84] ;  /* 0x000a840001097983 */ /* 0x000ea80000300800 */
[----:B------:R-:W2:Y:S04]  /*71f60*/  LDL.LU R10, [R1+0xa88] ;  /* 0x000a8800010a7983 */ /* 0x000ea80000300800 */
[----:B------:R-:W2:Y:S01]  /*71f70*/  LDL.LU R11, [R1+0xa8c] ;  /* 0x000a8c00010b7983 */ /* 0x000ea20000300800 */
[----:B----4-:R-:W-:-:S02]  /*71f80*/  IMAD.MOV.U32 R16, RZ, RZ, R4 ;  /* 0x000000ffff107224 */ /* 0x010fc400078e0004 */
[----:B---3--:R-:W-:Y:S01]  /*71f90*/  IMAD.MOV.U32 R17, RZ, RZ, R5 ;  /* 0x000000ffff117224 */ /* 0x008fe200078e0005 */
[----:B------:R-:W3:Y:S04]  /*71fa0*/  LDL.LU R4, [R1+0x35f4] ;  /* 0x0035f40001047983 */ /* 0x000ee80000300800 */
[----:B------:R-:W3:Y:S04]  /*71fb0*/  LDL.LU R5, [R1+0x35f0] ;  /* 0x0035f00001057983 */ /* 0x000ee80000300800 */
        /* <DEDUP_REMOVED lines=16> */
[----:B------:R-:W2:Y:S04]  /*720c0*/  LDL.LU R10, [R1+0xaa8] ;  /* 0x000aa800010a7983 */ /* 0x000ea80000300800 */
[----:B------:R-:W2:Y:S04]  /*720d0*/  LDL.LU R11, [R1+0xaac] ;  /* 0x000aac00010b7983 */ /* 0x000ea80000300800 */
[----:B------:R-:W-:Y:S04]  /*720e0*/  STL.64 [R1+0x3538], R14 ;  /* 0x0035380e01007387 */ /* 0x000fe80000100a00 */
[----:B------:R0:W-:Y:S02]  /*720f0*/  STL.64 [R1+0x3530], R12 ;  /* 0x0035300c01007387 */ /* 0x0001e40000100a00 */
[----:B0-----:R-:W-:-:S02]  /*72100*/  IMAD.MOV.U32 R12, RZ, RZ, R6 ;  /* 0x000000ffff0c7224 */ /* 0x001fc400078e0006 */
[----:B------:R-:W-:Y:S01]  /*72110*/  IMAD.MOV.U32 R13, RZ, RZ, R7 ;  /* 0x000000ffff0d7224 */ /* 0x000fe200078e0007 */
[----:B------:R-:W3:Y:S04]  /*72120*/  LDL.LU R6, [R1+0x35ec] ;  /* 0x0035ec0001067983 */ /* 0x000ee80000300800 */
[----:B------:R-:W3:Y:S04]  /*72130*/  LDL.LU R7, [R1+0x35e8] ;  /* 0x0035e80001077983 */ /* 0x000ee80000300800 */
[----:B------:R0:W-:Y:S04]  /*72140*/  STL.64 [R1+0x3558], R12 ;  /* 0x0035580c01007387 */ /* 0x0001e80000100a00 */
[----:B0-----:R-:W2:Y:S04]  /*72150*/  LDL.LU R12, [R1+0xa60] ;  /* 0x000a6000010c7983 */ /* 0x001ea80000300800 */
[----:B------:R-:W2:Y:S04]  /*72160*/  LDL.LU R13, [R1+0xa64] ;  /* 0x000a6400010d7983 */ /* 0x000ea80000300800 */
[----:B------:R-:W2:Y:S04]  /*72170*/  LDL.LU R14, [R1+0xa68] ;  /* 0x000a6800010e7983 */ /* 0x000ea80000300800 */
[----:B------:R-:W2:Y:S04]  /*72180*/  LDL.LU R15, [R1+0xa6c] ;  /* 0x000a6c00010f7983 */ /* 0x000ea80000300800 */
[----:B------:R-:W-:Y:S04]  /*72190*/  STL.64 [R1+0x230], R24 ;  /* 0x0002301801007387 */ /* 0x000fe80000100a00 */
[----:B------:R0:W-:Y:S04]  /*721a0*/  STL.64 [R1+0x238], R26 ;  /* 0x0002381a01007387 */ /* 0x0001e80000100a00 */
[----:B0-----:R-:W2:Y:S04]  /*721b0*/  LDL.LU.64 R26, [R1+0x35e0] ;  /* 0x0035e000011a7983 */ /* 0x001ea80000300a00 */
[----:B------:R-:W4:Y:S04]  /*721c0*/  LDL.LU.64 R24, [R1+0x35d8] ;  /* 0x0035d80001187983 */ /* 0x000f280000300a00 */
[----:B---3--:R-:W-:Y:S04]  /*721d0*/  STL.64 [R1+0x34a0], R6 ;  /* 0x0034a00601007387 */ /* 0x008fe80000100a00 */
[----:B------:R0:W-:Y:S02]  /*721e0*/  STL.64 [R1+0x3498], R4 ;  /* 0x0034980401007387 */ /* 0x0001e40000100a00 */
[----:B0-----:R-:W-:Y:S01]  /*721f0*/  IMAD.MOV.U32 R5, RZ, RZ, R3 ;  /* 0x000000ffff057224 */ /* 0x001fe200078e0003 */
[----:B----4-:R-:W-:Y:S01]  /*72200*/  HMMA.16816.F32 R20, R20, R24, R16 ;  /* 0x000000181414723c */ /* 0x010fe20000001810 */
[----:B--2---:R-:W-:-:S02]  /*72210*/  IMAD.MOV.U32 R4, RZ, RZ, R27 ;  /* 0x000000ffff047224 */ /* 0x004fc400078e001b */
[----:B------:R-:W2:Y:S04]  /*72220*/  LDL.LU R27, [R1+0x35d0] ;  /* 0x0035d000011b7983 */ /* 0x000ea80000300800 */
[----:B------:R0:W-:Y:S04]  /*72230*/  STL.64 [R1+0x3540], R4 ;  /* 0x0035400401007387 */ /* 0x0001e80000100a00 */
[----:B0-----:R-:W3:Y:S04]  /*72240*/  LDL.LU R4, [R1+0xa50] ;  /* 0x000a500001047983 */ /* 0x001ee80000300800 */
[----:B------:R-:W3:Y:S04]  /*72250*/  LDL.LU R5, [R1+0xa54] ;  /* 0x000a540001057983 */ /* 0x000ee80000300800 */
[----:B------:R-:W3:Y:S04]  /*72260*/  LDL.LU R6, [R1+0xa58] ;  /* 0x000a580001067983 */ /* 0x000ee80000300800 */
[----:B------:R-:W3:Y:S04]  /*72270*/  LDL.LU R7, [R1+0xa5c] ;  /* 0x000a5c0001077983 */ /* 0x000ee80000300800 */
[----:B------:R-:W4:Y:S04]  /*72280*/  LDL.LU.64 R16, [R1+0x35c8] ;  /* 0x0035c80001107983 */ /* 0x000f280000300a00 */
[----:B------:R-:W-:Y:S04]  /*72290*/  STL.64 [R1+0x220], R20 ;  /* 0x0002201401007387 */ /* 0x000fe80000100a00 */
[----:B------:R0:W-:Y:S04]  /*722a0*/  STL.64 [R1+0x228], R22 ;  /* 0x0002281601007387 */ /* 0x0001e80000100a00 */
[----:B0-----:R-:W4:Y:S04]  /*722b0*/  LDL.LU.64 R22, [R1+0x35c0] ;  /* 0x0035c00001167983 */ /* 0x001f280000300a00 */
[----:B------:R-:W4:Y:S04]  /*722c0*/  LDL.LU.64 R20, [R1+0x35b8] ;  /* 0x0035b80001147983 */ /* 0x000f280000300a00 */
[----:B--2---:R-:W-:Y:S04]  /*722d0*/  STL.64 [R1+0x3490], R26 ;  /* 0x0034901a01007387 */ /* 0x004fe80000100a00 */
[----:B------:R0:W-:Y:S04]  /*722e0*/  STL.64 [R1+0x3488], R24 ;  /* 0x0034881801007387 */ /* 0x0001e80000100a00 */
[----:B0-----:R-:W2:Y:S04]  /*722f0*/  LDL.LU R24, [R1+0xa30] ;  /* 0x000a300001187983 */ /* 0x001ea80000300800 */
[----:B------:R-:W2:Y:S04]  /*72300*/  LDL.LU R25, [R1+0xa34] ;  /* 0x000a340001197983 */ /* 0x000ea80000300800 */
[----:B------:R-:W2:Y:S04]  /*72310*/  LDL.LU R26, [R1+0xa38] ;  /* 0x000a3800011a7983 */ /* 0x000ea80000300800 */
        /* <DEDUP_REMOVED lines=23> */
[----:B------:R1:W-:Y:S04]  /*72490*/  STL.64 [R1+0x1e8], R10 ;  /* 0x0001e80a01007387 */ /* 0x0003e80000100a00 */
[----:B0-----:R-:W1:Y:S04]  /*724a0*/  LDL.LU.64 R8, [R1+0x3560] ;  /* 0x0035600001087983 */ /* 0x001e680000300a00 */
[----:B--2---:R-:W-:Y:S01]  /*724b0*/  STL.64 [R1+0x3508], R18 ;  /* 0x0035081201007387 */ /* 0x004fe20000100a00 */
[----:B-1----:R-:W-:Y:S03]  /*724c0*/  HMMA.16816.F32 R8, R20, R8, R12 ;  /* 0x000000081408723c */ /* 0x002fe6000000180c */
[----:B------:R-:W3:Y:S01]  /*724d0*/  LDL.LU.64 R12, [R1+0x3558] ;  /* 0x00355800010c7983 */ /* 0x000ee20000300a00 */
[----:B------:R-:W-:-:S02]  /*724e0*/  IMAD.MOV.U32 R16, RZ, RZ, R2 ;  /* 0x000000ffff107224 */ /* 0x000fc400078e0002 */
[----:B------:R-:W-:-:S13]  /*724f0*/  IMAD.MOV.U32 R17, RZ, RZ, R0 ;  /* 0x000000ffff117224 */ /* 0x000fda00078e0000 */
[----:B------:R-:W-:Y:S01]  /*72500*/  IMAD.MOV.U32 R2, RZ, RZ, R11 ;  /* 0x000000ffff027224 */ /* 0x000fe200078e000b */
[----:B------:R0:W-:Y:S01]  /*72510*/  STL [R1+0x1d0], R8 ;  /* 0x0001d00801007387 */ /* 0x0001e20000100800 */
[----:B------:R-:W-:Y:S02]  /*72520*/  IMAD.MOV.U32 R3, RZ, RZ, R10 ;  /* 0x000000ffff037224 */ /* 0x000fe400078e000a */
[----:B------:R-:W-:Y:S01]  /*72530*/  IMAD.MOV.U32 R0, RZ, RZ, R9 ;  /* 0x000000ffff007224 */ /* 0x000fe200078e0009 */
[----:B------:R-:W2:Y:S04]  /*72540*/  LDL.LU.64 R10, [R1+0x3550] ;  /* 0x00355000010a7983 */ /* 0x000ea80000300a00 */
[----:B0-----:R-:W4:Y:S04]  /*72550*/  LDL.LU.64 R8, [R1+0x3548] ;  /* 0x0035480001087983 */ /* 0x001f280000300a00 */
[----:B------:R-:W-:Y:S04]  /*72560*/  STL [R1+0x2c7c], R2 ;  /* 0x002c7c0201007387 */ /* 0x000fe80000100800 */
[----:B------:R-:W-:Y:S04]  /*72570*/  STL [R1+0x2c78], R3 ;  /* 0x002c780301007387 */ /* 0x000fe80000100800 */
[----:B------:R-:W-:Y:S01]  /*72580*/  STL [R1+0x2c74], R0 ;  /* 0x002c740001007387 */ /* 0x000fe20000100800 */
[----:B---3--:R-:W-:Y:S03]  /*72590*/  HMMA.16816.F32 R12, R20, R12, R4 ;  /* 0x0000000c140c723c */ /* 0x008fe60000001804 */
[----:B------:R-:W3:-:S15]  /*725a0*/  LDL.LU.64 R4, [R1+0x3540] ;  /* 0x0035400001047983 */ /* 0x000ede0000300a00 */
[----:B------:R-:W-:Y:S01]  /*725b0*/  NOP ;  /* 0x0000000000007918 */ /* 0x000fe20000000000 */
[----:B------:R-:W-:Y:S04]  /*725c0*/  STL.64 [R1+0x1c0], R12 ;  /* 0x0001c00c01007387 */ /* 0x000fe80000100a00 */
[----:B------:R0:W-:Y:S04]  /*725d0*/  STL.64 [R1+0x1c8], R14 ;  /* 0x0001c80e01007387 */ /* 0x0001e80000100a00 */
[----:B0-----:R-:W2:Y:S04]  /*725e0*/  LDL.LU.64 R14, [R1+0x3538] ;  /* 0x00353800010e7983 */ /* 0x001ea80000300a00 */
[----:B------:R-:W2:Y:S01]  /*725f0*/  LDL.LU.64 R12, [R1+0x3530] ;  /* 0x00353000010c7983 */ /* 0x000ea20000300a00 */
[C---:B---3--:R-:W-:Y:S08]  /*72600*/  HMMA.16816.F32 R4, R20.reuse, R4, R24 ;  /* 0x000000041404723c */ /* 0x048ff00000001818 */
[----:B--2---:R-:W-:Y:S01]  /*72610*/  HMMA.16816.F32 R16, R20, R16, R12 ;  /* 0x000000101410723c */ /* 0x004fe2000000180c */
[----:B------:R-:W2:Y:S01]  /*72620*/  LDL.LU.64 R14, [R1+0x3528] ;  /* 0x00352800010e7983 */ /* 0x000ea20000300a00 */
[----:B------:R-:W-:-:S02]  /*72630*/  IMAD.MOV.U32 R12, RZ, RZ, R29 ;  /* 0x000000ffff0c7224 */ /* 0x000fc400078e001d */
[----:B------:R-:W-:-:S15]  /*72640*/  IMAD.MOV.U32 R13, RZ, RZ, R28 ;  /* 0x000000ffff0d7224 */ /* 0x000fde00078e001c */
[----:B------:R-:W-:Y:S02]  /*72650*/  IMAD.MOV.U32 R0, RZ, RZ, R19 ;  /* 0x000000ffff007224 */ /* 0x000fe400078e0013 */
[----:B------:R-:W-:Y:S02]  /*72660*/  IMAD.MOV.U32 R3, RZ, RZ, R18 ;  /* 0x000000ffff037224 */ /* 0x000fe400078e0012 */
[----:B------:R-:W-:Y:S01]  /*72670*/  IMAD.MOV.U32 R2, RZ, RZ, R17 ;  /* 0x000000ffff027224 */ /* 0x000fe200078e0011 */
[----:B------:R-:W-:Y:S04]  /*72680*/  STL [R1+0x1b0], R16 ;  /* 0x0001b01001007387 */ /* 0x000fe80000100800 */
[----:B------:R-:W-:Y:S04]  /*72690*/  STL [R1+0x2c88], R0 ;  /* 0x002c880001007387 */ /* 0x000fe80000100800 */
[----:B------:R-:W-:Y:S04]  /*726a0*/  STL [R1+0x2c84], R3 ;  /* 0x002c840301007387 */ /* 0x000fe80000100800 */
[----:B------:R-:W-:Y:S04]  /*726b0*/  STL [R1+0x2c80], R2 ;  /* 0x002c800201007387 */ /* 0x000fe80000100800 */
[----:B------:R-:W3:Y:S04]  /*726c0*/  LDL.LU R29, [R1+0x3520] ;  /* 0x00352000011d7983 */ /* 0x000ee80000300800 */
[----:B------:R0:W-:Y:S04]  /*726d0*/  STL.64 [R1+0xa0], R4 ;  /* 0x0000a00401007387 */ /* 0x0001e80000100a00 */
[----:B------:R1:W-:Y:S04]  /*726e0*/  STL.64 [R1+0xa8], R6 ;  /* 0x0000a80601007387 */ /* 0x0003e80000100a00 */
[----:B------:R-:W2:Y:S04]  /*726f0*/  LDL.LU R28, [R1+0x351c] ;  /* 0x00351c00011c7983 */ /* 0x000ea80000300800 */
[----:B------:R4:W-:Y:S04]  /*72700*/  STL.64 [R1+0x34c0], R12 ;  /* 0x0034c00c01007387 */ /* 0x0009e80000100a00 */
[----:B0-----:R-:W3:Y:S04]  /*72710*/  LDL.LU R4, [R1+0x9d0] ;  /* 0x0009d00001047983 */ /* 0x001ee80000300800 */
[----:B------:R-:W3:Y:S04]  /*72720*/  LDL.LU R5, [R1+0x9d4] ;  /* 0x0009d40001057983 */ /* 0x000ee80000300800 */
[----:B-1----:R-:W3:Y:S04]  /*72730*/  LDL.LU R6, [R1+0x9d8] ;  /* 0x0009d80001067983 */ /* 0x002ee80000300800 */
[----:B------:R-:W3:Y:S01]  /*72740*/  LDL.LU R7, [R1+0x9dc] ;  /* 0x0009dc0001077983 */ /* 0x000ee20000300800 */
[----:B----4-:R-:W-:-:S02]  /*72750*/  IMAD.MOV.U32 R12, RZ, RZ, R8 ;  /* 0x000000ffff0c7224 */ /* 0x010fc400078e0008 */
[----:B------:R-:W-:Y:S01]  /*72760*/  IMAD.MOV.U32 R13, RZ, RZ, R9 ;  /* 0x000000ffff0d7224 */ /* 0x000fe200078e0009 */
[----:B------:R-:W4:Y:S04]  /*72770*/  LDL.LU R8, [R1+0x3518] ;  /* 0x0035180001087983 */ /* 0x000f280000300800 */
[----:B------:R-:W3:Y:S01]  /*72780*/  LDL.LU R9, [R1+0x3514] ;  /* 0x0035140001097983 */ /* 0x000ee20000300800 */
[----:B--2---:R-:W-:-:S03]  /*72790*/  IMAD.MOV.U32 R24, RZ, RZ, R28 ;  /* 0x000000ffff187224 */ /* 0x004fc600078e001c */
[----:B------:R-:W2:Y:S04]  /*727a0*/  LDL.LU R28, [R1+0x3510] ;  /* 0x00351000011c7983 */ /* 0x000ea80000300800 */
[----:B------:R-:W2:Y:S04]  /*727b0*/  LDL.LU R16, [R1+0xa20] ;  /* 0x000a200001107983 */ /* 0x000ea80000300800 */
[----:B------:R-:W2:Y:S04]  /*727c0*/  LDL.LU R17, [R1+0xa24] ;  /* 0x000a240001117983 */ /* 0x000ea80000300800 */
[----:B------:R-:W2:Y:S04]  /*727d0*/  LDL.LU R18, [R1+0xa28] ;  /* 0x000a280001127983 */ /* 0x000ea80000300800 */
[----:B------:R-:W2:Y:S04]  /*727e0*/  LDL.LU R19, [R1+0xa2c] ;  /* 0x000a2c0001137983 */ /* 0x000ea80000300800 */
[----:B------:R0:W-:Y:S02]  /*727f0*/  STL.64 [R1+0x34d8], R12 ;  /* 0x0034d80c01007387 */ /* 0x0001e40000100a00 */
[----:B0-----:R-:W-:-:S02]  /*72800*/  IMAD.MOV.U32 R12, RZ, RZ, R15 ;  /* 0x000000ffff0c7224 */ /* 0x001fc400078e000f */
[----:B------:R-:W-:-:S05]  /*72810*/  IMAD.MOV.U32 R13, RZ, RZ, R14 ;  /* 0x000000ffff0d7224 */ /* 0x000fca00078e000e */
[----:B------:R-:W-:Y:S04]  /*72820*/  STL.64 [R1+0x34f0], R12 ;  /* 0x0034f00c01007387 */ /* 0x000fe80000100a00 */
        /* <DEDUP_REMOVED lines=18> */
[----:B------:R-:W-:-:S07]  /*72950*/  IMAD.MOV.U32 R25, RZ, RZ, R29 ;  /* 0x000000ffff197224 */ /* 0x000fce00078e001d */
[----:B------:R-:W-:Y:S01]  /*72960*/  HMMA.16816.F32 R24, R20, R24, R16 ;  /* 0x000000181418723c */ /* 0x000fe20000001810 */
[----:B---3--:R-:W-:Y:S04]  /*72970*/  STL.64 [R1+0x3500], R6 ;  /* 0x0035000601007387 */ /* 0x008fe80000100a00 */
[----:B--2---:R0:W-:Y:S04]  /*72980*/  STL.64 [R1+0x34f8], R4 ;  /* 0x0034f80401007387 */ /* 0x0041e80000100a00 */
[----:B0-----:R-:W2:Y:S04]  /*72990*/  LDL.LU R4, [R1+0xa10] ;  /* 0x000a100001047983 */ /* 0x001ea80000300800 */
[----:B------:R-:W2:Y:S04]  /*729a0*/  LDL.LU R5, [R1+0xa14] ;  /* 0x000a140001057983 */ /* 0x000ea80000300800 */
[----:B------:R-:W2:Y:S04]  /*729b0*/  LDL.LU R6, [R1+0xa18] ;  /* 0x000a180001067983 */ /* 0x000ea80000300800 */
[----:B------:R-:W2:Y:S04]  /*729c0*/  LDL.LU R7, [R1+0xa1c] ;  /* 0x000a1c0001077983 */ /* 0x000ea80000300800 */
[----:B------:R-:W3:Y:S01]  /*729d0*/  LDL.LU.64 R18, [R1+0x3508] ;  /* 0x0035080001127983 */ /* 0x000ee20000300a00 */
[----:B------:R-:W-:-:S02]  /*729e0*/  IMAD.MOV.U32 R12, RZ, RZ, R9 ;  /* 0x000000ffff0c7224 */ /* 0x000fc400078e0009 */
[----:B----4-:R-:W-:Y:S01]  /*729f0*/  IMAD.MOV.U32 R13, RZ, RZ, R8 ;  /* 0x000000ffff0d7224 */ /* 0x010fe200078e0008 */
[----:B------:R0:W-:Y:S01]  /*72a00*/  STL [R1+0x80], R24 ;  /* 0x0000801801007387 */ /* 0x0001e20000100800 */
[----:B------:R-:W-:Y:S01]  /*72a10*/  IMAD.MOV.U32 R0, RZ, RZ, R25 ;  /* 0x000000ffff007224 */ /* 0x000fe200078e0019 */
[----:B------:R-:W-:Y:S01]  /*72a20*/  MOV R17, R11 ;  /* 0x0000000b00117202 */ /* 0x000fe20000000f00 */
[----:B------:R-:W-:Y:S02]  /*72a30*/  IMAD.MOV.U32 R16, RZ, RZ, R10 ;  /* 0x000000ffff107224 */ /* 0x000fe400078e000a */
[----:B------:R-:W-:Y:S02]  /*72a40*/  IMAD.MOV.U32 R3, RZ, RZ, R26 ;  /* 0x000000ffff037224 */ /* 0x000fe400078e001a */
[----:B------:R-:W-:Y:S01]  /*72a50*/  IMAD.MOV.U32 R2, RZ, RZ, R27 ;  /* 0x000000ffff027224 */ /* 0x000fe200078e001b */
[----:B0-----:R-:W4:Y:S04]  /*72a60*/  LDL.LU R24, [R1+0x930] ;  /* 0x0009300001187983 */ /* 0x001f280000300800 */
[----:B------:R-:W4:Y:S04]  /*72a70*/  LDL.LU R25, [R1+0x934] ;  /* 0x0009340001197983 */ /* 0x000f280000300800 */
[----:B------:R-:W4:Y:S04]  /*72a80*/  LDL.LU R26, [R1+0x938] ;  /* 0x00093800011a7983 */ /* 0x000f280000300800 */
[----:B------:R-:W4:Y:S01]  /*72a90*/  LDL.LU R27, [R1+0x93c] ;  /* 0x00093c00011b7983 */ /* 0x000f220000300800 */
[C---:B--2---:R-:W-:Y:S03]  /*72aa0*/  HMMA.16816.F32 R12, R20.reuse, R12, R4 ;  /* 0x0000000c140c723c */ /* 0x044fe60000001804 */
[----:B---3--:R-:W-:Y:S04]  /*72ab0*/  STL.64 [R1+0x3480], R18 ;  /* 0x0034801201007387 */ /* 0x008fe80000100a00 */
[----:B------:R0:W-:Y:S04]  /*72ac0*/  STL.64 [R1+0x3478], R16 ;  /* 0x0034781001007387 */ /* 0x0001e80000100a00 */
[----:B0-----:R-:W2:Y:S04]  /*72ad0*/  LDL.LU R16, [R1+0x920] ;  /* 0x0009200001107983 */ /* 0x001ea80000300800 */
[----:B------:R-:W2:Y:S04]  /*72ae0*/  LDL.LU R17, [R1+0x924] ;  /* 0x0009240001117983 */ /* 0x000ea80000300800 */
[----:B------:R-:W2:Y:S04]  /*72af0*/  LDL.LU R18, [R1+0x928] ;  /* 0x0009280001127983 */ /* 0x000ea80000300800 */
[----:B------:R-:W2:Y:S04]  /*72b00*/  LDL.LU R19, [R1+0x92c] ;  /* 0x00092c0001137983 */ /* 0x000ea80000300800 */
[----:B------:R-:W3:Y:S04]  /*72b10*/  LDL.LU.64 R8, [R1+0x90] ;  /* 0x0000900001087983 */ /* 0x000ee80000300a00 */
[----:B------:R-:W2:Y:S04]  /*72b20*/  LDL.LU.64 R10, [R1+0x98] ;  /* 0x00009800010a7983 */ /* 0x000ea80000300a00 */
[----:B------:R-:W-:Y:S04]  /*72b30*/  STL [R1+0x2c94], R2 ;  /* 0x002c940201007387 */ /* 0x000fe80000100800 */
[----:B------:R-:W-:Y:S04]  /*72b40*/  STL [R1+0x2c90], R3 ;  /* 0x002c900301007387 */ /* 0x000fe80000100800 */
        /* <DEDUP_REMOVED lines=9> */
[----:B------:R-:W-:Y:S01]  /*72be0*/  IMAD.MOV.U32 R2, RZ, RZ, R13 ;  /* 0x000000ffff027224 */ /* 0x000fe200078e000d */
[----:B------:R0:W-:Y:S04]  /*72bf0*/  STL [R1+0x40], R12 ;  /* 0x0000400c01007387 */ /* 0x0001e80000100800 */
[----:B0-----:R-:W2:Y:S01]  /*72c00*/  LDL.LU.64 R12, [R1+0x34d8] ;  /* 0x0034d800010c7983 */ /* 0x001ea20000300a00 */
[----:B------:R-:W-:Y:S02]  /*72c10*/  IMAD.MOV.U32 R3, RZ, RZ, R14 ;  /* 0x000000ffff037224 */ /* 0x000fe400078e000e */
[----:B------:R-:W-:-:S03]  /*72c20*/  IMAD.MOV.U32 R0, RZ, RZ, R15 ;  /* 0x000000ffff007224 */ /* 0x000fc600078e000f */
[----:B------:R-:W-:Y:S04]  /*72c30*/  STL [R1+0x2cbc], R3 ;  /* 0x002cbc0301007387 */ /* 0x000fe80000100800 */
[----:B------:R-:W-:Y:S04]  /*72c40*/  STL [R1+0x2cb8], R2 ;  /* 0x002cb80201007387 */ /* 0x000fe80000100800 */
[----:B------:R-:W-:Y:S01]  /*72c50*/  STL [R1+0x2c9c], R0 ;  /* 0x002c9c0001007387 */ /* 0x000fe20000100800 */
        /* <DEDUP_REMOVED lines=9> */
[----:B------:R0:W-:Y:S04]  /*72cf0*/  STL.64 [R1], R12 ;  /* 0x0000000c01007387 */ /* 0x0001e80000100a00 */
[----:B------:R2:W-:Y:S04]  /*72d00*/  STL.64 [R1+0x8], R14 ;  /* 0x0000080e01007387 */ /* 0x0005e80000100a00 */
[----:B0-----:R-:W2:Y:S02]  /*72d10*/  LDL.LU.64 R12, [R1+0x34a8] ;  /* 0x0034a800010c7983 */ /* 0x001ea40000300a00 */
[----:B--2---:R-:W-:Y:S02]  /*72d20*/  HMMA.16816.F32 R12, R20, R12, R4 ;  /* 0x0000000c140c723c */ /* 0x004fe40000001804 */
[----:B------:R-:W2:Y:S04]  /*72d30*/  LDL.LU.64 R6, [R1+0x34a0] ;  /* 0x0034a00001067983 */ /* 0x000ea80000300a00 */
[----:B------:R-:W4:-:S13]  /*72d40*/  LDL.LU.64 R4, [R1+0x3498] ;  /* 0x0034980001047983 */ /* 0x000f1a0000300a00 */
[----:B------:R0:W-:Y:S04]  /*72d50*/  STL.64 [R1+0x2b10], R14 ;  /* 0x002b100e01007387 */ /* 0x0001e80000100a00 */
[----:B------:R1:W-:Y:S04]  /*72d60*/  STL.64 [R1+0x2b08], R12 ;  /* 0x002b080c01007387 */ /* 0x0003e80000100a00 */
[----:B0-----:R-:W2:Y:S04]  /*72d70*/  LDL.LU R14, [R1+0xe8] ;  /* 0x0000e800010e7983 */ /* 0x001ea80000300800 */
[----:B------:R-:W2:Y:S04]  /*72d80*/  LDL.LU R15, [R1+0xec] ;  /* 0x0000ec00010f7983 */ /* 0x000ea80000300800 */
[----:B--2---:R0:W-:Y:S04]  /*72d90*/  STL.64 [R1+0x33e8], R14 ;  /* 0x0033e80e01007387 */ /* 0x0041e80000100a00 */
[----:B-1----:R-:W2:Y:S04]  /*72da0*/  LDL.LU R12, [R1+0x900] ;  /* 0x00090000010c7983 */ /* 0x002ea80000300800 */
[----:B------:R-:W2:Y:S01]  /*72db0*/  LDL.LU R13, [R1+0x904] ;  /* 0x00090400010d7983 */ /* 0x000ea20000300800 */
[----:B0-----:R-:W-:-:S02]  /*72dc0*/  IMAD.MOV.U32 R14, RZ, RZ, R7 ;  /* 0x000000ffff0e7224 */ /* 0x001fc400078e0007 */
[----:B------:R-:W-:Y:S02]  /*72dd0*/  IMAD.MOV.U32 R15, RZ, RZ, R6 ;  /* 0x000000ffff0f7224 */ /* 0x000fe400078e0006 */
[----:B----4-:R-:W-:Y:S01]  /*72de0*/  HMMA.16816.F32 R4, R20, R4, R24 ;  /* 0x000000041404723c */ /* 0x010fe20000001818 */
[----:B------:R-:W4:Y:S04]  /*72df0*/  LDL.LU.64 R26, [R1+0x3490] ;  /* 0x00349000011a7983 */ /* 0x000f280000300a00 */
[----:B------:R-:W2:-:S14]  /*72e00*/  LDL.LU.64 R24, [R1+0x3488] ;  /* 0x0034880001187983 */ /* 0x000e9c0000300a00 */
[----:B------:R0:W-:Y:S04]  /*72e10*/  STL.64 [R1+0x2b00], R6 ;  /* 0x002b000601007387 */ /* 0x0001e80000100a00 */
[----:B------:R-:W-:Y:S04]  /*72e20*/  STL.64 [R1+0x2af8], R4 ;  /* 0x002af80401007387 */ /* 0x000fe80000100a00 */
[----:B0-----:R-:W3:Y:S04]  /*72e30*/  LDL.LU R6, [R1+0xd8] ;  /* 0x0000d80001067983 */ /* 0x001ee80000300800 */
[----:B------:R-:W3:Y:S01]  /*72e40*/  LDL.LU R7, [R1+0xdc] ;  /* 0x0000dc0001077983 */ /* 0x000ee20000300800 */
[----:B--2---:R-:W-:Y:S03]  /*72e50*/  HMMA.16816.F32 R20, R20, R24, R16 ;  /* 0x000000181414723c */ /* 0x004fe60000001810 */
[----:B---3--:R0:W-:Y:S04]  /*72e60*/  STL.64 [R1+0x33a8], R6 ;  /* 0x0033a80601007387 */ /* 0x0081e80000100a00 */
[----:B0-----:R-:W2:Y:S04]  /*72e70*/  LDL R6, [R1+0x1a8] ;  /* 0x0001a80001067983 */ /* 0x001ea80000100800 */
[----:B------:R-:W2:Y:S04]  /*72e80*/  LDL R7, [R1+0x1ac] ;  /* 0x0001ac0001077983 */ /* 0x000ea80000100800 */
[----:B------:R-:W3:Y:S04]  /*72e90*/  LDL.LU.64 R18, [R1+0x3480] ;  /* 0x0034800001127983 */ /* 0x000ee80000300a00 */
[----:B------:R-:W2:Y:S04]  /*72ea0*/  LDL.LU.64 R16, [R1+0x3478] ;  /* 0x0034780001107983 */ /* 0x000ea80000300a00 */
[----:B----4-:R0:W-:Y:S04]  /*72eb0*/  STL.64 [R1+0x33c0], R26 ;  /* 0x0033c01a01007387 */ /* 0x0101e80000100a00 */
[----:B------:R-:W2:Y:S04]  /*72ec0*/  LDL.LU R24, [R1+0x910] ;  /* 0x0009100001187983 */ /* 0x000ea80000300800 */
[----:B------:R-:W2:Y:S04]  /*72ed0*/  LDL.LU R25, [R1+0x914] ;  /* 0x0009140001197983 */ /* 0x000ea80000300800 */
[----:B0-----:R-:W2:Y:S04]  /*72ee0*/  LDL.LU R26, [R1+0x918] ;  /* 0x00091800011a7983 */ /* 0x001ea80000300800 */
[----:B------:R0:W-:Y:S04]  /*72ef0*/  STL.64 [R1+0x2b20], R22 ;  /* 0x002b201601007387 */ /* 0x0001e80000100a00 */
[----:B------:R-:W-:Y:S04]  /*72f00*/  STL.64 [R1+0x2b18], R20 ;  /* 0x002b181401007387 */ /* 0x000fe80000100a00 */
[----:B0-----:R-:W4:Y:S01]  /*72f10*/  LDL.LU.64 R22, [R1+0x198] ;  /* 0x0001980001167983 */ /* 0x001f220000300a00 */
[----:B------:R-:W-:-:S02]  /*72f20*/  IMAD.MOV.U32 R27, RZ, RZ, R28 ;  /* 0x000000ffff1b7224 */ /* 0x000fc400078e001c */
[----:B------:R-:W-:Y:S02]  /*72f30*/  IMAD.MOV.U32 R3, RZ, RZ, R9 ;  /* 0x000000ffff037224 */ /* 0x000fe400078e0009 */
[----:B------:R-:W-:Y:S02]  /*72f40*/  IMAD.MOV.U32 R2, RZ, RZ, R10 ;  /* 0x000000ffff027224 */ /* 0x000fe400078e000a */
[----:B------:R-:W-:Y:S01]  /*72f50*/  IMAD.MOV.U32 R0, RZ, RZ, R11 ;  /* 0x000000ffff007224 */ /* 0x000fe200078e000b */
[----:B--2---:R-:W-:-:S15]  /*72f60*/  HMMA.16816.F32 R4, R8, R6, R24 ;  /* 0x000000060804723c */ /* 0x004fde0000001818 */
[----:B------:R-:W-:-:S04]  /*72f70*/  NOP ;  /* 0x0000000000007918 */ /* 0x000fc80000000000 */
[----:B------:R-:W-:Y:S01]  /*72f80*/  STL.64 [R1+0xb30], R4 ;  /* 0x000b300401007387 */ /* 0x000fe20000100a00 */
[----:B------:R-:W-:-:S03]  /*72f90*/  IMAD.MOV.U32 R28, RZ, RZ, R4 ;  /* 0x000000ffff1c7224 */ /* 0x000fc600078e0004 */
[----:B------:R4:W-:Y:S02]  /*72fa0*/  STL.64 [R1+0xb38], R6 ;  /* 0x000b380601007387 */ /* 0x0009e40000100a00 */
[----:B----4-:R-:W-:Y:S02]  /*72fb0*/  HMMA.16816.F32 R4, R8, R22, R12 ;  /* 0x000000160804723c */ /* 0x010fe4000000180c */
[----:B------:R-:W-:Y:S01]  /*72fc0*/  STL [R1+0x27f0], R28 ;  /* 0x0027f01c01007387 */ /* 0x000fe20000100800 */
[----:B------:R-:W-:-:S15]  /*72fd0*/  IMAD.MOV.U32 R12, RZ, RZ, R8 ;  /* 0x000000ffff0c7224 */ /* 0x000fde00078e0008 */
[----:B------:R-:W-:Y:S01]  /*72fe0*/  NOP ;  /* 0x0000000000007918 */ /* 0x000fe20000000000 */
[----:B------:R-:W-:Y:S04]  /*72ff0*/  STL.64 [R1+0xae0], R4 ;  /* 0x000ae00401007387 */ /* 0x000fe80000100a00 */
[----:B------:R3:W-:Y:S04]  /*73000*/  STL.64 [R1+0xae8], R6 ;  /* 0x000ae80601007387 */ /* 0x0007e80000100a00 */
[----:B------:R0:W-:Y:S04]  /*73010*/  STL.64 [R1+0x3438], R22 ;  /* 0x0034381601007387 */ /* 0x0001e80000100a00 */
[----:B------:R-:W2:Y:S04]  /*73020*/  LDL.LU R8, [R1+0x70] ;  /* 0x0000700001087983 */ /* 0x000ea80000300800 */
[----:B------:R-:W2:Y:S04]  /*73030*/  LDL.LU R9, [R1+0x74] ;  /* 0x0000740001097983 */ /* 0x000ea80000300800 */
[----:B------:R-:W4:Y:S04]  /*73040*/  LDL.LU R10, [R1+0x78] ;  /* 0x00007800010a7983 */ /* 0x000f280000300800 */
[----:B------:R-:W4:Y:S04]  /*73050*/  LDL.LU R11, [R1+0x7c] ;  /* 0x00007c00010b7983 */ /* 0x000f280000300800 */
[----:B------:R-:W2:Y:S01]  /*73060*/  LDL.64 R26, [R1+0x148] ;  /* 0x00014800011a7983 */ /* 0x000ea20000100a00 */
[----:B---3--:R-:W-:-:S02]  /*73070*/  IMAD.MOV.U32 R6, RZ, RZ, R18 ;  /* 0x000000ffff067224 */ /* 0x008fc400078e0012 */
[----:B------:R-:W-:Y:S01]  /*73080*/  IMAD.MOV.U32 R7, RZ, RZ, R19 ;  /* 0x000000ffff077224 */ /* 0x000fe200078e0013 */
[----:B--2---:R-:W-:Y:S04]  /*73090*/  STL.64 [R1+0x3418], R26 ;  /* 0x0034181a01007387 */ /* 0x004fe80000100a00 */
[----:B------:R-:W2:Y:S04]  /*730a0*/  LDL.LU R4, [R1+0x8a0] ;  /* 0x0008a00001047983 */ /* 0x000ea80000300800 */
[----:B------:R-:W2:Y:S04]  /*730b0*/  LDL.LU R5, [R1+0x8a4] ;  /* 0x0008a40001057983 */ /* 0x000ea80000300800 */
[----:B------:R-:W3:Y:S04]  /*730c0*/  LDL.LU R18, [R1+0x3474] ;  /* 0x0034740001127983 */ /* 0x000ee80000300800 */
[----:B------:R-:W2:Y:S04]  /*730d0*/  LDL.LU R19, [R1+0x3470] ;  /* 0x0034700001137983 */ /* 0x000ea80000300800 */
        /* <DEDUP_REMOVED lines=11> */
[----:B------:R-:W-:Y:S04]  /*73190*/  STL.64 [R1+0x3450], R20 ;  /* 0x0034501401007387 */ /* 0x000fe80000100a00 */
[----:B------:R-:W2:Y:S04]  /*731a0*/  LDL.64 R26, [R1+0x158] ;  /* 0x00015800011a7983 */ /* 0x000ea80000100a00 */
[----:B0-----:R-:W3:Y:S04]  /*731b0*/  LDL.64 R22, [R1+0x188] ;  /* 0x0001880001167983 */ /* 0x001ee80000100a00 */
[----:B--2---:R0:W-:Y:S04]  /*731c0*/  STL.64 [R1+0x3430], R26 ;  /* 0x0034301a01007387 */ /* 0x0041e80000100a00 */
        /* <DEDUP_REMOVED lines=8> */
[----:B0-----:R-:W2:Y:S04]  /*73250*/  LDL.LU R4, [R1+0x8b0] ;  /* 0x0008b00001047983 */ /* 0x001ea80000300800 */
[----:B------:R-:W2:Y:S04]  /*73260*/  LDL.LU R5, [R1+0x8b4] ;  /* 0x0008b40001057983 */ /* 0x000ea80000300800 */
[----:B------:R-:W2:Y:S04]  /*73270*/  LDL.LU R6, [R1+0x8b8] ;  /* 0x0008b80001067983 */ /* 0x000ea80000300800 */
[----:B------:R-:W2:Y:S04]  /*73280*/  LDL.LU R7, [R1+0x8bc] ;  /* 0x0008bc0001077983 */ /* 0x000ea80000300800 */
[----:B--2---:R0:W-:Y:S04]  /*73290*/  STL.64 [R1+0x3428], R6 ;  /* 0x0034280601007387 */ /* 0x0041e80000100a00 */
[----:B------:R1:W-:Y:S01]  /*732a0*/  STL.64 [R1+0x3420], R4 ;  /* 0x0034200401007387 */ /* 0x0003e20000100a00 */
[----:B0-----:R-:W-:-:S02]  /*732b0*/  IMAD.MOV.U32 R6, RZ, RZ, R19 ;  /* 0x000000ffff067224 */ /* 0x001fc400078e0013 */
[----:B---3--:R-:W-:Y:S01]  /*732c0*/  IMAD.MOV.U32 R7, RZ, RZ, R18 ;  /* 0x000000ffff077224 */ /* 0x008fe200078e0012 */
[----:B-1----:R-:W2:Y:S04]  /*732d0*/  LDL.LU R4, [R1+0x8c0] ;  /* 0x0008c00001047983 */ /* 0x002ea80000300800 */
[----:B------:R-:W2:Y:S04]  /*732e0*/  LDL.LU R5, [R1+0x8c4] ;  /* 0x0008c40001057983 */ /* 0x000ea80000300800 */
[----:B------:R-:W3:Y:S04]  /*732f0*/  LDL.LU R19, [R1+0x346c] ;  /* 0x00346c0001137983 */ /* 0x000ee80000300800 */
[----:B------:R-:W3:Y:S04]  /*73300*/  LDL.LU R18, [R1+0x3468] ;  /* 0x0034680001127983 */ /* 0x000ee80000300800 */
[----:B------:R-:W2:Y:S04]  /*73310*/  LDL.64 R14, [R1+0x138] ;  /* 0x00013800010e7983 */ /* 0x000ea80000100a00 */
[----:B----4-:R-:W-:Y:S04]  /*73320*/  STL.64 [R1+0x3218], R10 ;  /* 0x0032180a01007387 */ /* 0x010fe80000100a00 */
[----:B------:R0:W-:Y:S04]  /*73330*/  STL.64 [R1+0x3210], R8 ;  /* 0x0032100801007387 */ /* 0x0001e80000100a00 */
[----:B0-----:R-:W4:Y:S04]  /*73340*/  LDL.LU R8, [R1+0x10] ;  /* 0x0000100001087983 */ /* 0x001f280000300800 */
[----:B------:R-:W4:Y:S04]  /*73350*/  LDL.LU R9, [R1+0x14] ;  /* 0x0000140001097983 */ /* 0x000f280000300800 */
[----:B------:R-:W2:Y:S04]  /*73360*/  LDL.LU R10, [R1+0x18] ;  /* 0x00001800010a7983 */ /* 0x000ea80000300800 */
[----:B------:R-:W2:Y:S04]  /*73370*/  LDL.LU R11, [R1+0x1c] ;  /* 0x00001c00010b7983 */ /* 0x000ea80000300800 */
[----:B--2---:R0:W-:Y:S04]  /*73380*/  STL.64 [R1+0x3360], R10 ;  /* 0x0033600a01007387 */ /* 0x0041e80000100a00 */
[----:B----4-:R1:W-:Y:S01]  /*73390*/  STL.64 [R1+0x3358], R8 ;  /* 0x0033580801007387 */ /* 0x0103e20000100a00 */
[----:B0-----:R-:W-:-:S02]  /*733a0*/  IMAD.MOV.U32 R10, RZ, RZ, R2 ;  /* 0x000000ffff0a7224 */ /* 0x001fc400078e0002 */
[----:B------:R-:W-:Y:S02]  /*733b0*/  IMAD.MOV.U32 R11, RZ, RZ, R0 ;  /* 0x000000ffff0b7224 */ /* 0x000fe400078e0000 */
[----:B-1----:R-:W-:Y:S02]  /*733c0*/  IMAD.MOV.U32 R8, RZ, RZ, R12 ;  /* 0x000000ffff087224 */ /* 0x002fe400078e000c */
[----:B------:R-:W-:-:S07]  /*733d0*/  IMAD.MOV.U32 R9, RZ, RZ, R3 ;  /* 0x000000ffff097224 */ /* 0x000fce00078e0003 */
[----:B------:R-:W-:Y:S01]  /*733e0*/  HMMA.16816.F32 R24, R8, R22, R24 ;  /* 0x000000160818723c */ /* 0x000fe20000001818 */
        /* <DEDUP_REMOVED lines=9> */
[----:B------:R-:W-:Y:S01]  /*73480*/  STL [R1+0x3334], R2 ;  /* 0x0033340201007387 */ /* 0x000fe20000100800 */
[----:B---3--:R-:W-:-:S15]  /*73490*/  HMMA.16816.F32 R20, R8, R18, R20 ;  /* 0x000000120814723c */ /* 0x008fde0000001814 */
[----:B------:R-:W-:-:S04]  /*734a0*/  NOP ;  /* 0x0000000000007918 */ /* 0x000fc80000000000 */
[----:B------:R-:W-:Y:S04]  /*734b0*/  STL.64 [R1+0xa50], R20 ;  /* 0x000a501401007387 */ /* 0x000fe80000100a00 */
[----:B------:R0:W-:Y:S04]  /*734c0*/  STL.64 [R1+0xa58], R22 ;  /* 0x000a581601007387 */ /* 0x0001e80000100a00 */
[----:B0-----:R-:W3:Y:S04]  /*734d0*/  LDL.LU.64 R22, [R1+0x3448] ;  /* 0x0034480001167983 */ /* 0x001ee80000300a00 */
[----:B------:R-:W3:Y:S01]  /*734e0*/  LDL.LU.64 R20, [R1+0x3440] ;  /* 0x0034400001147983 */ /* 0x000ee20000300a00 */
[----:B--2---:R-:W-:Y:S01]  /*734f0*/  IMAD.MOV.U32 R3, RZ, RZ, R27 ;  /* 0x000000ffff037224 */ /* 0x004fe200078e001b */
[----:B---3--:R-:W-:-:S15]  /*73500*/  HMMA.16816.F32 R20, R8, R26, R20 ;  /* 0x0000001a0814723c */ /* 0x008fde0000001814 */
[----:B------:R-:W-:-:S04]  /*73510*/  NOP ;  /* 0x0000000000007918 */ /* 0x000fc80000000000 */
[----:B------:R0:W-:Y:S04]  /*73520*/  STL.64 [R1+0xa10], R20 ;  /* 0x000a101401007387 */ /* 0x0001e80000100a00 */
[----:B------:R1:W-:Y:S01]  /*73530*/  STL.64 [R1+0xa18], R22 ;  /* 0x000a181601007387 */ /* 0x0003e20000100a00 */
[----:B0-----:R-:W-:-:S03]  /*73540*/  IMAD.MOV.U32 R20, RZ, RZ, R26 ;  /* 0x000000ffff147224 */ /* 0x001fc600078e001a */
[----:B-1----:R-:W2:Y:S04]  /*73550*/  LDL.LU.64 R22, [R1+0x3438] ;  /* 0x0034380001167983 */ /* 0x002ea80000300a00 */
[----:B------:R-:W3:Y:S04]  /*73560*/  LDL.LU.64 R26, [R1+0x3430] ;  /* 0x00343000011a7983 */ /* 0x000ee80000300a00 */
[----:B------:R-:W-:Y:S04]  /*73570*/  STL [R1+0x3340], R3 ;  /* 0x0033400301007387 */ /* 0x000fe80000100800 */
[----:B------:R-:W-:Y:S01]  /*73580*/  STL [R1+0x333c], R20 ;  /* 0x00333c1401007387 */ /* 0x000fe20000100800 */
        /* <DEDUP_REMOVED lines=8> */
[----:B------:R-:W3:Y:S04]  /*73610*/  LDL.LU.64 R26, [R1+0x3418] ;  /* 0x00341800011a7983 */ /* 0x000ee80000300a00 */
[----:B------:R-:W-:Y:S01]  /*73620*/  STL [R1+0x3344], R28 ;  /* 0x0033441c01007387 */ /* 0x000fe20000100800 */
[----:B---3--:R-:W-:-:S15]  /*73630*/  HMMA.16816.F32 R4, R8, R26, R4 ;  /* 0x0000001a0804723c */ /* 0x008fde0000001804 */
[----:B------:R-:W-:-:S04]  /*73640*/  NOP ;  /* 0x0000000000007918 */ /* 0x000fc80000000000 */
[----:B------:R-:W-:Y:S04]  /*73650*/  STL.64 [R1+0x980], R4 ;  /* 0x0009800401007387 */ /* 0x000fe80000100a00 */
[----:B------:R0:W-:Y:S04]  /*73660*/  STL.64 [R1+0x988], R6 ;  /* 0x0009880601007387 */ /* 0x0001e80000100a00 */
[----:B0-----:R-:W3:Y:S04]  /*73670*/  LDL.LU.64 R6, [R1+0x3410] ;  /* 0x0034100001067983 */ /* 0x001ee80000300a00 */
[----:B------:R-:W3:Y:S01]  /*73680*/  LDL.LU.64 R4, [R1+0x3408] ;  /* 0x0034080001047983 */ /* 0x000ee20000300a00 */
[----:B------:R-:W-:-:S02]  /*73690*/  IMAD.MOV.U32 R20, RZ, RZ, R14 ;  /* 0x000000ffff147224 */ /* 0x000fc400078e000e */
[----:B------:R-:W-:Y:S02]  /*736a0*/  IMAD.MOV.U32 R2, RZ, RZ, R26 ;  /* 0x000000ffff027224 */ /* 0x000fe400078e001a */
[----:B------:R-:W-:Y:S01]  /*736b0*/  IMAD.MOV.U32 R29, RZ, RZ, R27 ;  /* 0x000000ffff1d7224 */ /* 0x000fe200078e001b */
[----:B---3--:R-:W-:-:S15]  /*736c0*/  HMMA.16816.F32 R4, R8, R14, R4 ;  /* 0x0000000e0804723c */ /* 0x008fde0000001804 */
[----:B------:R-:W-:-:S04]  /*736d0*/  NOP ;  /* 0x0000000000007918 */ /* 0x000fc80000000000 */
[----:B------:R-:W-:Y:S04]  /*736e0*/  STL.64 [R1+0x950], R4 ;  /* 0x0009500401007387 */ /* 0x000fe80000100a00 */
[----:B------:R-:W-:Y:S04]  /*736f0*/  STL.64 [R1+0x958], R6 ;  /* 0x0009580601007387 */ /* 0x000fe80000100a00 */
[----:B--2---:R-:W-:Y:S04]  /*73700*/  STL.64 [R1+0x3350], R22 ;  /* 0x0033501601007387 */ /* 0x004fe80000100a00 */
        /* <DEDUP_REMOVED lines=8> */
[----:B------:R-:W2:Y:S01]  /*73790*/  LDL.LU R27, [R1+0x86c] ;  /* 0x00086c00011b7983 */ /* 0x000ea20000300800 */
[----:B------:R-:W-:-:S03]  /*737a0*/  IMAD.MOV.U32 R0, RZ, RZ, R15 ;  /* 0x000000ffff007224 */ /* 0x000fc600078e000f */
[----:B--2---:R0:W-:Y:S04]  /*737b0*/  STL.64 [R1+0x33d0], R26 ;  /* 0x0033d01a01007387 */ /* 0x0041e80000100a00 */
[----:B----4-:R-:W-:Y:S04]  /*737c0*/  STL.64 [R1+0x33c8], R24 ;  /* 0x0033c81801007387 */ /* 0x010fe80000100a00 */
[----:B0-----:R-:W2:Y:S04]  /*737d0*/  LDL R26, [R1+0x108] ;  /* 0x00010800011a7983 */ /* 0x001ea80000100800 */
[----:B------:R-:W2:Y:S04]  /*737e0*/  LDL R27, [R1+0x10c] ;  /* 0x00010c00011b7983 */ /* 0x000ea80000100800 */
[----:B------:R-:W4:Y:S04]  /*737f0*/  LDL.LU R12, [R1+0x880] ;  /* 0x00088000010c7983 */ /* 0x000f280000300800 */
[----:B------:R-:W4:Y:S04]  /*73800*/  LDL.LU R13, [R1+0x884] ;  /* 0x00088400010d7983 */ /* 0x000f280000300800 */
[----:B------:R-:W2:Y:S04]  /*73810*/  LDL.LU R14, [R1+0x888] ;  /* 0x00088800010e7983 */ /* 0x000ea80000300800 */
[----:B------:R-:W2:Y:S04]  /*73820*/  LDL.LU R15, [R1+0x88c] ;  /* 0x00088c00010f7983 */ /* 0x000ea80000300800 */
[----:B--2---:R0:W-:Y:S04]  /*73830*/  STL.64 [R1+0x33f8], R14 ;  /* 0x0033f80e01007387 */ /* 0x0041e80000100a00 */
[----:B----4-:R-:W-:Y:S04]  /*73840*/  STL.64 [R1+0x33f0], R12 ;  /* 0x0033f00c01007387 */ /* 0x010fe80000100a00 */
[----:B0-----:R-:W2:Y:S04]  /*73850*/  LDL.64 R14, [R1+0x128] ;  /* 0x00012800010e7983 */ /* 0x001ea80000100a00 */
[----:B------:R0:W-:Y:S04]  /*73860*/  STL.64 [R1+0x33e0], R26 ;  /* 0x0033e01a01007387 */ /* 0x0001e80000100a00 */
[----:B0-----:R-:W4:Y:S04]  /*73870*/  LDL.64 R26, [R1+0x118] ;  /* 0x00011800011a7983 */ /* 0x001f280000100a00 */
[----:B----4-:R0:W-:Y:S04]  /*73880*/  STL.64 [R1+0x3400], R26 ;  /* 0x0034001a01007387 */ /* 0x0101e80000100a00 */
[----:B------:R-:W2:Y:S04]  /*73890*/  LDL.LU R24, [R1+0x890] ;  /* 0x0008900001187983 */ /* 0x000ea80000300800 */
[----:B------:R-:W2:Y:S04]  /*738a0*/  LDL.LU R25, [R1+0x894] ;  /* 0x0008940001197983 */ /* 0x000ea80000300800 */
[----:B0-----:R-:W2:Y:S04]  /*738b0*/  LDL.LU R26, [R1+0x898] ;  /* 0x00089800011a7983 */ /* 0x001ea80000300800 */
[----:B------:R-:W2:Y:S04]  /*738c0*/  LDL.LU R27, [R1+0x89c] ;  /* 0x00089c00011b7983 */ /* 0x000ea80000300800 */
[----:B------:R-:W4:Y:S04]  /*738d0*/  LDL.LU R4, [R1+0x850] ;  /* 0x0008500001047983 */ /* 0x000f280000300800 */
[----:B------:R-:W4:Y:S04]  /*738e0*/  LDL.LU R5, [R1+0x854] ;  /* 0x0008540001057983 */ /* 0x000f280000300800 */
[----:B------:R-:W2:Y:S04]  /*738f0*/  LDL.LU R6, [R1+0x858] ;  /* 0x0008580001067983 */ /* 0x000ea80000300800 */
[----:B------:R-:W2:Y:S04]  /*73900*/  LDL.LU R7, [R1+0x85c] ;  /* 0x00085c0001077983 */ /* 0x000ea80000300800 */
[----:B--2---:R0:W-:Y:S04]  /*73910*/  STL.64 [R1+0x33b8], R6 ;  /* 0x0033b80601007387 */ /* 0x0041e80000100a00 */
[----:B----4-:R1:W-:Y:S04]  /*73920*/  STL.64 [R1+0x33b0], R4 ;  /* 0x0033b00401007387 */ /* 0x0103e80000100a00 */
[----:B0-----:R-:W2:Y:S04]  /*73930*/  LDL.64 R6, [R1+0xf8] ;  /* 0x0000f80001067983 */ /* 0x001ea80000100a00 */
[----:B--2---:R0:W-:Y:S04]  /*73940*/  STL.64 [R1+0x33d8], R6 ;  /* 0x0033d80601007387 */ /* 0x0041e80000100a00 */
[----:B-1----:R-:W2:Y:S04]  /*73950*/  LDL.LU R4, [R1+0x870] ;  /* 0x0008700001047983 */ /* 0x002ea80000300800 */
[----:B------:R-:W2:Y:S04]  /*73960*/  LDL.LU R5, [R1+0x874] ;  /* 0x0008740001057983 */ /* 0x000ea80000300800 */
[----:B0-----:R-:W2:Y:S04]  /*73970*/  LDL.LU R6, [R1+0x878] ;  /* 0x0008780001067983 */ /* 0x001ea80000300800 */
[----:B------:R-:W2:Y:S04]  /*73980*/  LDL.LU R7, [R1+0x87c] ;  /* 0x00087c0001077983 */ /* 0x000ea80000300800 */
[----:B------:R-:W-:Y:S04]  /*73990*/  STL.64 [R1+0x33a0], R18 ;  /* 0x0033a01201007387 */ /* 0x000fe80000100a00 */
[----:B------:R0:W-:Y:S04]  /*739a0*/  STL.64 [R1+0x3398], R16 ;  /* 0x0033981001007387 */ /* 0x0001e80000100a00 */
[----:B0-----:R-:W4:Y:S04]  /*739b0*/  LDL.LU R16, [R1+0x840] ;  /* 0x0008400001107983 */ /* 0x001f280000300800 */
        /* <DEDUP_REMOVED lines=9> */
[----:B------:R-:W-:Y:S01]  /*73a50*/  HMMA.16816.F32 R24, R8, R14, R24 ;  /* 0x0000000e0818723c */ /* 0x000fe20000001818 */
[----:B------:R-:W-:-:S02]  /*73a60*/  IMAD.MOV.U32 R28, RZ, RZ, R14 ;  /* 0x000000ffff1c7224 */ /* 0x000fc400078e000e */
[----:B------:R-:W-:Y:S01]  /*73a70*/  IMAD.MOV.U32 R3, RZ, RZ, R15 ;  /* 0x000000ffff037224 */ /* 0x000fe200078e000f */
[----:B--2---:R0:W-:Y:S04]  /*73a80*/  STL.64 [R1+0x3380], R22 ;  /* 0x0033801601007387 */ /* 0x0041e80000100a00 */
[----:B---3--:R-:W-:Y:S04]  /*73a90*/  STL.64 [R1+0x3378], R20 ;  /* 0x0033781401007387 */ /* 0x008fe80000100a00 */
[----:B0-----:R-:W2:Y:S04]  /*73aa0*/  LDL R22, [R1+0xc8] ;  /* 0x0000c80001167983 */ /* 0x001ea80000100800 */
[----:B------:R-:W2:Y:S04]  /*73ab0*/  LDL R23, [R1+0xcc] ;  /* 0x0000cc0001177983 */ /* 0x000ea80000100800 */
        /* <DEDUP_REMOVED lines=8> */
[----:B------:R1:W-:Y:S01]  /*73b40*/  STL.64 [R1+0x918], R14 ;  /* 0x0009180e01007387 */ /* 0x0003e20000100a00 */
[----:B0-----:R-:W-:Y:S02]  /*73b50*/  IMAD.MOV.U32 R13, RZ, RZ, R26 ;  /* 0x000000ffff0d7224 */ /* 0x001fe400078e001a */
[----:B------:R-:W-:Y:S01]  /*73b60*/  IMAD.MOV.U32 R12, RZ, RZ, R27 ;  /* 0x000000ffff0c7224 */ /* 0x000fe200078e001b */
[----:B-1----:R-:W3:Y:S04]  /*73b70*/  LDL.LU.64 R14, [R1+0x33e8] ;  /* 0x0033e800010e7983 */ /* 0x002ee80000300a00 */
        /* <DEDUP_REMOVED lines=11> */
[----:B------:R1:W-:Y:S01]  /*73c30*/  STL.64 [R1+0x8d8], R26 ;  /* 0x0008d81a01007387 */ /* 0x0003e20000100a00 */
[----:B0-----:R-:W-:Y:S02]  /*73c40*/  IMAD.MOV.U32 R25, RZ, RZ, R6 ;  /* 0x000000ffff197224 */ /* 0x001fe400078e0006 */
[----:B------:R-:W-:Y:S01]  /*73c50*/  IMAD.MOV.U32 R24, RZ, RZ, R7 ;  /* 0x000000ffff187224 */ /* 0x000fe200078e0007 */
[----:B-1----:R-:W2:Y:S04]  /*73c60*/  LDL.LU.64 R26, [R1+0x33c0] ;  /* 0x0033c000011a7983 */ /* 0x002ea80000300a00 */
[----:B------:R-:W3:Y:S04]  /*73c70*/  LDL.LU.64 R6, [R1+0x33b8] ;  /* 0x0033b80001067983 */ /* 0x000ee80000300a00 */
[----:B------:R-:W3:Y:S02]  /*73c80*/  LDL.LU.64 R4, [R1+0x33b0] ;  /* 0x0033b00001047983 */ /* 0x000ee40000300a00 */
[C---:B---3--:R-:W-:Y:S02]  /*73c90*/  HMMA.16816.F32 R4, R8.reuse, R14, R4 ;  /* 0x0000000e0804723c */ /* 0x048fe40000001804 */
        /* <DEDUP_REMOVED lines=9> */
[----:B------:R-:W-:Y:S01]  /*73d30*/  STL.64 [R1+0x3250], R14 ;  /* 0x0032500e01007387 */ /* 0x000fe20000100a00 */
[----:B----4-:R-:W-:-:S15]  /*73d40*/  HMMA.16816.F32 R16, R8, R6, R16 ;  /* 0x000000060810723c */ /* 0x010fde0000001810 */
[----:B------:R-:W-:-:S04]  /*73d50*/  NOP ;  /* 0x0000000000007918 */ /* 0x000fc80000000000 */
[----:B------:R-:W-:Y:S04]  /*73d60*/  STL.64 [R1+0x840], R16 ;  /* 0x0008401001007387 */ /* 0x000fe80000100a00 */
[----:B------:R0:W-:Y:S04]  /*73d70*/  STL.64 [R1+0x848], R18 ;  /* 0x0008481201007387 */ /* 0x0001e80000100a00 */
[----:B0-----:R-:W3:Y:S04]  /*73d80*/  LDL.LU.64 R18, [R1+0x33a0] ;  /* 0x0033a00001127983 */ /* 0x001ee80000300a00 */
[----:B------:R-:W4:Y:S01]  /*73d90*/  LDL.LU.64 R16, [R1+0x3398] ;  /* 0x0033980001107983 */ /* 0x000f220000300a00 */
[C---:B--2---:R-:W-:Y:S03]  /*73da0*/  HMMA.16816.F32 R20, R8.reuse, R22, R24 ;  /* 0x000000160814723c */ /* 0x044fe60000001818 */
[----:B------:R0:W-:Y:S04]  /*73db0*/  STL.64 [R1+0x3248], R6 ;  /* 0x0032480601007387 */ /* 0x0001e80000100a00 */
[----:B------:R-:W2:Y:S04]  /*73dc0*/  LDL.LU R4, [R1+0x800] ;  /* 0x0008000001047983 */ /* 0x000ea80000300800 */
[----:B------:R-:W2:Y:S04]  /*73dd0*/  LDL.LU R5, [R1+0x804] ;  /* 0x0008040001057983 */ /* 0x000ea80000300800 */
[----:B0-----:R-:W2:Y:S04]  /*73de0*/  LDL.LU R6, [R1+0x808] ;  /* 0x0008080001067983 */ /* 0x001ea80000300800 */
[----:B------:R-:W2:Y:S04]  /*73df0*/  LDL.LU R7, [R1+0x80c] ;  /* 0x00080c0001077983 */ /* 0x000ea80000300800 */
[----:B---3--:R0:W-:Y:S04]  /*73e00*/  STL.64 [R1+0x3318], R18 ;  /* 0x0033181201007387 */ /* 0x0081e80000100a00 */
[----:B----4-:R-:W-:Y:S04]  /*73e10*/  STL.64 [R1+0x3310], R16 ;  /* 0x0033101001007387 */ /* 0x010fe80000100a00 */
[----:B0-----:R-:W3:Y:S04]  /*73e20*/  LDL R18, [R1+0x1a8] ;  /* 0x0001a80001127983 */ /* 0x001ee80000100800 */
[----:B------:R-:W3:Y:S04]  /*73e30*/  LDL R19, [R1+0x1ac] ;  /* 0x0001ac0001137983 */ /* 0x000ee80000100800 */
[----:B------:R-:W4:Y:S04]  /*73e40*/  LDL.LU.64 R26, [R1+0x3390] ;  /* 0x00339000011a7983 */ /* 0x000f280000300a00 */
[----:B------:R-:W2:Y:S04]  /*73e50*/  LDL.LU.64 R24, [R1+0x3388] ;  /* 0x0033880001187983 */ /* 0x000ea80000300a00 */
[----:B------:R-:W-:Y:S04]  /*73e60*/  STL.64 [R1+0x830], R20 ;  /* 0x0008301401007387 */ /* 0x000fe80000100a00 */
[----:B------:R0:W-:Y:S04]  /*73e70*/  STL.64 [R1+0x838], R22 ;  /* 0x0008381601007387 */ /* 0x0001e80000100a00 */
[----:B0-----:R-:W4:Y:S04]  /*73e80*/  LDL.LU.64 R22, [R1+0x3380] ;  /* 0x0033800001167983 */ /* 0x001f280000300a00 */
[----:B------:R-:W4:Y:S02]  /*73e90*/  LDL.LU.64 R20, [R1+0x3378] ;  /* 0x0033780001147983 */ /* 0x000f240000300a00 */
[----:B----4-:R-:W-:Y:S02]  /*73ea0*/  HMMA.16816.F32 R8, R8, R26, R20 ;  /* 0x0000001a0808723c */ /* 0x010fe40000001814 */
[----:B------:R-:W3:Y:S04]  /*73eb0*/  LDL.LU.64 R22, [R1+0x3370] ;  /* 0x0033700001167983 */ /* 0x000ee80000300a00 */
[----:B------:R-:W3:-:S13]  /*73ec0*/  LDL.LU.64 R20, [R1+0x3368] ;  /* 0x0033680001147983 */ /* 0x000eda0000300a00 */
[----:B------:R-:W-:Y:S04]  /*73ed0*/  STL.64 [R1+0x820], R8 ;  /* 0x0008200801007387 */ /* 0x000fe80000100a00 */
[----:B------:R0:W-:Y:S04]  /*73ee0*/  STL.64 [R1+0x828], R10 ;  /* 0x0008280a01007387 */ /* 0x0001e80000100a00 */
[----:B0-----:R-:W3:Y:S04]  /*73ef0*/  LDL.LU.64 R10, [R1+0x3360] ;  /* 0x00336000010a7983 */ /* 0x001ee80000300a00 */
[----:B------:R-:W3:Y:S04]  /*73f00*/  LDL.LU.64 R8, [R1+0x3358] ;  /* 0x0033580001087983 */ /* 0x000ee80000300a00 */
[----:B------:R-:W-:Y:S01]  /*73f10*/  STL.64 [R1+0x3270], R26 ;  /* 0x0032701a01007387 */ /* 0x000fe20000100a00 */
[----:B---3--:R-:W-:Y:S03]  /*73f20*/  HMMA.16816.F32 R16, R8, R18, R20 ;  /* 0x000000120810723c */ /* 0x008fe60000001814 */
[----:B------:R-:W2:Y:S04]  /*73f30*/  LDL.LU.64 R22, [R1+0x3350] ;  /* 0x0033500001167983 */ /* 0x000ea80000300a00 */
[----:B------:R-:W3:-:S12]  /*73f40*/  LDL.LU.64 R20, [R1+0x3348] ;  /* 0x0033480001147983 */ /* 0x000ed80000300a00 */
[----:B------:R-:W-:Y:S04]  /*73f50*/  STL.64 [R1+0xcd0], R16 ;  /* 0x000cd01001007387 */ /* 0x000fe80000100a00 */
[----:B------:R2:W-:Y:S02]  /*73f60*/  STL.64 [R1+0xcd8], R18 ;  /* 0x000cd81201007387 */ /* 0x0005e40000100a00 */
[----:B--2---:R-:W-:Y:S02]  /*73f70*/  HMMA.16816.F32 R16, R8, R22, R4 ;  /* 0x000000160810723c */ /* 0x004fe40000001804 */
[----:B------:R-:W2:-:S15]  /*73f80*/  LDL.LU R4, [R1+0x750] ;  /* 0x0007500001047983 */ /* 0x000e9e0000300800 */
[----:B------:R-:W-:Y:S02]  /*73f90*/  NOP ;  /* 0x0000000000007918 */ /* 0x000fe40000000000 */
[----:B------:R-:W-:Y:S04]  /*73fa0*/  STL.64 [R1+0xcc0], R16 ;  /* 0x000cc01001007387 */ /* 0x000fe80000100a00 */
[----:B------:R-:W-:Y:S04]  /*73fb0*/  STL.64 [R1+0xcc8], R18 ;  /* 0x000cc81201007387 */ /* 0x000fe80000100a00 */
[----:B------:R-:W2:Y:S04]  /*73fc0*/  LDL.LU R5, [R1+0x754] ;  /* 0x0007540001057983 */ /* 0x000ea80000300800 */
[----:B------:R-:W4:Y:S04]  /*73fd0*/  LDL.LU R6, [R1+0x758] ;  /* 0x0007580001067983 */ /* 0x000f280000300800 */
[----:B------:R-:W4:Y:S01]  /*73fe0*/  LDL.LU R7, [R1+0x75c] ;  /* 0x00075c0001077983 */ /* 0x000f220000300800 */
[----:B------:R-:W-:-:S02]  /*73ff0*/  IMAD.MOV.U32 R15, RZ, RZ, R24 ;  /* 0x000000ffff0f7224 */ /* 0x000fc400078e0018 */
[----:B------:R-:W-:Y:S01]  /*74000*/  IMAD.MOV.U32 R14, RZ, RZ, R25 ;  /* 0x000000ffff0e7224 */ /* 0x000fe200078e0019 */
[----:B----4-:R-:W-:Y:S04]  /*74010*/  STL.64 [R1+0x3260], R6 ;  /* 0x0032600601007387 */ /* 0x010fe80000100a00 */
[----:B--2---:R-:W-:Y:S04]  /*74020*/  STL.64 [R1+0x3258], R4 ;  /* 0x0032580401007387 */ /* 0x004fe80000100a00 */
[----:B------:R-:W2:Y:S04]  /*74030*/  LDL.LU R24, [R1+0x770] ;  /* 0x0007700001187983 */ /* 0x000ea80000300800 */
[----:B------:R-:W2:Y:S04]  /*74040*/  LDL.LU R25, [R1+0x774] ;  /* 0x0007740001197983 */ /* 0x000ea80000300800 */
[----:B------:R-:W4:Y:S04]  /*74050*/  LDL.LU R26, [R1+0x778] ;  /* 0x00077800011a7983 */ /* 0x000f280000300800 */
[----:B------:R-:W4:Y:S04]  /*74060*/  LDL.LU R27, [R1+0x77c] ;  /* 0x00077c00011b7983 */ /* 0x000f280000300800 */
[----:B----4-:R0:W-:Y:S04]  /*74070*/  STL.64 [R1+0x3280], R26 ;  /* 0x0032801a01007387 */ /* 0x0101e80000100a00 */
[----:B--2---:R-:W-:Y:S01]  /*74080*/  STL.64 [R1+0x3278], R24 ;  /* 0x0032781801007387 */ /* 0x004fe20000100a00 */
[----:B0-----:R-:W-:-:S02]  /*74090*/  IMAD.MOV.U32 R26, RZ, RZ, R13 ;  /* 0x000000ffff1a7224 */ /* 0x001fc400078e000d */
[----:B------:R-:W-:-:S05]  /*740a0*/  IMAD.MOV.U32 R27, RZ, RZ, R12 ;  /* 0x000000ffff1b7224 */ /* 0x000fca00078e000c */
[----:B------:R-:W-:Y:S04]  /*740b0*/  STL.64 [R1+0x3290], R26 ;  /* 0x0032901a01007387 */ /* 0x000fe80000100a00 */
[----:B------:R0:W-:Y:S04]  /*740c0*/  STL.64 [R1+0x3268], R14 ;  /* 0x0032680e01007387 */ /* 0x0001e80000100a00 */
[----:B0-----:R-:W2:Y:S04]  /*740d0*/  LDL.64 R14, [R1+0x108] ;  /* 0x00010800010e7983 */ /* 0x001ea80000100a00 */
[----:B--2---:R0:W-:Y:S04]  /*740e0*/  STL.64 [R1+0x3288], R14 ;  /* 0x0032880e01007387 */ /* 0x0041e80000100a00 */
[----:B------:R-:W2:Y:S04]  /*740f0*/  LDL.LU R12, [R1+0x780] ;  /* 0x00078000010c7983 */ /* 0x000ea80000300800 */
[----:B------:R-:W2:Y:S04]  /*74100*/  LDL.LU R13, [R1+0x784] ;  /* 0x00078400010d7983 */ /* 0x000ea80000300800 */
[----:B0-----:R-:W4:Y:S04]  /*74110*/  LDL.LU R14, [R1+0x788] ;  /* 0x00078800010e7983 */ /* 0x001f280000300800 */
[----:B------:R-:W4:Y:S01]  /*74120*/  LDL.LU R15, [R1+0x78c] ;  /* 0x00078c00010f7983 */ /* 0x000f220000300800 */
[----:B------:R-:W-:-:S02]  /*74130*/  IMAD.MOV.U32 R26, RZ, RZ, R28 ;  /* 0x000000ffff1a7224 */ /* 0x000fc400078e001c */
[----:B------:R-:W-:Y:S01]  /*74140*/  IMAD.MOV.U32 R27, RZ, RZ, R3 ;  /* 0x000000ffff1b7224 */ /* 0x000fe200078e0003 */
[----:B----4-:R-:W-:Y:S04]  /*74150*/  STL.64 [R1+0x32a0], R14 ;  /* 0x0032a00e01007387 */ /* 0x010fe80000100a00 */
[----:B--2---:R0:W-:Y:S04]  /*74160*/  STL.64 [R1+0x3298], R12 ;  /* 0x0032980c01007387 */ /* 0x0041e80000100a00 */
[----:B------:R-:W2:Y:S04]  /*74170*/  LDL.LU R28, [R1+0x3344] ;  /* 0x00334400011c7983 */ /* 0x000ea80000300800 */
[----:B------:R-:W4:Y:S04]  /*74180*/  LDL.LU R3, [R1+0x3340] ;  /* 0x0033400001037983 */ /* 0x000f280000300800 */
[----:B------:R3:W-:Y:S04]  /*74190*/  STL.64 [R1+0x32a8], R26 ;  /* 0x0032a81a01007387 */ /* 0x0007e80000100a00 */
[----:B0-----:R-:W2:Y:S04]  /*741a0*/  LDL.LU R12, [R1+0x790] ;  /* 0x00079000010c7983 */ /* 0x001ea80000300800 */
        /* <DEDUP_REMOVED lines=10> */
[----:B0-----:R-:W-:-:S02]  /*74250*/  IMAD.MOV.U32 R26, RZ, RZ, R2 ;  /* 0x000000ffff1a7224 */ /* 0x001fc400078e0002 */
[----:B------:R-:W-:Y:S01]  /*74260*/  IMAD.MOV.U32 R27, RZ, RZ, R29 ;  /* 0x000000ffff1b7224 */ /* 0x000fe200078e001d */
[----:B------:R-:W3:Y:S04]  /*74270*/  LDL.LU R2, [R1+0x3334] ;  /* 0x0033340001027983 */ /* 0x000ee80000300800 */
[----:B------:R-:W3:Y:S04]  /*74280*/  LDL.LU R29, [R1+0x3330] ;  /* 0x00333000011d7983 */ /* 0x000ee80000300800 */
[----:B------:R0:W-:Y:S04]  /*74290*/  STL.64 [R1+0x32d8], R26 ;  /* 0x0032d81a01007387 */ /* 0x0001e80000100a00 */
[----:B------:R-:W3:Y:S04]  /*742a0*/  LDL.LU R12, [R1+0x7a0] ;  /* 0x0007a000010c7983 */ /* 0x000ee80000300800 */
[----:B------:R-:W3:Y:S04]  /*742b0*/  LDL.LU R13, [R1+0x7a4] ;  /* 0x0007a400010d7983 */ /* 0x000ee80000300800 */
[----:B------:R-:W3:Y:S04]  /*742c0*/  LDL.LU R14, [R1+0x7a8] ;  /* 0x0007a800010e7983 */ /* 0x000ee80000300800 */
[----:B------:R-:W3:Y:S01]  /*742d0*/  LDL.LU R15, [R1+0x7ac] ;  /* 0x0007ac00010f7983 */ /* 0x000ee20000300800 */
[----:B0-----:R-:W-:-:S02]  /*742e0*/  IMAD.MOV.U32 R26, RZ, RZ, R28 ;  /* 0x000000ffff1a7224 */ /* 0x001fc400078e001c */
[----:B------:R-:W-:-:S05]  /*742f0*/  IMAD.MOV.U32 R27, RZ, RZ, R21 ;  /* 0x000000ffff1b7224 */ /* 0x000fca00078e0015 */
[----:B------:R4:W-:Y:S02]  /*74300*/  STL.64 [R1+0x32f0], R26 ;  /* 0x0032f01a01007387 */ /* 0x0009e40000100a00 */
[----:B----4-:R-:W-:Y:S02]  /*74310*/  IMAD.MOV.U32 R27, RZ, RZ, R3 ;  /* 0x000000ffff1b7224 */ /* 0x010fe400078e0003 */
[----:B--2---:R-:W-:Y:S01]  /*74320*/  IMAD.MOV.U32 R26, RZ, RZ, R20 ;  /* 0x000000ffff1a7224 */ /* 0x004fe200078e0014 */
[----:B---3--:R-:W-:Y:S04]  /*74330*/  STL.64 [R1+0x32d0], R14 ;  /* 0x0032d00e01007387 */ /* 0x008fe80000100a00 */
[----:B------:R0:W-:Y:S04]  /*74340*/  STL.64 [R1+0x32c8], R12 ;  /* 0x0032c80c01007387 */ /* 0x0001e80000100a00 */
        /* <DEDUP_REMOVED lines=37> */
[----:B------:R-:W2:Y:S01]  /*745a0*/  LDL.LU R23, [R1+0x72c] ;  /* 0x00072c0001177983 */ /* 0x000ea20000300800 */
[----:B------:R-:W-:-:S02]  /*745b0*/  IMAD.MOV.U32 R18, RZ, RZ, R2 ;  /* 0x000000ffff127224 */ /* 0x000fc400078e0002 */
[----:B------:R-:W-:-:S07]  /*745c0*/  IMAD.MOV.U32 R19, RZ, RZ, R0 ;  /* 0x000000ffff137224 */ /* 0x000fce00078e0000 */
[C---:B------:R-:W-:Y:S01]  /*745d0*/  HMMA.16816.F32 R16, R8.reuse, R18, R24 ;  /* 0x000000120810723c */ /* 0x040fe20000001818 */
[----:B--2---:R0:W-:Y:S04]  /*745e0*/  STL.64 [R1+0x3230], R22 ;  /* 0x0032301601007387 */ /* 0x0041e80000100a00 */
[----:B------:R1:W-:Y:S04]  /*745f0*/  STL.64 [R1+0x3228], R20 ;  /* 0x0032281401007387 */ /* 0x0003e80000100a00 */
[----:B0-----:R-:W2:Y:S04]  /*74600*/  LDL.64 R22, [R1+0xc8] ;  /* 0x0000c80001167983 */ /* 0x001ea80000100a00 */
[----:B--2---:R0:W-:Y:S04]  /*74610*/  STL.64 [R1+0x3240], R22 ;  /* 0x0032401601007387 */ /* 0x0041e80000100a00 */
[----:B-1----:R-:W2:Y:S04]  /*74620*/  LDL.LU R20, [R1+0x740] ;  /* 0x0007400001147983 */ /* 0x002ea80000300800 */
[----:B------:R-:W2:Y:S04]  /*74630*/  LDL.LU R21, [R1+0x744] ;  /* 0x0007440001157983 */ /* 0x000ea80000300800 */
[----:B0-----:R-:W2:Y:S04]  /*74640*/  LDL.LU R22, [R1+0x748] ;  /* 0x0007480001167983 */ /* 0x001ea80000300800 */
[----:B------:R-:W2:Y:S04]  /*74650*/  LDL.LU R23, [R1+0x74c] ;  /* 0x00074c0001177983 */ /* 0x000ea80000300800 */
[----:B------:R-:W2:Y:S04]  /*74660*/  LDL.LU.64 R26, [R1+0x3328] ;  /* 0x00332800011a7983 */ /* 0x000ea80000300a00 */
[----:B------:R-:W2:Y:S04]  /*74670*/  LDL.LU.64 R24, [R1+0x3320] ;  /* 0x0033200001187983 */ /* 0x000ea80000300a00 */
        /* <DEDUP_REMOVED lines=9> */
[----:B------:R-:W-:Y:S04]  /*74710*/  STL.64 [R1+0x31e8], R18 ;  /* 0x0031e81201007387 */ /* 0x000fe80000100a00 */
[----:B---3--:R0:W-:Y:S04]  /*74720*/  STL.64 [R1+0x3238], R16 ;  /* 0x0032381001007387 */ /* 0x0081e80000100a00 */
        /* <DEDUP_REMOVED lines=45> */
[----:B0-----:R-:W-:Y:S01]  /*74a00*/  MOV R25, R14 ;  /* 0x0000000e00197202 */ /* 0x001fe20000000f00 */
[----:B------:R-:W-:Y:S02]  /*74a10*/  IMAD.MOV.U32 R24, RZ, RZ, R15 ;  /* 0x000000ffff187224 */ /* 0x000fe400078e000f */
[----:B-1----:R-:W2:Y:S04]  /*74a20*/  LDL.LU.64 R26, [R1+0x3270] ;  /* 0x00327000011a7983 */ /* 0x002ea80000300a00 */
[----:B------:R-:W4:Y:S02]  /*74a30*/  LDL.LU.64 R14, [R1+0x3268] ;  /* 0x00326800010e7983 */ /* 0x000f240000300a00 */
        /* <DEDUP_REMOVED lines=10> */
[----:B0-----:R-:W4:Y:S04]  /*74ae0*/  LDL.LU.64 R6, [R1+0x3248] ;  /* 0x0032480001067983 */ /* 0x001f280000300a00 */
[----:B------:R0:W-:Y:S04]  /*74af0*/  STL.64 [R1+0x31d0], R14 ;  /* 0x0031d00e01007387 */ /* 0x0001e80000100a00 */
[----:B------:R-:W2:Y:S04]  /*74b00*/  LDL.LU R12, [R1+0x710] ;  /* 0x00071000010c7983 */ /* 0x000ea80000300800 */
[----:B------:R-:W2:Y:S04]  /*74b10*/  LDL.LU R13, [R1+0x714] ;  /* 0x00071400010d7983 */ /* 0x000ea80000300800 */
[----:B0-----:R-:W2:Y:S01]  /*74b20*/  LDL.LU R14, [R1+0x718] ;  /* 0x00071800010e7983 */ /* 0x001ea20000300800 */
[----:B----4-:R-:W-:-:S15]  /*74b30*/  HMMA.16816.F32 R20, R8, R6, R20 ;  /* 0x000000060814723c */ /* 0x010fde0000001814 */
[----:B------:R-:W-:-:S04]  /*74b40*/  NOP ;  /* 0x0000000000007918 */ /* 0x000fc80000000000 */
[----:B------:R-:W-:Y:S04]  /*74b50*/  STL.64 [R1+0xb20], R20 ;  /* 0x000b201401007387 */ /* 0x000fe80000100a00 */
[----:B------:R0:W-:Y:S04]  /*74b60*/  STL.64 [R1+0xb28], R22 ;  /* 0x000b281601007387 */ /* 0x0001e80000100a00 */
[----:B0-----:R-:W3:Y:S02]  /*74b70*/  LDL.LU.64 R22, [R1+0x3240] ;  /* 0x0032400001167983 */ /* 0x001ee40000300a00 */
[----:B---3--:R-:W-:Y:S01]  /*74b80*/  HMMA.16816.F32 R16, R8, R22, R16 ;  /* 0x000000160810723c */ /* 0x008fe20000001810 */
[----:B------:R-:W-:-:S15]  /*74b90*/  IMAD.MOV.U32 R28, RZ, RZ, R23 ;  /* 0x000000ffff1c7224 */ /* 0x000fde00078e0017 */
[----:B------:R-:W-:-:S03]  /*74ba0*/  NOP ;  /* 0x0000000000007918 */ /* 0x000fc60000000000 */
[----:B------:R0:W-:Y:S04]  /*74bb0*/  STL.64 [R1+0xad0], R16 ;  /* 0x000ad01001007387 */ /* 0x0001e80000100a00 */
[----:B------:R-:W-:Y:S04]  /*74bc0*/  STL.64 [R1+0xad8], R18 ;  /* 0x000ad81201007387 */ /* 0x000fe80000100a00 */
[----:B0-----:R-:W3:Y:S04]  /*74bd0*/  LDL.LU.64 R16, [R1+0x3238] ;  /* 0x0032380001107983 */ /* 0x001ee80000300a00 */
[----:B------:R-:W2:Y:S04]  /*74be0*/  LDL.LU.64 R22, [R1+0x3230] ;  /* 0x0032300001167983 */ /* 0x000ea80000300a00 */
[----:B------:R-:W2:Y:S02]  /*74bf0*/  LDL.LU.64 R20, [R1+0x3228] ;  /* 0x0032280001147983 */ /* 0x000ea40000300a00 */
[----:B--2---:R-:W-:Y:S02]  /*74c00*/  HMMA.16816.F32 R8, R8, R26, R20 ;  /* 0x0000001a0808723c */ /* 0x004fe40000001814 */
[----:B------:R-:W2:-:S15]  /*74c10*/  LDL.LU.64 R22, [R1+0x3220] ;  /* 0x0032200001167983 */ /* 0x000e9e0000300a00 */
[----:B------:R-:W-:Y:S02]  /*74c20*/  NOP ;  /* 0x0000000000007918 */ /* 0x000fe40000000000 */
[----:B------:R-:W-:Y:S04]  /*74c30*/  STL.64 [R1+0xa70], R8 ;  /* 0x000a700801007387 */ /* 0x000fe80000100a00 */
[----:B------:R0:W-:Y:S04]  /*74c40*/  STL.64 [R1+0xa78], R10 ;  /* 0x000a780a01007387 */ /* 0x0001e80000100a00 */
[----:B0-----:R-:W4:Y:S04]  /*74c50*/  LDL.LU.64 R10, [R1+0x3218] ;  /* 0x00321800010a7983 */ /* 0x001f280000300a00 */
[----:B------:R-:W4:Y:S01]  /*74c60*/  LDL.LU.64 R8, [R1+0x3210] ;  /* 0x0032100001087983 */ /* 0x000f220000300a00 */
[----:B------:R-:W-:-:S03]  /*74c70*/  IMAD.MOV.U32 R15, RZ, RZ, R29 ;  /* 0x000000ffff0f7224 */ /* 0x000fc600078e001d */
[----:B------:R-:W-:Y:S01]  /*74c80*/  STL.64 [R1+0x31a8], R26 ;  /* 0x0031a81a01007387 */ /* 0x000fe20000100a00 */
[----:B--2---:R-:W-:Y:S02]  /*74c90*/  IMAD.MOV.U32 R5, RZ, RZ, R22 ;  /* 0x000000ffff057224 */ /* 0x004fe400078e0016 */
[----:B------:R-:W-:Y:S01]  /*74ca0*/  IMAD.MOV.U32 R4, RZ, RZ, R23 ;  /* 0x000000ffff047224 */ /* 0x000fe200078e0017 */
[----:B----4-:R-:W-:Y:S01]  /*74cb0*/  HMMA.16816.F32 R12, R8, R22, R12 ;  /* 0x00000016080c723c */ /* 0x010fe2000000180c */
[----:B------:R-:W2:-:S15]  /*74cc0*/  LDL.LU.64 R22, [R1+0x3208] ;  /* 0x0032080001167983 */ /* 0x000e9e0000300a00 */
[----:B------:R-:W-:-:S03]  /*74cd0*/  NOP ;  /* 0x0000000000007918 */ /* 0x000fc60000000000 */
[----:B------:R0:W-:Y:S04]  /*74ce0*/  STL.64 [R1+0x9f0], R12 ;  /* 0x0009f00c01007387 */ /* 0x0001e80000100a00 */
[----:B------:R1:W-:Y:S04]  /*74cf0*/  STL.64 [R1+0x9f8], R14 ;  /* 0x0009f80e01007387 */ /* 0x0003e80000100a00 */
[----:B------:R-:W4:Y:S01]  /*74d00*/  LDL.64 R18, [R1+0x188] ;  /* 0x0001880001127983 */ /* 0x000f220000100a00 */
[----:B------:R-:W-:-:S03]  /*74d10*/  IMAD.MOV.U32 R29, RZ, RZ, R12 ;  /* 0x000000ffff1d7224 */ /* 0x000fc600078e000c */
[----:B----4-:R4:W-:Y:S04]  /*74d20*/  STL.64 [R1+0x3200], R18 ;  /* 0x0032001201007387 */ /* 0x0109e80000100a00 */
[----:B0-----:R-:W2:Y:S04]  /*74d30*/  LDL.LU R12, [R1+0x6d0] ;  /* 0x0006d000010c7983 */ /* 0x001ea80000300800 */
[----:B------:R-:W2:Y:S04]  /*74d40*/  LDL.LU R13, [R1+0x6d4] ;  /* 0x0006d400010d7983 */ /* 0x000ea80000300800 */
[----:B-1----:R-:W2:Y:S04]  /*74d50*/  LDL.LU R14, [R1+0x6d8] ;  /* 0x0006d800010e7983 */ /* 0x002ea80000300800 */
[----:B------:R-:W2:Y:S01]  /*74d60*/  LDL.LU R15, [R1+0x6dc] ;  /* 0x0006dc00010f7983 */ /* 0x000ea20000300800 */
[----:B---3--:R-:W-:-:S02]  /*74d70*/  IMAD.MOV.U32 R2, RZ, RZ, R16 ;  /* 0x000000ffff027224 */ /* 0x008fc400078e0010 */
[----:B------:R-:W-:Y:S01]  /*74d80*/  IMAD.MOV.U32 R3, RZ, RZ, R17 ;  /* 0x000000ffff037224 */ /* 0x000fe200078e0011 */
[----:B------:R-:W3:Y:S04]  /*74d90*/  LDL.LU R16, [R1+0x700] ;  /* 0x0007000001107983 */ /* 0x000ee80000300800 */
[----:B------:R-:W3:Y:S04]  /*74da0*/  LDL.LU R17, [R1+0x704] ;  /* 0x0007040001117983 */ /* 0x000ee80000300800 */
[----:B----4-:R-:W3:Y:S04]  /*74db0*/  LDL.LU R18, [R1+0x708] ;  /* 0x0007080001127983 */ /* 0x010ee80000300800 */
[----:B------:R-:W3:Y:S04]  /*74dc0*/  LDL.LU R19, [R1+0x70c] ;  /* 0x00070c0001137983 */ /* 0x000ee80000300800 */
[----:B--2---:R-:W-:Y:S04]  /*74dd0*/  STL.64 [R1+0x31e0], R14 ;  /* 0x0031e00e01007387 */ /* 0x004fe80000100a00 */
[----:B------:R0:W-:Y:S04]  /*74de0*/  STL.64 [R1+0x31d8], R12 ;  /* 0x0031d80c01007387 */ /* 0x0001e80000100a00 */
        /* <DEDUP_REMOVED lines=10> */
[----:B------:R-:W4:Y:S04]  /*74e90*/  LDL.64 R26, [R1+0x138] ;  /* 0x00013800011a7983 */ /* 0x000f280000100a00 */
[----:B----4-:R0:W-:Y:S04]  /*74ea0*/  STL.64 [R1+0x31b0], R26 ;  /* 0x0031b01a01007387 */ /* 0x0101e80000100a00 */
[----:B0-----:R-:W4:Y:S01]  /*74eb0*/  LDL.64 R26, [R1+0x158] ;  /* 0x00015800011a7983 */ /* 0x001f220000100a00 */
[C---:B---3--:R-:W-:Y:S03]  /*74ec0*/  HMMA.16816.F32 R16, R8.reuse, R22, R16 ;  /* 0x000000160810723c */ /* 0x048fe60000001810 */
[----:B----4-:R0:W-:Y:S04]  /*74ed0*/  STL.64 [R1+0x31c8], R26 ;  /* 0x0031c81a01007387 */ /* 0x0101e80000100a00 */
[----:B0-----:R-:W3:Y:S04]  /*74ee0*/  LDL.64 R26, [R1+0x168] ;  /* 0x00016800011a7983 */ /* 0x001ee80000100a00 */
        /* <DEDUP_REMOVED lines=12> */
[----:B------:R-:W-:Y:S04]  /*74fb0*/  STL [R1+0x27f4], R29 ;  /* 0x0027f41d01007387 */ /* 0x000fe80000100800 */
        /* <DEDUP_REMOVED lines=13> */
[----:B------:R0:W-:Y:S04]  /*75090*/  STL [R1+0x30a8], R20 ;  /* 0x0030a81401007387 */ /* 0x0001e80000100800 */
        /* <DEDUP_REMOVED lines=8> */
[----:B------:R1:W-:Y:S04]  /*75120*/  STL.64 [R1+0x7c8], R18 ;  /* 0x0007c81201007387 */ /* 0x0003e80000100a00 */
[----:B0-----:R-:W4:Y:S04]  /*75130*/  LDL.LU R16, [R1+0x50] ;  /* 0x0000500001107983 */ /* 0x001f280000300800 */
[----:B------:R-:W4:Y:S04]  /*75140*/  LDL.LU R17, [R1+0x54] ;  /* 0x0000540001117983 */ /* 0x000f280000300800 */
[----:B-1----:R-:W2:Y:S04]  /*75150*/  LDL.LU R18, [R1+0x58] ;  /* 0x0000580001127983 */ /* 0x002ea80000300800 */
[----:B------:R-:W2:Y:S01]  /*75160*/  LDL.LU R19, [R1+0x5c] ;  /* 0x00005c0001137983 */ /* 0x000ea20000300800 */
[----:B---3--:R-:W-:Y:S03]  /*75170*/  HMMA.16816.F32 R12, R8, R26, R12 ;  /* 0x0000001a080c723c */ /* 0x008fe6000000180c */
[----:B--2---:R-:W-:Y:S04]  /*75180*/  STL.64 [R1+0x2fc0], R18 ;  /* 0x002fc01201007387 */ /* 0x004fe80000100a00 */
[----:B----4-:R-:W-:-:S12]  /*75190*/  STL.64 [R1+0x2fb8], R16 ;  /* 0x002fb81001007387 */ /* 0x010fd80000100a00 */
[----:B------:R0:W-:Y:S04]  /*751a0*/  STL.64 [R1+0x7b0], R12 ;  /* 0x0007b00c01007387 */ /* 0x0001e80000100a00 */
[----:B------:R1:W-:Y:S01]  /*751b0*/  STL.64 [R1+0x7b8], R14 ;  /* 0x0007b80e01007387 */ /* 0x0003e20000100a00 */
[----:B0-----:R-:W-:Y:S02]  /*751c0*/  IMAD.MOV.U32 R13, RZ, RZ, R26 ;  /* 0x000000ffff0d7224 */ /* 0x001fe400078e001a */
[----:B------:R-:W-:Y:S01]  /*751d0*/  IMAD.MOV.U32 R12, RZ, RZ, R27 ;  /* 0x000000ffff0c7224 */ /* 0x000fe200078e001b */
[----:B-1----:R-:W2:Y:S04]  /*751e0*/  LDL.LU.64 R14, [R1+0x31d0] ;  /* 0x0031d000010e7983 */ /* 0x002ea80000300a00 */
[----:B------:R-:W3:Y:S02]  /*751f0*/  LDL.LU.64 R26, [R1+0x31c8] ;  /* 0x0031c800011a7983 */ /* 0x000ee40000300a00 */
[----:B---3--:R-:W-:Y:S02]  /*75200*/  HMMA.16816.F32 R4, R8, R26, R4 ;  /* 0x0000001a0804723c */ /* 0x008fe40000001804 */
[----:B--2---:R0:W-:Y:S04]  /*75210*/  STL.64 [R1+0x3160], R14 ;  /* 0x0031600e01007387 */ /* 0x0041e80000100a00 */
[----:B------:R-:W-:Y:S01]  /*75220*/  STL.64 [R1+0x3158], R12 ;  /* 0x0031580c01007387 */ /* 0x000fe20000100a00 */
[----:B------:R-:W-:-:S02]  /*75230*/  IMAD.MOV.U32 R17, RZ, RZ, R26 ;  /* 0x000000ffff117224 */ /* 0x000fc400078e001a */
[----:B------:R-:W-:Y:S01]  /*75240*/  IMAD.MOV.U32 R16, RZ, RZ, R27 ;  /* 0x000000ffff107224 */ /* 0x000fe200078e001b */
[----:B0-----:R-:W2:Y:S09]  /*75250*/  LDL.64 R14, [R1+0x148] ;  /* 0x00014800010e7983 */ /* 0x001eb20000100a00 */
[----:B------:R-:W-:Y:S04]  /*75260*/  STL.64 [R1+0x790], R4 ;  /* 0x0007900401007387 */ /* 0x000fe80000100a00 */
[----:B------:R0:W-:Y:S04]  /*75270*/  STL.64 [R1+0x798], R6 ;  /* 0x0007980601007387 */ /* 0x0001e80000100a00 */
[----:B0-----:R-:W3:Y:S04]  /*75280*/  LDL.LU.64 R6, [R1+0x31c0] ;  /* 0x0031c00001067983 */ /* 0x001ee80000300a00 */
[----:B------:R-:W3:Y:S04]  /*75290*/  LDL.LU.64 R4, [R1+0x31b8] ;  /* 0x0031b80001047983 */ /* 0x000ee80000300a00 */
[----:B------:R-:W3:Y:S01]  /*752a0*/  LDL.LU.64 R26, [R1+0x31b0] ;  /* 0x0031b000011a7983 */ /* 0x000ee20000300a00 */
[----:B------:R-:W-:-:S02]  /*752b0*/  IMAD.MOV.U32 R18, RZ, RZ, R25 ;  /* 0x000000ffff127224 */ /* 0x000fc400078e0019 */
[----:B------:R-:W-:-:S05]  /*752c0*/  IMAD.MOV.U32 R19, RZ, RZ, R24 ;  /* 0x000000ffff137224 */ /* 0x000fca00078e0018 */
[----:B------:R-:W-:Y:S04]  /*752d0*/  STL.64 [R1+0x3188], R18 ;  /* 0x0031881201007387 */ /* 0x000fe80000100a00 */
[----:B------:R2:W-:Y:S02]  /*752e0*/  STL.64 [R1+0x3180], R16 ;  /* 0x0031801001007387 */ /* 0x0005e40000100a00 */
[C---:B--2---:R-:W-:Y:S08]  /*752f0*/  HMMA.16816.F32 R16, R8.reuse, R14, R20 ;  /* 0x0000000e0810723c */ /* 0x044ff00000001814 */
[----:B---3--:R-:W-:Y:S11]  /*75300*/  HMMA.16816.F32 R4, R8, R26, R4 ;  /* 0x0000001a0804723c */ /* 0x008ff60000001804 */
[----:B------:R-:W-:Y:S04]  /*75310*/  STL.64 [R1+0x770], R16 ;  /* 0x0007701001007387 */ /* 0x000fe80000100a00 */
[----:B------:R-:W-:Y:S04]  /*75320*/  STL.64 [R1+0x778], R18 ;  /* 0x0007781201007387 */ /* 0x000fe80000100a00 */
[----:B------:R0:W-:Y:S04]  /*75330*/  STL.64 [R1+0x740], R4 ;  /* 0x0007400401007387 */ /* 0x0001e80000100a00 */
[----:B------:R1:W-:Y:S04]  /*75340*/  STL.64 [R1+0x748], R6 ;  /* 0x0007480601007387 */ /* 0x0003e80000100a00 */
[----:B0-----:R-:W2:Y:S04]  /*75350*/  LDL.LU R4, [R1+0x650] ;  /* 0x0006500001047983 */ /* 0x001ea80000300800 */
[----:B------:R-:W2:Y:S04]  /*75360*/  LDL.LU R5, [R1+0x654] ;  /* 0x0006540001057983 */ /* 0x000ea80000300800 */
[----:B-1----:R-:W3:Y:S04]  /*75370*/  LDL.LU R6, [R1+0x658] ;  /* 0x0006580001067983 */ /* 0x002ee80000300800 */
[----:B------:R-:W3:Y:S01]  /*75380*/  LDL.LU R7, [R1+0x65c] ;  /* 0x00065c0001077983 */ /* 0x000ee20000300800 */
[----:B------:R-:W-:-:S03]  /*75390*/  IMAD.MOV.U32 R23, RZ, RZ, R26 ;  /* 0x000000ffff177224 */ /* 0x000fc600078e001a */
[----:B------:R-:W4:Y:S01]  /*753a0*/  LDL.LU R24, [R1+0x690] ;  /* 0x0006900001187983 */ /* 0x000f220000300800 */
[----:B------:R-:W-:-:S03]  /*753b0*/  IMAD.MOV.U32 R22, RZ, RZ, R27 ;  /* 0x000000ffff167224 */ /* 0x000fc600078e001b */
[----:B------:R-:W4:Y:S04]  /*753c0*/  LDL.LU R25, [R1+0x694] ;  /* 0x0006940001197983 */ /* 0x000f280000300800 */
[----:B------:R-:W4:Y:S04]  /*753d0*/  LDL.LU R26, [R1+0x698] ;  /* 0x00069800011a7983 */ /* 0x000f280000300800 */
[----:B------:R-:W4:Y:S01]  /*753e0*/  LDL.LU R27, [R1+0x69c] ;  /* 0x00069c00011b7983 */ /* 0x000f220000300800 */
[----:B------:R-:W-:Y:S02]  /*753f0*/  IMAD.MOV.U32 R21, RZ, RZ, R14 ;  /* 0x000000ffff157224 */ /* 0x000fe400078e000e */
[----:B------:R-:W-:Y:S01]  /*75400*/  IMAD.MOV.U32 R20, RZ, RZ, R15 ;  /* 0x000000ffff147224 */ /* 0x000fe200078e000f */
[----:B---3--:R-:W-:Y:S04]  /*75410*/  STL.64 [R1+0x3170], R6 ;  /* 0x0031700601007387 */ /* 0x008fe80000100a00 */
[----:B--2---:R-:W-:Y:S04]  /*75420*/  STL.64 [R1+0x3168], R4 ;  /* 0x0031680401007387 */ /* 0x004fe80000100a00 */
[----:B------:R-:W2:Y:S04]  /*75430*/  LDL.64 R18, [R1+0x118] ;  /* 0x0001180001127983 */ /* 0x000ea80000100a00 */
[----:B------:R-:W3:Y:S04]  /*75440*/  LDL R14, [R1+0xf8] ;  /* 0x0000f800010e7983 */ /* 0x000ee80000100800 */
[----:B------:R-:W3:Y:S04]  /*75450*/  LDL R15, [R1+0xfc] ;  /* 0x0000fc00010f7983 */ /* 0x000ee80000100800 */
[----:B--2---:R0:W-:Y:S04]  /*75460*/  STL.64 [R1+0x31a0], R18 ;  /* 0x0031a01201007387 */ /* 0x0041e80000100a00 */
[----:B0-----:R-:W4:Y:S04]  /*75470*/  LDL.64 R18, [R1+0x128] ;  /* 0x0001280001127983 */ /* 0x001f280000100a00 */
[----:B---3--:R0:W-:Y:S04]  /*75480*/  STL.64 [R1+0x3178], R14 ;  /* 0x0031780e01007387 */ /* 0x0081e80000100a00 */
[----:B------:R-:W2:Y:S04]  /*75490*/  LDL.LU R12, [R1+0x670] ;  /* 0x00067000010c7983 */ /* 0x000ea80000300800 */
[----:B------:R-:W2:Y:S04]  /*754a0*/  LDL.LU R13, [R1+0x674] ;  /* 0x00067400010d7983 */ /* 0x000ea80000300800 */
[----:B0-----:R-:W3:Y:S04]  /*754b0*/  LDL.LU R14, [R1+0x678] ;  /* 0x00067800010e7983 */ /* 0x001ee80000300800 */
        /* <DEDUP_REMOVED lines=19> */
[----:B------:R-:W-:Y:S04]  /*755f0*/  STL.64 [R1+0x3118], R20 ;  /* 0x0031181401007387 */ /* 0x000fe80000100a00 */
[----:B0-----:R-:W2:Y:S08]  /*75600*/  LDL R22, [R1+0xc8] ;  /* 0x0000c80001167983 */ /* 0x001eb00000100800 */
[----:B------:R-:W-:Y:S04]  /*75610*/  STL.64 [R1+0x720], R24 ;  /* 0x0007201801007387 */ /* 0x000fe80000100a00 */
[----:B------:R0:W-:Y:S04]  /*75620*/  STL.64 [R1+0x728], R26 ;  /* 0x0007281a01007387 */ /* 0x0001e80000100a00 */
[----:B0-----:R-:W4:Y:S01]  /*75630*/  LDL.LU.64 R26, [R1+0x31a8] ;  /* 0x0031a800011a7983 */ /* 0x001f220000300a00 */
[----:B------:R-:W-:-:S02]  /*75640*/  IMAD.MOV.U32 R25, RZ, RZ, R18 ;  /* 0x000000ffff197224 */ /* 0x000fc400078e0012 */
[----:B------:R-:W-:Y:S02]  /*75650*/  IMAD.MOV.U32 R24, RZ, RZ, R19 ;  /* 0x000000ffff187224 */ /* 0x000fe400078e0013 */
[----:B------:R-:W2:Y:S04]  /*75660*/  LDL.LU.64 R18, [R1+0x31a0] ;  /* 0x0031a00001127983 */ /* 0x000ea80000300a00 */
[----:B----4-:R-:W-:Y:S04]  /*75670*/  STL.64 [R1+0x3130], R26 ;  /* 0x0031301a01007387 */ /* 0x010fe80000100a00 */
[----:B------:R0:W-:Y:S04]  /*75680*/  STL.64 [R1+0x3128], R24 ;  /* 0x0031281801007387 */ /* 0x0001e80000100a00 */
[----:B0-----:R-:W4:Y:S04]  /*75690*/  LDL.LU R24, [R1+0x630] ;  /* 0x0006300001187983 */ /* 0x001f280000300800 */
[----:B------:R-:W4:Y:S04]  /*756a0*/  LDL.LU R25, [R1+0x634] ;  /* 0x0006340001197983 */ /* 0x000f280000300800 */
[----:B------:R-:W3:Y:S04]  /*756b0*/  LDL.LU R26, [R1+0x638] ;  /* 0x00063800011a7983 */ /* 0x000ee80000300800 */
[----:B------:R-:W3:Y:S01]  /*756c0*/  LDL.LU R27, [R1+0x63c] ;  /* 0x00063c00011b7983 */ /* 0x000ee20000300800 */
[----:B--2---:R-:W-:Y:S01]  /*756d0*/  HMMA.16816.F32 R12, R8, R18, R12 ;  /* 0x00000012080c723c */ /* 0x004fe2000000180c */
[----:B------:R-:W-:-:S02]  /*756e0*/  IMAD.MOV.U32 R21, RZ, RZ, R18 ;  /* 0x000000ffff157224 */ /* 0x000fc400078e0012 */
[----:B------:R-:W-:Y:S01]  /*756f0*/  IMAD.MOV.U32 R20, RZ, RZ, R19 ;  /* 0x000000ffff147224 */ /* 0x000fe200078e0013 */
[----:B---3--:R-:W-:Y:S04]  /*75700*/  STL.64 [R1+0x3140], R26 ;  /* 0x0031401a01007387 */ /* 0x008fe80000100a00 */
        /* <DEDUP_REMOVED lines=9> */
[----:B------:R-:W3:Y:S04]  /*757a0*/  LDL.LU.64 R18, [R1+0x3188] ;  /* 0x0031880001127983 */ /* 0x000ee80000300a00 */
[----:B------:R-:W4:Y:S01]  /*757b0*/  LDL.LU.64 R16, [R1+0x3180] ;  /* 0x0031800001107983 */ /* 0x000f220000300a00 */
[----:B---3--:R-:W-:-:S15]  /*757c0*/  HMMA.16816.F32 R12, R8, R18, R12 ;  /* 0x00000012080c723c */ /* 0x008fde000000180c */
[----:B------:R-:W-:-:S04]  /*757d0*/  NOP ;  /* 0x0000000000007918 */ /* 0x000fc80000000000 */
[----:B------:R-:W-:Y:S04]  /*757e0*/  STL.64 [R1+0x700], R12 ;  /* 0x0007000c01007387 */ /* 0x000fe80000100a00 */
[----:B------:R0:W-:Y:S04]  /*757f0*/  STL.64 [R1+0x708], R14 ;  /* 0x0007080e01007387 */ /* 0x0001e80000100a00 */
[----:B0-----:R-:W3:Y:S04]  /*75800*/  LDL.LU.64 R14, [R1+0x3178] ;  /* 0x00317800010e7983 */ /* 0x001ee80000300a00 */
[----:B------:R-:W-:Y:S01]  /*75810*/  STL.64 [R1+0x3000], R18 ;  /* 0x0030001201007387 */ /* 0x000fe20000100a00 */
[----:B---3--:R-:W-:Y:S03]  /*75820*/  HMMA.16816.F32 R12, R8, R14, R4 ;  /* 0x0000000e080c723c */ /* 0x008fe60000001804 */
[----:B------:R-:W3:Y:S04]  /*75830*/  LDL.LU.64 R6, [R1+0x3170] ;  /* 0x0031700001067983 */ /* 0x000ee80000300a00 */
[----:B------:R-:W3:-:S12]  /*75840*/  LDL.LU.64 R4, [R1+0x3168] ;  /* 0x0031680001047983 */ /* 0x000ed80000300a00 */
[----:B------:R-:W-:Y:S04]  /*75850*/  STL.64 [R1+0x6f0], R12 ;  /* 0x0006f00c01007387 */ /* 0x000fe80000100a00 */
[----:B------:R0:W-:Y:S04]  /*75860*/  STL.64 [R1+0x6f8], R14 ;  /* 0x0006f80e01007387 */ /* 0x0001e80000100a00 */
[----:B0-----:R-:W3:Y:S04]  /*75870*/  LDL.LU.64 R14, [R1+0x3160] ;  /* 0x00316000010e7983 */ /* 0x001ee80000300a00 */
[----:B------:R-:W2:Y:S01]  /*75880*/  LDL.LU.64 R12, [R1+0x3158] ;  /* 0x00315800010c7983 */ /* 0x000ea20000300a00 */
[----:B---3--:R-:W-:-:S15]  /*75890*/  HMMA.16816.F32 R4, R8, R14, R4 ;  /* 0x0000000e0804723c */ /* 0x008fde0000001804 */
[----:B------:R-:W-:-:S04]  /*758a0*/  NOP ;  /* 0x0000000000007918 */ /* 0x000fc80000000000 */
[----:B------:R-:W-:Y:S04]  /*758b0*/  STL.64 [R1+0x6e0], R4 ;  /* 0x0006e00401007387 */ /* 0x000fe80000100a00 */
[----:B------:R0:W-:Y:S04]  /*758c0*/  STL.64 [R1+0x6e8], R6 ;  /* 0x0006e80601007387 */ /* 0x0001e80000100a00 */
[----:B0-----:R-:W2:Y:S04]  /*758d0*/  LDL.LU.64 R6, [R1+0x3150] ;  /* 0x0031500001067983 */ /* 0x001ea80000300a00 */
[----:B------:R-:W3:Y:S04]  /*758e0*/  LDL.LU.64 R4, [R1+0x3148] ;  /* 0x0031480001047983 */ /* 0x000ee80000300a00 */
[----:B------:R-:W-:Y:S01]  /*758f0*/  STL.64 [R1+0x3080], R14 ;  /* 0x0030800e01007387 */ /* 0x000fe20000100a00 */
        /* <DEDUP_REMOVED lines=8> */
[----:B------:R-:W-:-:S05]  /*75980*/  IMAD.MOV.U32 R19, RZ, RZ, R20 ;  /* 0x000000ffff137224 */ /* 0x000fca00078e0014 */
[----:B------:R-:W-:Y:S04]  /*75990*/  STL.64 [R1+0x3018], R18 ;  /* 0x0030181201007387 */ /* 0x000fe80000100a00 */
[----:B------:R-:W-:Y:S01]  /*759a0*/  STL.64 [R1+0x2fe8], R6 ;  /* 0x002fe80601007387 */ /* 0x000fe20000100a00 */
[----:B--2---:R-:W-:Y:S03]  /*759b0*/  HMMA.16816.F32 R20, R8, R22, R24 ;  /* 0x000000160814723c */ /* 0x004fe60000001818 */
[----:B------:R-:W2:Y:S04]  /*759c0*/  LDL.LU.64 R26, [R1+0x3130] ;  /* 0x00313000011a7983 */ /* 0x000ea80000300a00 */
[----:B------:R-:W2:-:S12]  /*759d0*/  LDL.LU.64 R24, [R1+0x3128] ;  /* 0x0031280001187983 */ /* 0x000e980000300a00 */
[----:B------:R-:W-:Y:S04]  /*759e0*/  STL.64 [R1+0x630], R20 ;  /* 0x0006301401007387 */ /* 0x000fe80000100a00 */
[----:B------:R0:W-:Y:S04]  /*759f0*/  STL.64 [R1+0x638], R22 ;  /* 0x0006381601007387 */ /* 0x0001e80000100a00 */
[----:B0-----:R-:W2:Y:S04]  /*75a00*/  LDL.LU.64 R22, [R1+0x3120] ;  /* 0x0031200001167983 */ /* 0x001ea80000300a00 */
[----:B------:R-:W2:Y:S02]  /*75a10*/  LDL.LU.64 R20, [R1+0x3118] ;  /* 0x0031180001147983 */ /* 0x000ea40000300a00 */
[----:B--2---:R-:W-:Y:S02]  /*75a20*/  HMMA.16816.F32 R8, R8, R26, R20 ;  /* 0x0000001a0808723c */ /* 0x004fe40000001814 */
[----:B------:R-:W2:Y:S04]  /*75a30*/  LDL.LU.64 R22, [R1+0x3110] ;  /* 0x0031100001167983 */ /* 0x000ea80000300a00 */
[----:B------:R-:W3:-:S13]  /*75a40*/  LDL.LU.64 R20, [R1+0x3108] ;  /* 0x0031080001147983 */ /* 0x000eda0000300a00 */
[----:B------:R-:W-:Y:S04]  /*75a50*/  STL.64 [R1+0x620], R8 ;  /* 0x0006200801007387 */ /* 0x000fe80000100a00 */
[----:B------:R0:W-:Y:S04]  /*75a60*/  STL.64 [R1+0x628], R10 ;  /* 0x0006280a01007387 */ /* 0x0001e80000100a00 */
[----:B0-----:R-:W3:Y:S04]  /*75a70*/  LDL.LU.64 R10, [R1+0x3100] ;  /* 0x00310000010a7983 */ /* 0x001ee80000300a00 */
[----:B------:R-:W4:Y:S01]  /*75a80*/  LDL.LU.64 R8, [R1+0x30f8] ;  /* 0x0030f80001087983 */ /* 0x000f220000300a00 */
[----:B------:R-:W-:-:S02]  /*75a90*/  IMAD.MOV.U32 R18, RZ, RZ, R25 ;  /* 0x000000ffff127224 */ /* 0x000fc400078e0019 */
[----:B------:R-:W-:-:S05]  /*75aa0*/  IMAD.MOV.U32 R19, RZ, RZ, R24 ;  /* 0x000000ffff137224 */ /* 0x000fca00078e0018 */
[----:B------:R2:W-:Y:S04]  /*75ab0*/  STL.64 [R1+0x3030], R18 ;  /* 0x0030301201007387 */ /* 0x0005e80000100a00 */
[----:B------:R3:W-:Y:S01]  /*75ac0*/  STL.64 [R1+0x2fc8], R26 ;  /* 0x002fc81a01007387 */ /* 0x0007e20000100a00 */
[----:B--2---:R-:W-:Y:S02]  /*75ad0*/  IMAD.MOV.U32 R18, RZ, RZ, R23 ;  /* 0x000000ffff127224 */ /* 0x004fe400078e0017 */
[----:B------:R-:W-:Y:S02]  /*75ae0*/  IMAD.MOV.U32 R19, RZ, RZ, R22 ;  /* 0x000000ffff137224 */ /* 0x000fe400078e0016 */
[----:B---3--:R-:W-:Y:S02]  /*75af0*/  IMAD.MOV.U32 R26, RZ, RZ, R10 ;  /* 0x000000ffff1a7224 */ /* 0x008fe400078e000a */
[----:B------:R-:W-:-:S02]  /*75b00*/  IMAD.MOV.U32 R27, RZ, RZ, R11 ;  /* 0x000000ffff1b7224 */ /* 0x000fc400078e000b */
[----:B----4-:R-:W-:Y:S02]  /*75b10*/  IMAD.MOV.U32 R24, RZ, RZ, R8 ;  /* 0x000000ffff187224 */ /* 0x010fe400078e0008 */
[----:B------:R-:W2:Y:S01]  /*75b20*/  LDL.LU R8, [R1+0x30f4] ;  /* 0x0030f40001087983 */ /* 0x000ea20000300800 */
[----:B------:R-:W-:-:S03]  /*75b30*/  IMAD.MOV.U32 R25, RZ, RZ, R9 ;  /* 0x000000ffff197224 */ /* 0x000fc600078e0009 */
[----:B------:R-:W3:Y:S04]  /*75b40*/  LDL.LU R9, [R1+0x30f0] ;  /* 0x0030f00001097983 */ /* 0x000ee80000300800 */
[----:B------:R-:W4:Y:S04]  /*75b50*/  LDL.LU R10, [R1+0x30ec] ;  /* 0x0030ec00010a7983 */ /* 0x000f280000300800 */
        /* <DEDUP_REMOVED lines=11> */
[----:B--2---:R3:W-:Y:S04]  /*75c10*/  STL.64 [R1+0x3028], R26 ;  /* 0x0030281a01007387 */ /* 0x0047e80000100a00 */
[----:B------:R0:W-:Y:S01]  /*75c20*/  STL.64 [R1+0x3020], R24 ;  /* 0x0030201801007387 */ /* 0x0001e20000100a00 */
[----:B---3--:R-:W-:Y:S02]  /*75c30*/  IMAD.MOV.U32 R26, RZ, RZ, R9 ;  /* 0x000000ffff1a7224 */ /* 0x008fe400078e0009 */
[----:B0-----:R-:W-:-:S02]  /*75c40*/  IMAD.MOV.U32 R24, RZ, RZ, R11 ;  /* 0x000000ffff187224 */ /* 0x001fc400078e000b */
[----:B------:R-:W2:Y:S01]  /*75c50*/  LDL.LU R11, [R1+0x30e4] ;  /* 0x0030e400010b7983 */ /* 0x000ea20000300800 */
[----:B----4-:R-:W-:Y:S02]  /*75c60*/  IMAD.MOV.U32 R25, RZ, RZ, R10 ;  /* 0x000000ffff197224 */ /* 0x010fe400078e000a */
[----:B------:R-:W-:Y:S01]  /*75c70*/  IMAD.MOV.U32 R27, RZ, RZ, R8 ;  /* 0x000000ffff1b7224 */ /* 0x000fe200078e0008 */
[----:B------:R-:W3:Y:S04]  /*75c80*/  LDL.LU R10, [R1+0x30e0] ;  /* 0x0030e000010a7983 */ /* 0x000ee80000300800 */
[----:B------:R-:W4:Y:S04]  /*75c90*/  LDL.LU R9, [R1+0x30dc] ;  /* 0x0030dc0001097983 */ /* 0x000f280000300800 */
[----:B------:R-:W2:Y:S04]  /*75ca0*/  LDL.LU R8, [R1+0x30d8] ;  /* 0x0030d80001087983 */ /* 0x000ea80000300800 */
[----:B------:R-:W2:Y:S01]  /*75cb0*/  LDL.64 R14, [R1+0x178] ;  /* 0x00017800010e7983 */ /* 0x000ea20000100a00 */
[----:B------:R-:W-:-:S02]  /*75cc0*/  IMAD.MOV.U32 R18, RZ, RZ, R17 ;  /* 0x000000ffff127224 */ /* 0x000fc400078e0011 */
[----:B------:R-:W-:Y:S02]  /*75cd0*/  IMAD.MOV.U32 R19, RZ, RZ, R16 ;  /* 0x000000ffff137224 */ /* 0x000fe400078e0010 */
[----:B------:R-:W-:Y:S02]  /*75ce0*/  IMAD.MOV.U32 R7, RZ, RZ, R12 ;  /* 0x000000ffff077224 */ /* 0x000fe400078e000c */
[----:B------:R-:W-:Y:S01]  /*75cf0*/  IMAD.MOV.U32 R6, RZ, RZ, R13 ;  /* 0x000000ffff067224 */ /* 0x000fe200078e000d */
[----:B--2---:R0:W-:Y:S04]  /*75d00*/  STL.64 [R1+0x3090], R14 ;  /* 0x0030900e01007387 */ /* 0x0041e80000100a00 */
[----:B------:R-:W-:Y:S04]  /*75d10*/  STL.64 [R1+0x3078], R18 ;  /* 0x0030781201007387 */ /* 0x000fe80000100a00 */
        /* <DEDUP_REMOVED lines=22> */
[----:B------:R-:W2:Y:S04]  /*75e80*/  LDL.LU R7, [R1+0x5ec] ;  /* 0x0005ec0001077983 */ /* 0x000ea80000300800 */
[----:B------:R-:W2:Y:S04]  /*75e90*/  LDL.LU R16, [R1+0x5d0] ;  /* 0x0005d00001107983 */ /* 0x000ea80000300800 */
        /* <DEDUP_REMOVED lines=11> */
[----:B---3--:R-:W-:-:S02]  /*75f50*/  IMAD.MOV.U32 R26, RZ, RZ, R10 ;  /* 0x000000ffff1a7224 */ /* 0x008fc400078e000a */
[----:B0-----:R-:W-:Y:S02]  /*75f60*/  IMAD.MOV.U32 R24, RZ, RZ, R8 ;  /* 0x000000ffff187224 */ /* 0x001fe400078e0008 */
[----:B------:R-:W2:Y:S01]  /*75f70*/  LDL.LU R8, [R1+0x30d4] ;  /* 0x0030d40001087983 */ /* 0x000ea20000300800 */
[----:B----4-:R-:W-:Y:S02]  /*75f80*/  IMAD.MOV.U32 R25, RZ, RZ, R9 ;  /* 0x000000ffff197224 */ /* 0x010fe400078e0009 */
[----:B------:R-:W-:Y:S01]  /*75f90*/  IMAD.MOV.U32 R27, RZ, RZ, R11 ;  /* 0x000000ffff1b7224 */ /* 0x000fe200078e000b */
        /* <DEDUP_REMOVED lines=14> */
[----:B0-----:R-:W2:Y:S04]  /*76080*/  LDL.LU.64 R22, [R1+0x30b0] ;  /* 0x0030b00001167983 */ /* 0x001ea80000300a00 */
[----:B------:R-:W4:Y:S01]  /*76090*/  LDL.LU R20, [R1+0x30a8] ;  /* 0x0030a80001147983 */ /* 0x000f220000300800 */
[----:B--2---:R-:W-:-:S15]  /*760a0*/  HMMA.16816.F32 R12, R8, R22, R12 ;  /* 0x00000016080c723c */ /* 0x004fde000000180c */
[----:B------:R-:W-:-:S04]  /*760b0*/  NOP ;  /* 0x0000000000007918 */ /* 0x000fc80000000000 */
[----:B------:R-:W-:Y:S04]  /*760c0*/  STL.64 [R1+0xc60], R12 ;  /* 0x000c600c01007387 */ /* 0x000fe80000100a00 */
[----:B------:R0:W-:Y:S04]  /*760d0*/  STL.64 [R1+0xc68], R14 ;  /* 0x000c680e01007387 */ /* 0x0001e80000100a00 */
[----:B0-----:R-:W2:Y:S04]  /*760e0*/  LDL.LU.64 R14, [R1+0x30a0] ;  /* 0x0030a000010e7983 */ /* 0x001ea80000300a00 */
[----:B------:R-:W2:Y:S04]  /*760f0*/  LDL.LU.64 R12, [R1+0x3098] ;  /* 0x00309800010c7983 */ /* 0x000ea80000300a00 */
[----:B------:R4:W-:Y:S02]  /*76100*/  STL.64 [R1+0x2fb0], R22 ;  /* 0x002fb01601007387 */ /* 0x0009e40000100a00 */
[----:B----4-:R-:W-:Y:S01]  /*76110*/  MOV R22, R20 ;  /* 0x0000001400167202 */ /* 0x010fe20000000f00 */
[----:B------:R-:W-:-:S07]  /*76120*/  IMAD.MOV.U32 R23, RZ, RZ, R0 ;  /* 0x000000ffff177224 */ /* 0x000fce00078e0000 */
[----:B--2---:R-:W-:Y:S01]  /*76130*/  HMMA.16816.F32 R20, R8, R22, R12 ;  /* 0x000000160814723c */ /* 0x004fe2000000180c */
[----:B------:R-:W2:-:S15]  /*76140*/  LDL.LU.64 R14, [R1+0x3090] ;  /* 0x00309000010e7983 */ /* 0x000e9e0000300a00 */
[----:B------:R-:W-:-:S03]  /*76150*/  NOP ;  /* 0x0000000000007918 */ /* 0x000fc60000000000 */
[----:B------:R-:W-:Y:S04]  /*76160*/  STL.64 [R1+0xc40], R20 ;  /* 0x000c401401007387 */ /* 0x000fe80000100a00 */
[----:B------:R0:W-:Y:S04]  /*76170*/  STL.64 [R1+0xc48], R22 ;  /* 0x000c481601007387 */ /* 0x0001e80000100a00 */
[----:B0-----:R-:W4:Y:S01]  /*76180*/  LDL.64 R22, [R1+0xf8] ;  /* 0x0000f80001167983 */ /* 0x001f220000100a00 */
[----:B--2---:R-:W-:Y:S01]  /*76190*/  HMMA.16816.F32 R4, R8, R14, R4 ;  /* 0x0000000e0804723c */ /* 0x004fe20000001804 */
[----:B------:R-:W-:-:S15]  /*761a0*/  IMAD.MOV.U32 R13, RZ, RZ, R15 ;  /* 0x000000ffff0d7224 */ /* 0x000fde00078e000f */
[----:B------:R-:W-:-:S03]  /*761b0*/  NOP ;  /* 0x0000000000007918 */ /* 0x000fc60000000000 */
[----:B------:R-:W-:Y:S04]  /*761c0*/  STL.64 [R1+0xc20], R4 ;  /* 0x000c200401007387 */ /* 0x000fe80000100a00 */
[----:B------:R0:W-:Y:S04]  /*761d0*/  STL.64 [R1+0xc28], R6 ;  /* 0x000c280601007387 */ /* 0x0001e80000100a00 */
[----:B0-----:R-:W2:Y:S04]  /*761e0*/  LDL.LU.64 R6, [R1+0x3088] ;  /* 0x0030880001067983 */ /* 0x001ea80000300a00 */
[----:B------:R-:W2:Y:S04]  /*761f0*/  LDL.LU.64 R14, [R1+0x3080] ;  /* 0x00308000010e7983 */ /* 0x000ea80000300a00 */
[----:B--2---:R-:W-:Y:S04]  /*76200*/  STL.64 [R1+0x2ff8], R14 ;  /* 0x002ff80e01007387 */ /* 0x004fe80000100a00 */
[----:B------:R0:W-:Y:S04]  /*76210*/  STL [R1+0x2ff0], R13 ;  /* 0x002ff00d01007387 */ /* 0x0001e80000100800 */
[----:B------:R-:W4:Y:S01]  /*76220*/  LDL.LU R12, [R1+0x560] ;  /* 0x00056000010c7983 */ /* 0x000f220000300800 */
[C---:B------:R-:W-:Y:S03]  /*76230*/  HMMA.16816.F32 R4, R8.reuse, R6, R16 ;  /* 0x000000060804723c */ /* 0x040fe60000001810 */
[----:B0-----:R-:W4:Y:S04]  /*76240*/  LDL.LU R13, [R1+0x564] ;  /* 0x00056400010d7983 */ /* 0x001f280000300800 */
[----:B------:R-:W4:Y:S04]  /*76250*/  LDL.LU R14, [R1+0x568] ;  /* 0x00056800010e7983 */ /* 0x000f280000300800 */
[----:B------:R-:W4:Y:S04]  /*76260*/  LDL.LU R15, [R1+0x56c] ;  /* 0x00056c00010f7983 */ /* 0x000f280000300800 */
[----:B------:R-:W3:Y:S04]  /*76270*/  LDL.LU.64 R18, [R1+0x3078] ;  /* 0x0030780001127983 */ /* 0x000ee80000300a00 */
        /* <DEDUP_REMOVED lines=36> */
[C---:B---3--:R-:W-:Y:S02]  /*764c0*/  HMMA.16816.F32 R16, R8.reuse, R18, R24 ;  /* 0x000000120810723c */ /* 0x048fe40000001818 */
[----:B------:R-:W3:Y:S06]  /*764d0*/  LDL.64 R26, [R1+0xc8] ;  /* 0x0000c800011a7983 */ /* 0x000eec0000100a00 */
[----:B----4-:R-:W-:Y:S01]  /*764e0*/  HMMA.16816.F32 R12, R8, R22, R12 ;  /* 0x00000016080c723c */ /* 0x010fe2000000180c */
[----:B---3--:R0:W-:Y:S10]  /*764f0*/  STL.64 [R1+0x2fe0], R26 ;  /* 0x002fe01a01007387 */ /* 0x0081f40000100a00 */
[----:B------:R1:W-:Y:S04]  /*76500*/  STL.64 [R1+0xab0], R16 ;  /* 0x000ab01001007387 */ /* 0x0003e80000100a00 */
[----:B------:R3:W-:Y:S04]  /*76510*/  STL.64 [R1+0xab8], R18 ;  /* 0x000ab81201007387 */ /* 0x0007e80000100a00 */
[----:B------:R-:W4:Y:S04]  /*76520*/  LDL.LU R24, [R1+0x540] ;  /* 0x0005400001187983 */ /* 0x000f280000300800 */
[----:B------:R-:W4:Y:S04]  /*76530*/  LDL.LU R25, [R1+0x544] ;  /* 0x0005440001197983 */ /* 0x000f280000300800 */
[----:B0-----:R-:W4:Y:S04]  /*76540*/  LDL.LU R26, [R1+0x548] ;  /* 0x00054800011a7983 */ /* 0x001f280000300800 */
[----:B------:R-:W4:Y:S04]  /*76550*/  LDL.LU R27, [R1+0x54c] ;  /* 0x00054c00011b7983 */ /* 0x000f280000300800 */
[----:B-1----:R-:W2:Y:S04]  /*76560*/  LDL.LU R16, [R1+0x520] ;  /* 0x0005200001107983 */ /* 0x002ea80000300800 */
[----:B------:R-:W2:Y:S04]  /*76570*/  LDL.LU R17, [R1+0x524] ;  /* 0x0005240001117983 */ /* 0x000ea80000300800 */
[----:B---3--:R-:W3:Y:S04]  /*76580*/  LDL.LU R18, [R1+0x528] ;  /* 0x0005280001127983 */ /* 0x008ee80000300800 */
        /* <DEDUP_REMOVED lines=10> */
[----:B------:R-:W2:Y:S04]  /*76630*/  LDL.LU R13, [R1+0x2ff0] ;  /* 0x002ff000010d7983 */ /* 0x000ea80000300800 */
[----:B------:R-:W2:Y:S01]  /*76640*/  LDL.LU R20, [R1+0x510] ;  /* 0x0005100001147983 */ /* 0x000ea20000300800 */
[----:B------:R-:W-:-:S03]  /*76650*/  IMAD.MOV.U32 R29, RZ, RZ, R22 ;  /* 0x000000ffff1d7224 */ /* 0x000fc600078e0016 */
[----:B------:R-:W2:Y:S01]  /*76660*/  LDL.LU R21, [R1+0x514] ;  /* 0x0005140001157983 */ /* 0x000ea20000300800 */
[----:B------:R-:W-:-:S03]  /*76670*/  IMAD.MOV.U32 R28, RZ, RZ, R23 ;  /* 0x000000ffff1c7224 */ /* 0x000fc600078e0017 */
[----:B------:R-:W2:Y:S04]  /*76680*/  LDL.LU R22, [R1+0x518] ;  /* 0x0005180001167983 */ /* 0x000ea80000300800 */
[----:B------:R-:W2:Y:S01]  /*76690*/  LDL.LU R23, [R1+0x51c] ;  /* 0x00051c0001177983 */ /* 0x000ea20000300800 */
[----:B---3--:R-:W-:-:S15]  /*766a0*/  HMMA.16816.F32 R4, R8, R14, R4 ;  /* 0x0000000e0804723c */ /* 0x008fde0000001804 */
[----:B------:R-:W-:-:S04]  /*766b0*/  NOP ;  /* 0x0000000000007918 */ /* 0x000fc80000000000 */
        /* <DEDUP_REMOVED lines=9> */
[----:B0-----:R-:W3:Y:S04]  /*76750*/  LDL.64 R6, [R1+0x168] ;  /* 0x0001680001067983 */ /* 0x001ee80000100a00 */
[----:B---3--:R0:W-:Y:S04]  /*76760*/  STL.64 [R1+0x2f88], R6 ;  /* 0x002f880601007387 */ /* 0x0081e80000100a00 */
[----:B------:R-:W3:Y:S04]  /*76770*/  LDL.LU R4, [R1+0x4f0] ;  /* 0x0004f00001047983 */ /* 0x000ee80000300800 */
[----:B------:R-:W3:Y:S04]  /*76780*/  LDL.LU R5, [R1+0x4f4] ;  /* 0x0004f40001057983 */ /* 0x000ee80000300800 */
[----:B0-----:R-:W4:Y:S04]  /*76790*/  LDL.LU R6, [R1+0x4f8] ;  /* 0x0004f80001067983 */ /* 0x001f280000300800 */
[----:B------:R-:W4:Y:S01]  /*767a0*/  LDL.LU R7, [R1+0x4fc] ;  /* 0x0004fc0001077983 */ /* 0x000f220000300800 */
[----:B--2---:R-:W-:Y:S03]  /*767b0*/  HMMA.16816.F32 R16, R8, R26, R16 ;  /* 0x0000001a0810723c */ /* 0x004fe60000001810 */
[----:B----4-:R-:W-:Y:S04]  /*767c0*/  STL.64 [R1+0x2f98], R6 ;  /* 0x002f980601007387 */ /* 0x010fe80000100a00 */
[----:B---3--:R0:W-:Y:S04]  /*767d0*/  STL.64 [R1+0x2f90], R4 ;  /* 0x002f900401007387 */ /* 0x0081e80000100a00 */
        /* <DEDUP_REMOVED lines=9> */
[----:B------:R-:W-:Y:S04]  /*76870*/  STL.64 [R1+0x990], R16 ;  /* 0x0009901001007387 */ /* 0x000fe80000100a00 */
[----:B------:R0:W-:Y:S04]  /*76880*/  STL.64 [R1+0x998], R18 ;  /* 0x0009981201007387 */ /* 0x0001e80000100a00 */
[----:B0-----:R-:W3:Y:S04]  /*76890*/  LDL.LU.64 R18, [R1+0x2fd8] ;  /* 0x002fd80001127983 */ /* 0x001ee80000300a00 */
[----:B------:R-:W3:Y:S04]  /*768a0*/  LDL.LU.64 R16, [R1+0x2fd0] ;  /* 0x002fd00001107983 */ /* 0x000ee80000300a00 */
[----:B------:R-:W3:Y:S04]  /*768b0*/  LDL.LU.64 R26, [R1+0x2fc8] ;  /* 0x002fc800011a7983 */ /* 0x000ee80000300a00 */
[----:B------:R-:W-:Y:S01]  /*768c0*/  STL [R1+0x2ed0], R12 ;  /* 0x002ed00c01007387 */ /* 0x000fe20000100800 */
[----:B---3--:R-:W-:Y:S03]  /*768d0*/  HMMA.16816.F32 R8, R8, R26, R16 ;  /* 0x0000001a0808723c */ /* 0x008fe60000001810 */
[----:B------:R-:W3:Y:S04]  /*768e0*/  LDL.LU.64 R18, [R1+0x2fc0] ;  /* 0x002fc00001127983 */ /* 0x000ee80000300a00 */
[----:B------:R-:W3:Y:S04]  /*768f0*/  LDL.LU.64 R16, [R1+0x2fb8] ;  /* 0x002fb80001107983 */ /* 0x000ee80000300a00 */
[----:B------:R0:W-:Y:S04]  /*76900*/  STL.64 [R1+0x2ea8], R26 ;  /* 0x002ea81a01007387 */ /* 0x0001e80000100a00 */
[----:B------:R-:W4:Y:S04]  /*76910*/  LDL.LU R24, [R1+0x4d0] ;  /* 0x0004d00001187983 */ /* 0x000f280000300800 */
[----:B------:R-:W-:Y:S04]  /*76920*/  STL.64 [R1+0x7d0], R8 ;  /* 0x0007d00801007387 */ /* 0x000fe80000100a00 */
[----:B------:R1:W-:Y:S04]  /*76930*/  STL.64 [R1+0x7d8], R10 ;  /* 0x0007d80a01007387 */ /* 0x0003e80000100a00 */
[----:B------:R-:W4:Y:S04]  /*76940*/  LDL.LU R25, [R1+0x4d4] ;  /* 0x0004d40001197983 */ /* 0x000f280000300800 */
[----:B0-----:R-:W4:Y:S04]  /*76950*/  LDL.LU R26, [R1+0x4d8] ;  /* 0x0004d800011a7983 */ /* 0x001f280000300800 */
[----:B------:R-:W4:Y:S04]  /*76960*/  LDL.LU R27, [R1+0x4dc] ;  /* 0x0004dc00011b7983 */ /* 0x000f280000300800 */
[----:B-1----:R-:W4:Y:S01]  /*76970*/  LDL.LU R10, [R1+0x178] ;  /* 0x00017800010a7983 */ /* 0x002f220000300800 */
[----:B------:R-:W-:-:S02]  /*76980*/  IMAD.MOV.U32 R11, RZ, RZ, R13 ;  /* 0x000000ffff0b7224 */ /* 0x000fc400078e000d */
[----:B--2---:R-:W-:Y:S01]  /*76990*/  IMAD.MOV.U32 R13, RZ, RZ, R7 ;  /* 0x000000ffff0d7224 */ /* 0x004fe200078e0007 */
[----:B---3--:R-:W-:-:S15]  /*769a0*/  HMMA.16816.F32 R20, R16, R6, R20 ;  /* 0x000000061014723c */ /* 0x008fde0000001814 */
[----:B------:R-:W-:-:S04]  /*769b0*/  NOP ;  /* 0x0000000000007918 */ /* 0x000fc80000000000 */
[----:B------:R0:W-:Y:S04]  /*769c0*/  STL.64 [R1+0x7a0], R20 ;  /* 0x0007a01401007387 */ /* 0x0001e80000100a00 */
[----:B------:R1:W-:Y:S01]  /*769d0*/  STL.64 [R1+0x7a8], R22 ;  /* 0x0007a81601007387 */ /* 0x0003e20000100a00 */
[----:B0-----:R-:W-:-:S03]  /*769e0*/  IMAD.MOV.U32 R20, RZ, RZ, R6 ;  /* 0x000000ffff147224 */ /* 0x001fc600078e0006 */
[----:B-1----:R-:W2:Y:S04]  /*769f0*/  LDL.LU.64 R22, [R1+0x2fb0] ;  /* 0x002fb00001167983 */ /* 0x002ea80000300a00 */
[----:B------:R-:W2:Y:S04]  /*76a00*/  LDL.LU.64 R6, [R1+0x2fa8] ;  /* 0x002fa80001067983 */ /* 0x000ea80000300a00 */
[----:B------:R-:W2:Y:S04]  /*76a10*/  LDL.LU.64 R4, [R1+0x2fa0] ;  /* 0x002fa00001047983 */ /* 0x000ea80000300a00 */
[----:B------:R-:W-:Y:S04]  /*76a20*/  STL.64 [R1+0x2f18], R14 ;  /* 0x002f180e01007387 */ /* 0x000fe80000100a00 */
[----:B------:R0:W-:Y:S04]  /*76a30*/  STL [R1+0x2f10], R13 ;  /* 0x002f100d01007387 */ /* 0x0001e80000100800 */
[----:B------:R-:W4:Y:S04]  /*76a40*/  LDL.LU R12, [R1+0x4e0] ;  /* 0x0004e000010c7983 */ /* 0x000f280000300800 */
[----:B0-----:R-:W4:Y:S04]  /*76a50*/  LDL.LU R13, [R1+0x4e4] ;  /* 0x0004e400010d7983 */ /* 0x001f280000300800 */
[----:B------:R-:W4:Y:S04]  /*76a60*/  LDL.LU R14, [R1+0x4e8] ;  /* 0x0004e800010e7983 */ /* 0x000f280000300800 */
[----:B------:R-:W4:Y:S01]  /*76a70*/  LDL.LU R15, [R1+0x4ec] ;  /* 0x0004ec00010f7983 */ /* 0x000f220000300800 */
[----:B--2---:R-:W-:-:S15]  /*76a80*/  HMMA.16816.F32 R4, R16, R22, R4 ;  /* 0x000000161004723c */ /* 0x004fde0000001804 */
[----:B------:R-:W-:-:S04]  /*76a90*/  NOP ;  /* 0x0000000000007918 */ /* 0x000fc80000000000 */
[----:B------:R-:W-:Y:S04]  /*76aa0*/  STL.64 [R1+0x780], R4 ;  /* 0x0007800401007387 */ /* 0x000fe80000100a00 */
[----:B------:R0:W-:Y:S04]  /*76ab0*/  STL.64 [R1+0x788], R6 ;  /* 0x0007880601007387 */ /* 0x0001e80000100a00 */
[----:B0-----:R-:W2:Y:S04]  /*76ac0*/  LDL.LU.64 R6, [R1+0x2f98] ;  /* 0x002f980001067983 */ /* 0x001ea80000300a00 */
[----:B------:R-:W2:Y:S04]  /*76ad0*/  LDL.LU.64 R4, [R1+0x2f90] ;  /* 0x002f900001047983 */ /* 0x000ea80000300a00 */
[----:B------:R0:W-:Y:S04]  /*76ae0*/  STL.64 [R1+0x2e78], R22 ;  /* 0x002e781601007387 */ /* 0x0001e80000100a00 */
[----:B------:R-:W-:Y:S04]  /*76af0*/  STL [R1+0x2f80], R20 ;  /* 0x002f801401007387 */ /* 0x000fe80000100800 */
[----:B0-----:R-:W2:Y:S02]  /*76b00*/  LDL.64 R22, [R1+0x188] ;  /* 0x0001880001167983 */ /* 0x001ea40000100a00 */
[----:B--2---:R-:W-:-:S15]  /*76b10*/  HMMA.16816.F32 R4, R16, R22, R4 ;  /* 0x000000161004723c */ /* 0x004fde0000001804 */
[----:B------:R-:W-:-:S04]  /*76b20*/  NOP ;  /* 0x0000000000007918 */ /* 0x000fc80000000000 */
[----:B------:R-:W-:Y:S04]  /*76b30*/  STL.64 [R1+0x750], R4 ;  /* 0x0007500401007387 */ /* 0x000fe80000100a00 */
[----:B------:R0:W-:Y:S04]  /*76b40*/  STL.64 [R1+0x758], R6 ;  /* 0x0007580601007387 */ /* 0x0001e80000100a00 */
[----:B0-----:R-:W2:Y:S01]  /*76b50*/  LDL.LU.64 R6, [R1+0x2f88] ;  /* 0x002f880001067983 */ /* 0x001ea20000300a00 */
[----:B------:R-:W-:Y:S02]  /*76b60*/  IMAD.MOV.U32 R9, RZ, RZ, R22 ;  /* 0x000000ffff097224 */ /* 0x000fe400078e0016 */
[----:B------:R-:W-:-:S02]  /*76b70*/  IMAD.MOV.U32 R8, RZ, RZ, R23 ;  /* 0x000000ffff087224 */ /* 0x000fc400078e0017 */
[----:B----4-:R-:W-:Y:S01]  /*76b80*/  HMMA.16816.F32 R20, R16, R10, R12 ;  /* 0x0000000a1014723c */ /* 0x010fe2000000180c */
[----:B------:R0:W-:-:S15]  /*76b90*/  STL.64 [R1+0x2e58], R10 ;  /* 0x002e580a01007387 */ /* 0x0001de0000100a00 */
[----:B------:R-:W-:-:S03]  /*76ba0*/  NOP ;  /* 0x0000000000007918 */ /* 0x000fc60000000000 */
[----:B------:R-:W-:Y:S04]  /*76bb0*/  STL.64 [R1+0x610], R20 ;  /* 0x0006101401007387 */ /* 0x000fe80000100a00 */
[----:B------:R-:W-:Y:S01]  /*76bc0*/  STL.64 [R1+0x618], R22 ;  /* 0x0006181601007387 */ /* 0x000fe20000100a00 */
[----:B--2---:R-:W-:Y:S01]  /*76bd0*/  HMMA.16816.F32 R12, R16, R6, R24 ;  /* 0x00000006100c723c */ /* 0x004fe20000001818 */
[----:B0-----:R-:W-:Y:S02]  /*76be0*/  IMAD.MOV.U32 R11, RZ, RZ, R6 ;  /* 0x000000ffff0b7224 */ /* 0x001fe400078e0006 */
        /* <DEDUP_REMOVED lines=30> */
[----:B------:R-:W-:Y:S04]  /*76dd0*/  STL.64 [R1+0x2f38], R4 ;  /* 0x002f380401007387 */ /* 0x000fe80000100a00 */
[----:B0-----:R-:W2:Y:S04]  /*76de0*/  LDL.64 R6, [R1+0x128] ;  /* 0x0001280001067983 */ /* 0x001ea80000100a00 */
[----:B--2---:R0:W-:Y:S04]  /*76df0*/  STL.64 [R1+0x2f50], R6 ;  /* 0x002f500601007387 */ /* 0x0041e80000100a00 */
[----:B0-----:R-:W2:Y:S04]  /*76e00*/  LDL.64 R6, [R1+0x138] ;  /* 0x0001380001067983 */ /* 0x001ea80000100a00 */
[----:B--2---:R0:W-:Y:S04]  /*76e10*/  STL.64 [R1+0x2f68], R6 ;  /* 0x002f680601007387 */ /* 0x0041e80000100a00 */
[----:B0-----:R-:W2:Y:S04]  /*76e20*/  LDL.64 R6, [R1+0x148] ;  /* 0x0001480001067983 */ /* 0x001ea80000100a00 */
[----:B------:R0:W-:Y:S04]  /*76e30*/  STL.64 [R1+0x2f28], R14 ;  /* 0x002f280e01007387 */ /* 0x0001e80000100a00 */
[----:B----4-:R1:W-:Y:S04]  /*76e40*/  STL.64 [R1+0x2f20], R12 ;  /* 0x002f200c01007387 */ /* 0x0103e80000100a00 */
[----:B0-----:R-:W4:Y:S04]  /*76e50*/  LDL.64 R14, [R1+0x118] ;  /* 0x00011800010e7983 */ /* 0x001f280000100a00 */
[----:B----4-:R0:W-:Y:S04]  /*76e60*/  STL.64 [R1+0x2f48], R14 ;  /* 0x002f480e01007387 */ /* 0x0101e80000100a00 */
[----:B-1----:R-:W4:Y:S04]  /*76e70*/  LDL.LU R12, [R1+0x490] ;  /* 0x00049000010c7983 */ /* 0x002f280000300800 */
        /* <DEDUP_REMOVED lines=16> */
[----:B----4-:R0:W-:Y:S04]  /*76f80*/  STL.64 [R1+0x2ef0], R10 ;  /* 0x002ef00a01007387 */ /* 0x0101e80000100a00 */
[----:B---3--:R-:W-:Y:S01]  /*76f90*/  STL.64 [R1+0x2ee8], R8 ;  /* 0x002ee80801007387 */ /* 0x008fe20000100a00 */
[----:B0-----:R-:W-:-:S02]  /*76fa0*/  IMAD.MOV.U32 R10, RZ, RZ, R29 ;  /* 0x000000ffff0a7224 */ /* 0x001fc400078e001d */
[----:B------:R-:W-:-:S05]  /*76fb0*/  IMAD.MOV.U32 R11, RZ, RZ, R28 ;  /* 0x000000ffff0b7224 */ /* 0x000fca00078e001c */
[----:B------:R0:W-:Y:S04]  /*76fc0*/  STL.64 [R1+0x2f08], R10 ;  /* 0x002f080a01007387 */ /* 0x0001e80000100a00 */
[----:B0-----:R-:W3:Y:S04]  /*76fd0*/  LDL.64 R10, [R1+0x108] ;  /* 0x00010800010a7983 */ /* 0x001ee80000100a00 */
[----:B------:R0:W-:Y:S04]  /*76fe0*/  STL.64 [R1+0x5e0], R20 ;  /* 0x0005e01401007387 */ /* 0x0001e80000100a00 */
[----:B------:R1:W-:Y:S04]  /*76ff0*/  STL.64 [R1+0x5e8], R22 ;  /* 0x0005e81601007387 */ /* 0x0003e80000100a00 */
[----:B0-----:R-:W4:Y:S01]  /*77000*/  LDL.LU R20, [R1+0x2f80] ;  /* 0x002f800001147983 */ /* 0x001f220000300800 */
[----:B-1----:R-:W-:-:S02]  /*77010*/  IMAD.MOV.U32 R22, RZ, RZ, R26 ;  /* 0x000000ffff167224 */ /* 0x002fc400078e001a */
[----:B------:R-:W-:Y:S02]  /*77020*/  IMAD.MOV.U32 R21, RZ, RZ, R27 ;  /* 0x000000ffff157224 */ /* 0x000fe400078e001b */
[----:B------:R-:W2:Y:S04]  /*77030*/  LDL.LU.64 R26, [R1+0x2f78] ;  /* 0x002f7800011a7983 */ /* 0x000ea80000300a00 */
[----:B------:R-:W2:Y:S01]  /*77040*/  LDL.LU.64 R24, [R1+0x2f70] ;  /* 0x002f700001187983 */ /* 0x000ea20000300a00 */
[----:B------:R-:W-:Y:S01]  /*77050*/  IMAD.MOV.U32 R23, RZ, RZ, R7 ;  /* 0x000000ffff177224 */ /* 0x000fe200078e0007 */
[----:B--2---:R-:W-:-:S15]  /*77060*/  HMMA.16816.F32 R24, R16, R6, R24 ;  /* 0x000000061018723c */ /* 0x004fde0000001818 */
[----:B------:R-:W-:-:S04]  /*77070*/  NOP ;  /* 0x0000000000007918 */ /* 0x000fc80000000000 */
[----:B------:R0:W-:Y:S04]  /*77080*/  STL.64 [R1+0x530], R24 ;  /* 0x0005301801007387 */ /* 0x0001e80000100a00 */
[----:B------:R-:W-:Y:S01]  /*77090*/  STL.64 [R1+0x538], R26 ;  /* 0x0005381a01007387 */ /* 0x000fe20000100a00 */
[----:B0-----:R-:W-:-:S03]  /*770a0*/  IMAD.MOV.U32 R24, RZ, RZ, R6 ;  /* 0x000000ffff187224 */ /* 0x001fc600078e0006 */
[----:B------:R-:W2:Y:S04]  /*770b0*/  LDL.LU.64 R6, [R1+0x2f68] ;  /* 0x002f680001067983 */ /* 0x000ea80000300a00 */
[----:B------:R-:W-:Y:S04]  /*770c0*/  STL.64 [R1+0x2f00], R22 ;  /* 0x002f001601007387 */ /* 0x000fe80000100a00 */
[----:B----4-:R0:W-:Y:S04]  /*770d0*/  STL.64 [R1+0x2ef8], R20 ;  /* 0x002ef81401007387 */ /* 0x0101e80000100a00 */
[----:B0-----:R-:W4:Y:S04]  /*770e0*/  LDL.LU R20, [R1+0x460] ;  /* 0x0004600001147983 */ /* 0x001f280000300800 */
[----:B------:R-:W4:Y:S04]  /*770f0*/  LDL.LU R21, [R1+0x464] ;  /* 0x0004640001157983 */ /* 0x000f280000300800 */
[----:B------:R-:W4:Y:S04]  /*77100*/  LDL.LU R22, [R1+0x468] ;  /* 0x0004680001167983 */ /* 0x000f280000300800 */
[----:B------:R-:W4:Y:S01]  /*77110*/  LDL.LU R23, [R1+0x46c] ;  /* 0x00046c0001177983 */ /* 0x000f220000300800 */
        /* <DEDUP_REMOVED lines=25> */
[----:B------:R-:W2:Y:S04]  /*772b0*/  LDL.LU.64 R14, [R1+0x2f28] ;  /* 0x002f2800010e7983 */ /* 0x000ea80000300a00 */
[----:B------:R-:W2:Y:S01]  /*772c0*/  LDL.LU.64 R12, [R1+0x2f20] ;  /* 0x002f2000010c7983 */ /* 0x000ea20000300a00 */
[----:B---3--:R-:W-:Y:S01]  /*772d0*/  IMAD.MOV.U32 R29, RZ, RZ, R11 ;  /* 0x000000ffff1d7224 */ /* 0x008fe200078e000b */
[----:B--2---:R-:W-:-:S15]  /*772e0*/  HMMA.16816.F32 R12, R16, R10, R12 ;  /* 0x0000000a100c723c */ /* 0x004fde000000180c */
[----:B------:R-:W-:-:S04]  /*772f0*/  NOP ;  /* 0x0000000000007918 */ /* 0x000fc80000000000 */
[----:B------:R0:W-:Y:S04]  /*77300*/  STL.64 [R1+0x4b0], R12 ;  /* 0x0004b00c01007387 */ /* 0x0001e80000100a00 */
[----:B------:R1:W-:Y:S01]  /*77310*/  STL.64 [R1+0x4b8], R14 ;  /* 0x0004b80e01007387 */ /* 0x0003e20000100a00 */
[----:B0-----:R-:W-:-:S03]  /*77320*/  IMAD.MOV.U32 R12, RZ, RZ, R10 ;  /* 0x000000ffff0c7224 */ /* 0x001fc600078e000a */
[----:B-1----:R-:W2:Y:S04]  /*77330*/  LDL.LU.64 R14, [R1+0x2f18] ;  /* 0x002f1800010e7983 */ /* 0x002ea80000300a00 */
[----:B------:R-:W3:Y:S04]  /*77340*/  LDL.LU R13, [R1+0x2f10] ;  /* 0x002f1000010d7983 */ /* 0x000ee80000300800 */
[----:B------:R-:W4:Y:S02]  /*77350*/  LDL.LU.64 R10, [R1+0x2f08] ;  /* 0x002f0800010a7983 */ /* 0x000f240000300a00 */
[----:B----4-:R-:W-:Y:S02]  /*77360*/  HMMA.16816.F32 R8, R16, R10, R20 ;  /* 0x0000000a1008723c */ /* 0x010fe40000001814 */
[----:B------:R-:W4:Y:S04]  /*77370*/  LDL.LU.64 R22, [R1+0x2f00] ;  /* 0x002f000001167983 */ /* 0x000f280000300a00 */
        /* <DEDUP_REMOVED lines=12> */
[----:B0-----:R-:W3:Y:S01]  /*77440*/  LDL.LU.64 R14, [R1+0xf8] ;  /* 0x0000f800010e7983 */ /* 0x001ee20000300a00 */
[----:B--2---:R-:W-:Y:S03]  /*77450*/  HMMA.16816.F32 R8, R16, R6, R8 ;  /* 0x000000061008723c */ /* 0x004fe60000001808 */
[----:B---3--:R0:W-:Y:S02]  /*77460*/  STL.64 [R1+0x2da8], R14 ;  /* 0x002da80e01007387 */ /* 0x0081e40000100a00 */
[----:B0-----:R-:W-:-:S02]  /*77470*/  IMAD.MOV.U32 R14, RZ, RZ, R12 ;  /* 0x000000ffff0e7224 */ /* 0x001fc400078e000c */
[----:B------:R-:W-:Y:S01]  /*77480*/  IMAD.MOV.U32 R15, RZ, RZ, R29 ;  /* 0x000000ffff0f7224 */ /* 0x000fe200078e001d */
[----:B------:R-:W2:Y:S04]  /*77490*/  LDL.LU R12, [R1+0x2ed0] ;  /* 0x002ed000010c7983 */ /* 0x000ea80000300800 */
[----:B------:R0:W-:Y:S07]  /*774a0*/  STL.64 [R1+0x2dc0], R14 ;  /* 0x002dc00e01007387 */ /* 0x0001ee0000100a00 */
[----:B------:R-:W-:Y:S04]  /*774b0*/  STL.64 [R1+0x470], R8 ;  /* 0x0004700801007387 */ /* 0x000fe80000100a00 */
[----:B------:R1:W-:Y:S01]  /*774c0*/  STL.64 [R1+0x478], R10 ;  /* 0x0004780a01007387 */ /* 0x0003e20000100a00 */
[----:B0-----:R-:W-:-:S02]  /*774d0*/  IMAD.MOV.U32 R14, RZ, RZ, R5 ;  /* 0x000000ffff0e7224 */ /* 0x001fc400078e0005 */
[----:B------:R-:W-:Y:S01]  /*774e0*/  IMAD.MOV.U32 R15, RZ, RZ, R4 ;  /* 0x000000ffff0f7224 */ /* 0x000fe200078e0004 */
[----:B-1----:R-:W3:Y:S04]  /*774f0*/  LDL.LU.64 R10, [R1+0x2ec8] ;  /* 0x002ec800010a7983 */ /* 0x002ee80000300a00 */
[----:B------:R-:W2:Y:S04]  /*77500*/  LDL.LU.64 R8, [R1+0x2ec0] ;  /* 0x002ec00001087983 */ /* 0x000ea80000300a00 */
[----:B------:R-:W-:Y:S04]  /*77510*/  STL.64 [R1+0x2dd8], R14 ;  /* 0x002dd80e01007387 */ /* 0x000fe80000100a00 */
[----:B------:R0:W-:Y:S04]  /*77520*/  STL.64 [R1+0x2d98], R6 ;  /* 0x002d980601007387 */ /* 0x0001e80000100a00 */
[----:B------:R-:W2:Y:S04]  /*77530*/  LDL.LU R4, [R1+0x350] ;  /* 0x0003500001047983 */ /* 0x000ea80000300800 */
[----:B------:R-:W2:Y:S04]  /*77540*/  LDL.LU R5, [R1+0x354] ;  /* 0x0003540001057983 */ /* 0x000ea80000300800 */
[----:B0-----:R-:W2:Y:S04]  /*77550*/  LDL.LU R6, [R1+0x358] ;  /* 0x0003580001067983 */ /* 0x001ea80000300800 */
        /* <DEDUP_REMOVED lines=20> */
[----:B----4-:R-:W-:-:S05]  /*776a0*/  IMAD.MOV.U32 R15, RZ, RZ, R23 ;  /* 0x000000ffff0f7224 */ /* 0x010fca00078e0017 */
[----:B------:R-:W-:Y:S04]  /*776b0*/  STL.64 [R1+0x2e20], R14 ;  /* 0x002e200e01007387 */ /* 0x000fe80000100a00 */
[----:B--2---:R-:W-:Y:S04]  /*776c0*/  STL.64 [R1+0x2de8], R6 ;  /* 0x002de80601007387 */ /* 0x004fe80000100a00 */
[----:B------:R0:W-:Y:S04]  /*776d0*/  STL.64 [R1+0x2de0], R4 ;  /* 0x002de00401007387 */ /* 0x0001e80000100a00 */
[----:B0-----:R-:W2:Y:S04]  /*776e0*/  LDL.LU R4, [R1+0x390] ;  /* 0x0003900001047983 */ /* 0x001ea80000300800 */
[----:B------:R-:W2:Y:S04]  /*776f0*/  LDL.LU R5, [R1+0x394] ;  /* 0x0003940001057983 */ /* 0x000ea80000300800 */
[----:B------:R-:W4:Y:S04]  /*77700*/  LDL.LU R6, [R1+0x398] ;  /* 0x0003980001067983 */ /* 0x000f280000300800 */
[----:B------:R-:W4:Y:S01]  /*77710*/  LDL.LU R7, [R1+0x39c] ;  /* 0x00039c0001077983 */ /* 0x000f220000300800 */
[----:B------:R-:W-:-:S02]  /*77720*/  IMAD.MOV.U32 R14, RZ, RZ, R22 ;  /* 0x000000ffff0e7224 */ /* 0x000fc400078e0016 */
[----:B------:R-:W-:-:S05]  /*77730*/  IMAD.MOV.U32 R15, RZ, RZ, R21 ;  /* 0x000000ffff0f7224 */ /* 0x000fca00078e0015 */
[----:B------:R3:W-:Y:S02]  /*77740*/  STL.64 [R1+0x2e38], R14 ;  /* 0x002e380e01007387 */ /* 0x0007e40000100a00 */
[----:B---3--:R-:W-:Y:S02]  /*77750*/  IMAD.MOV.U32 R14, RZ, RZ, R11 ;  /* 0x000000ffff0e7224 */ /* 0x008fe400078e000b */
[----:B------:R-:W-:Y:S02]  /*77760*/  IMAD.MOV.U32 R15, RZ, RZ, R10 ;  /* 0x000000ffff0f7224 */ /* 0x000fe400078e000a */
[----:B------:R-:W-:Y:S02]  /*77770*/  IMAD.MOV.U32 R10, RZ, RZ, R9 ;  /* 0x000000ffff0a7224 */ /* 0x000fe400078e0009 */
        /* <DEDUP_REMOVED lines=11> */
[----:B------:R-:W2:Y:S01]  /*77830*/  LDL.LU R11, [R1+0x40c] ;  /* 0x00040c00010b7983 */ /* 0x000ea20000300800 */
[----:B------:R-:W-:-:S02]  /*77840*/  IMAD.MOV.U32 R22, RZ, RZ, R20 ;  /* 0x000000ffff167224 */ /* 0x000fc400078e0014 */
[----:B------:R-:W-:Y:S01]  /*77850*/  IMAD.MOV.U32 R23, RZ, RZ, R13 ;  /* 0x000000ffff177224 */ /* 0x000fe200078e000d */
[----:B--2---:R-:W-:Y:S04]  /*77860*/  STL.64 [R1+0x2e88], R10 ;  /* 0x002e880a01007387 */ /* 0x004fe80000100a00 */
[----:B----4-:R0:W-:Y:S04]  /*77870*/  STL.64 [R1+0x2e80], R8 ;  /* 0x002e800801007387 */ /* 0x0101e80000100a00 */
[----:B------:R-:W-:Y:S04]  /*77880*/  STL.64 [R1+0x2ea0], R22 ;  /* 0x002ea01601007387 */ /* 0x000fe80000100a00 */
        /* <DEDUP_REMOVED lines=32> */
[----:B------:R-:W-:-:S03]  /*77a90*/  IMAD.MOV.U32 R27, RZ, RZ, R0 ;  /* 0x000000ffff1b7224 */ /* 0x000fc600078e0000 */
        /* <DEDUP_REMOVED lines=17> */
[----:B0-----:R-:W4:Y:S02]  /*77bb0*/  LDL.LU.64 R26, [R1+0x2ea8] ;  /* 0x002ea800011a7983 */ /* 0x001f240000300a00 */
[----:B----4-:R-:W-:Y:S02]  /*77bc0*/  HMMA.16816.F32 R16, R16, R26, R20 ;  /* 0x0000001a1010723c */ /* 0x010fe40000001814 */
[----:B------:R-:W3:-:S15]  /*77bd0*/  LDL.LU.64 R22, [R1+0x2ea0] ;  /* 0x002ea00001167983 */ /* 0x000ede0000300a00 */
[----:B------:R-:W-:Y:S02]  /*77be0*/  NOP ;  /* 0x0000000000007918 */ /* 0x000fe40000000000 */
[----:B------:R-:W-:Y:S04]  /*77bf0*/  STL.64 [R1+0x450], R16 ;  /* 0x0004501001007387 */ /* 0x000fe80000100a00 */
[----:B------:R0:W-:Y:S04]  /*77c00*/  STL.64 [R1+0x458], R18 ;  /* 0x0004581201007387 */ /* 0x0001e80000100a00 */
[----:B0-----:R-:W3:Y:S04]  /*77c10*/  LDL.LU.64 R18, [R1+0x2e98] ;  /* 0x002e980001127983 */ /* 0x001ee80000300a00 */
[----:B------:R-:W3:Y:S04]  /*77c20*/  LDL.LU.64 R16, [R1+0x2e90] ;  /* 0x002e900001107983 */ /* 0x000ee80000300a00 */
[----:B------:R0:W-:Y:S04]  /*77c30*/  STL.64 [R1+0x2d90], R26 ;  /* 0x002d901a01007387 */ /* 0x0001e80000100a00 */
[----:B0-----:R-:W4:Y:S01]  /*77c40*/  LDL.LU.64 R26, [R1+0xc8] ;  /* 0x0000c800011a7983 */ /* 0x001f220000300a00 */
        /* <DEDUP_REMOVED lines=12> */
[----:B------:R-:W2:Y:S04]  /*77d10*/  LDL.LU R20, [R1+0x340] ;  /* 0x0003400001147983 */ /* 0x000ea80000300800 */
[----:B------:R-:W2:Y:S04]  /*77d20*/  LDL.LU R21, [R1+0x344] ;  /* 0x0003440001157983 */ /* 0x000ea80000300800 */
[----:B0-----:R-:W2:Y:S04]  /*77d30*/  LDL.LU R22, [R1+0x348] ;  /* 0x0003480001167983 */ /* 0x001ea80000300800 */
[----:B------:R-:W2:Y:S01]  /*77d40*/  LDL.LU R23, [R1+0x34c] ;  /* 0x00034c0001177983 */ /* 0x000ea20000300800 */
        /* <DEDUP_REMOVED lines=57> */
[----:B0-----:R-:W3:Y:S02]  /*780e0*/  LDL.LU.64 R14, [R1+0x2da8] ;  /* 0x002da800010e7983 */ /* 0x001ee40000300a00 */
[----:B---3--:R-:W-:Y:S01]  /*780f0*/  HMMA.16816.F32 R8, R16, R14, R8 ;  /* 0x0000000e1008723c */ /* 0x008fe20000001808 */
[----:B------:R-:W-:-:S15]  /*78100*/  IMAD.MOV.U32 R0, RZ, RZ, R15 ;  /* 0x000000ffff007224 */ /* 0x000fde00078e000f */
[----:B------:R-:W-:-:S03]  /*78110*/  NOP ;  /* 0x0000000000007918 */ /* 0x000fc60000000000 */
[----:B------:R0:W-:Y:S04]  /*78120*/  STL.64 [R1+0x800], R8 ;  /* 0x0008000801007387 */ /* 0x0001e80000100a00 */
[----:B------:R-:W-:Y:S01]  /*78130*/  STL.64 [R1+0x808], R10 ;  /* 0x0008080a01007387 */ /* 0x000fe20000100a00 */
[----:B0-----:R-:W-:-:S03]  /*78140*/  IMAD.MOV.U32 R8, RZ, RZ, R14 ;  /* 0x000000ffff087224 */ /* 0x001fc600078e000e */
[----:B------:R-:W2:Y:S02]  /*78150*/  LDL.LU.64 R14, [R1+0x2da0] ;  /* 0x002da000010e7983 */ /* 0x000ea40000300a00 */
[----:B--2---:R-:W-:-:S15]  /*78160*/  HMMA.16816.F32 R4, R16, R14, R4 ;  /* 0x0000000e1004723c */ /* 0x004fde0000001804 */
        /* <DEDUP_REMOVED lines=9> */
[C---:B--2---:R-:W-:Y:S08]  /*78200*/  HMMA.16816.F32 R20, R16.reuse, R6, R20 ;  /* 0x000000061014723c */ /* 0x044ff00000001814 */
[----:B----4-:R-:W-:Y:S11]  /*78210*/  HMMA.16816.F32 R12, R16, R26, R12 ;  /* 0x0000001a100c723c */ /* 0x010ff6000000180c */
[----:B------:R-:W-:Y:S04]  /*78220*/  STL.64 [R1+0x7e0], R20 ;  /* 0x0007e01401007387 */ /* 0x000fe80000100a00 */
[----:B------:R0:W-:Y:S04]  /*78230*/  STL.64 [R1+0x7e8], R22 ;  /* 0x0007e81601007387 */ /* 0x0001e80000100a00 */
[----:B0-----:R-:W2:Y:S04]  /*78240*/  LDL.LU.64 R22, [R1+0x1a8] ;  /* 0x0001a80001167983 */ /* 0x001ea80000300a00 */
[----:B------:R-:W-:Y:S04]  /*78250*/  STL [R1+0x2c98], R7 ;  /* 0x002c980701007387 */ /* 0x000fe80000100800 */
[----:B------:R0:W-:Y:S04]  /*78260*/  STL [R1+0x2d18], R6 ;  /* 0x002d180601007387 */ /* 0x0001e80000100800 */
[----:B------:R-:W3:Y:S04]  /*78270*/  LDL.LU R4, [R1+0x320] ;  /* 0x0003200001047983 */ /* 0x000ee80000300800 */
[----:B------:R-:W3:Y:S04]  /*78280*/  LDL.LU R5, [R1+0x324] ;  /* 0x0003240001057983 */ /* 0x000ee80000300800 */
[----:B0-----:R-:W3:Y:S04]  /*78290*/  LDL.LU R6, [R1+0x328] ;  /* 0x0003280001067983 */ /* 0x001ee80000300800 */
[----:B------:R-:W3:Y:S04]  /*782a0*/  LDL.LU R7, [R1+0x32c] ;  /* 0x00032c0001077983 */ /* 0x000ee80000300800 */
[----:B------:R0:W-:Y:S04]  /*782b0*/  STL.64 [R1+0x760], R12 ;  /* 0x0007600c01007387 */ /* 0x0001e80000100a00 */
[----:B------:R-:W-:Y:S01]  /*782c0*/  STL.64 [R1+0x768], R14 ;  /* 0x0007680e01007387 */ /* 0x000fe20000100a00 */
[----:B0-----:R-:W-:-:S02]  /*782d0*/  IMAD.MOV.U32 R13, RZ, RZ, R26 ;  /* 0x000000ffff0d7224 */ /* 0x001fc400078e001a */
[----:B------:R-:W-:Y:S02]  /*782e0*/  IMAD.MOV.U32 R12, RZ, RZ, R27 ;  /* 0x000000ffff0c7224 */ /* 0x000fe400078e001b */
[----:B------:R-:W3:Y:S04]  /*782f0*/  LDL.LU.64 R26, [R1+0x2d90] ;  /* 0x002d9000011a7983 */ /* 0x000ee80000300a00 */
[----:B------:R-:W4:Y:S01]  /*78300*/  LDL.LU.64 R10, [R1+0x188] ;  /* 0x00018800010a7983 */ /* 0x000f220000300a00 */
[----:B---3--:R-:W-:-:S15]  /*78310*/  HMMA.16816.F32 R4, R16, R26, R4 ;  /* 0x0000001a1004723c */ /* 0x008fde0000001804 */
[----:B------:R-:W-:-:S04]  /*78320*/  NOP ;  /* 0x0000000000007918 */ /* 0x000fc80000000000 */
[----:B------:R-:W-:Y:S04]  /*78330*/  STL.64 [R1+0x730], R4 ;  /* 0x0007300401007387 */ /* 0x000fe80000100a00 */
[----:B------:R-:W-:Y:S04]  /*78340*/  STL.64 [R1+0x738], R6 ;  /* 0x0007380601007387 */ /* 0x000fe80000100a00 */
[----:B----4-:R-:W-:Y:S04]  /*78350*/  STL.64 [R1+0x2d70], R10 ;  /* 0x002d700a01007387 */ /* 0x010fe80000100a00 */
[----:B------:R0:W-:Y:S04]  /*78360*/  STL [R1+0x2d68], R8 ;  /* 0x002d680801007387 */ /* 0x0001e80000100800 */
[----:B------:R-:W2:Y:S04]  /*78370*/  LDL R9, [R1+0x34] ;  /* 0x0000340001097983 */ /* 0x000ea80000100800 */
[----:B0-----:R-:W2:Y:S04]  /*78380*/  LDL R8, [R1+0x30] ;  /* 0x0000300001087983 */ /* 0x001ea80000100800 */
[----:B------:R-:W2:Y:S04]  /*78390*/  LDL R10, [R1+0x38] ;  /* 0x00003800010a7983 */ /* 0x000ea80000100800 */
[----:B------:R-:W2:Y:S04]  /*783a0*/  LDL R11, [R1+0x3c] ;  /* 0x00003c00010b7983 */ /* 0x000ea80000100800 */
[----:B------:R-:W3:Y:S04]  /*783b0*/  LDL.LU R4, [R1+0x2d0] ;  /* 0x0002d00001047983 */ /* 0x000ee80000300800 */
[----:B------:R-:W3:Y:S04]  /*783c0*/  LDL.LU R5, [R1+0x2d4] ;  /* 0x0002d40001057983 */ /* 0x000ee80000300800 */
[----:B------:R-:W4:Y:S04]  /*783d0*/  LDL.LU R6, [R1+0x2d8] ;  /* 0x0002d80001067983 */ /* 0x000f280000300800 */
[----:B------:R-:W4:Y:S01]  /*783e0*/  LDL.LU R7, [R1+0x2dc] ;  /* 0x0002dc0001077983 */ /* 0x000f220000300800 */
[----:B------:R-:W-:Y:S01]  /*783f0*/  MOV R18, R13 ;  /* 0x0000000d00127202 */ /* 0x000fe20000000f00 */
[----:B------:R-:W-:-:S02]  /*78400*/  IMAD.MOV.U32 R19, RZ, RZ, R12 ;  /* 0x000000ffff137224 */ /* 0x000fc400078e000c */
[----:B----4-:R-:W-:Y:S04]  /*78410*/  STL.64 [R1+0x2d80], R6 ;  /* 0x002d800601007387 */ /* 0x010fe80000100a00 */
[----:B---3--:R0:W-:Y:S04]  /*78420*/  STL.64 [R1+0x2d78], R4 ;  /* 0x002d780401007387 */ /* 0x0081e80000100a00 */
[----:B0-----:R-:W3:Y:S04]  /*78430*/  LDL.LU R4, [R1+0x300] ;  /* 0x0003000001047983 */ /* 0x001ee80000300800 */
[----:B------:R-:W3:Y:S04]  /*78440*/  LDL.LU R5, [R1+0x304] ;  /* 0x0003040001057983 */ /* 0x000ee80000300800 */
[----:B------:R-:W3:Y:S04]  /*78450*/  LDL.LU R6, [R1+0x308] ;  /* 0x0003080001067983 */ /* 0x000ee80000300800 */
[----:B------:R-:W3:Y:S04]  /*78460*/  LDL.LU R7, [R1+0x30c] ;  /* 0x00030c0001077983 */ /* 0x000ee80000300800 */
[----:B------:R-:W4:Y:S04]  /*78470*/  LDL.LU.64 R14, [R1+0x168] ;  /* 0x00016800010e7983 */ /* 0x000f280000300a00 */
[----:B------:R0:W-:Y:S04]  /*78480*/  STL.64 [R1+0x2c60], R26 ;  /* 0x002c601a01007387 */ /* 0x0001e80000100a00 */
[----:B------:R-:W2:Y:S04]  /*78490*/  LDL.LU R24, [R1+0x2f0] ;  /* 0x0002f00001187983 */ /* 0x000ea80000300800 */
[----:B------:R-:W2:Y:S04]  /*784a0*/  LDL.LU R25, [R1+0x2f4] ;  /* 0x0002f40001197983 */ /* 0x000ea80000300800 */
[----:B0-----:R-:W2:Y:S04]  /*784b0*/  LDL.LU R26, [R1+0x2f8] ;  /* 0x0002f800011a7983 */ /* 0x001ea80000300800 */
[----:B------:R-:W2:Y:S04]  /*784c0*/  LDL.LU R27, [R1+0x2fc] ;  /* 0x0002fc00011b7983 */ /* 0x000ea80000300800 */
[----:B------:R0:W-:Y:S04]  /*784d0*/  STL.64 [R1+0x2c68], R18 ;  /* 0x002c681201007387 */ /* 0x0001e80000100a00 */
[----:B------:R-:W2:Y:S04]  /*784e0*/  LDL.LU R16, [R1+0x310] ;  /* 0x0003100001107983 */ /* 0x000ea80000300800 */
[----:B------:R-:W2:Y:S04]  /*784f0*/  LDL.LU R17, [R1+0x314] ;  /* 0x0003140001117983 */ /* 0x000ea80000300800 */
[----:B0-----:R-:W2:Y:S04]  /*78500*/  LDL.LU R18, [R1+0x318] ;  /* 0x0003180001127983 */ /* 0x001ea80000300800 */
[----:B------:R-:W2:Y:S02]  /*78510*/  LDL.LU R19, [R1+0x31c] ;  /* 0x00031c0001137983 */ /* 0x000ea40000300800 */
[----:B--2---:R-:W-:-:S15]  /*78520*/  HMMA.16816.F32 R16, R8, R22, R16 ;  /* 0x000000160810723c */ /* 0x004fde0000001810 */
[----:B------:R-:W-:-:S04]  /*78530*/  NOP ;  /* 0x0000000000007918 */ /* 0x000fc80000000000 */
[----:B------:R0:W-:Y:S04]  /*78540*/  STL.64 [R1+0x5f0], R16 ;  /* 0x0005f01001007387 */ /* 0x0001e80000100a00 */
[----:B------:R1:W-:Y:S01]  /*78550*/  STL.64 [R1+0x5f8], R18 ;  /* 0x0005f81201007387 */ /* 0x0003e20000100a00 */
[----:B0-----:R-:W-:Y:S02]  /*78560*/  IMAD.MOV.U32 R17, RZ, RZ, R22 ;  /* 0x000000ffff117224 */ /* 0x001fe400078e0016 */
[----:B------:R-:W-:Y:S02]  /*78570*/  IMAD.MOV.U32 R16, RZ, RZ, R23 ;  /* 0x000000ffff107224 */ /* 0x000fe400078e0017 */
[----:B------:R-:W3:Y:S02]  /*78580*/  LDL.LU.64 R22, [R1+0x2d88] ;  /* 0x002d880001167983 */ /* 0x000ee40000300a00 */
[----:B---3--:R-:W-:Y:S02]  /*78590*/  HMMA.16816.F32 R8, R8, R22, R4 ;  /* 0x000000160808723c */ /* 0x008fe40000001804 */
[----:B------:R-:W4:Y:S04]  /*785a0*/  LDL.LU.64 R6, [R1+0x2d80] ;  /* 0x002d800001067983 */ /* 0x000f280000300a00 */
[----:B------:R-:W4:Y:S01]  /*785b0*/  LDL.LU.64 R4, [R1+0x2d78] ;  /* 0x002d780001047983 */ /* 0x000f220000300a00 */
[----:B-1----:R-:W-:-:S02]  /*785c0*/  IMAD.MOV.U32 R19, RZ, RZ, R22 ;  /* 0x000000ffff137224 */ /* 0x002fc400078e0016 */
[----:B------:R-:W-:-:S10]  /*785d0*/  IMAD.MOV.U32 R18, RZ, RZ, R23 ;  /* 0x000000ffff127224 */ /* 0x000fd400078e0017 */
[----:B------:R-:W-:Y:S04]  /*785e0*/  STL.64 [R1+0x5d0], R8 ;  /* 0x0005d00801007387 */ /* 0x000fe80000100a00 */
[----:B------:R0:W-:Y:S04]  /*785f0*/  STL.64 [R1+0x5d8], R10 ;  /* 0x0005d80a01007387 */ /* 0x0001e80000100a00 */
[----:B0-----:R-:W2:Y:S04]  /*78600*/  LDL.LU.64 R10, [R1+0x2d70] ;  /* 0x002d7000010a7983 */ /* 0x001ea80000300a00 */
[----:B------:R-:W3:Y:S04]  /*78610*/  LDL.LU R8, [R1+0x2d68] ;  /* 0x002d680001087983 */ /* 0x000ee80000300800 */
[----:B------:R-:W-:Y:S04]  /*78620*/  STL.64 [R1+0x2ca8], R18 ;  /* 0x002ca81201007387 */ /* 0x000fe80000100a00 */
[----:B------:R0:W-:Y:S04]  /*78630*/  STL.64 [R1+0x2ca0], R16 ;  /* 0x002ca01001007387 */ /* 0x0001e80000100a00 */
[----:B0-----:R-:W2:Y:S04]  /*78640*/  LDL.LU.64 R16, [R1+0x30] ;  /* 0x0000300001107983 */ /* 0x001ea80000300a00 */
[----:B------:R-:W2:Y:S04]  /*78650*/  LDL.LU.64 R18, [R1+0x38] ;  /* 0x0000380001127983 */ /* 0x000ea80000300a00 */
[----:B------:R-:W3:Y:S04]  /*78660*/  LDL.LU R20, [R1] ;  /* 0x0000000001147983 */ /* 0x000ee80000300800 */
[----:B------:R-:W3:Y:S04]  /*78670*/  LDL.LU R21, [R1+0x4] ;  /* 0x0000040001157983 */ /* 0x000ee80000300800 */
[----:B------:R-:W3:Y:S04]  /*78680*/  LDL.LU R22, [R1+0x8] ;  /* 0x0000080001167983 */ /* 0x000ee80000300800 */
[----:B------:R-:W3:Y:S01]  /*78690*/  LDL.LU R23, [R1+0xc] ;  /* 0x00000c0001177983 */ /* 0x000ee20000300800 */
[----:B--2---:R-:W-:Y:S03]  /*786a0*/  HMMA.16816.F32 R24, R16, R10, R24 ;  /* 0x0000000a1018723c */ /* 0x004fe60000001818 */
[----:B---3--:R0:W-:Y:S04]  /*786b0*/  STL.64 [R1+0x2b30], R22 ;  /* 0x002b301601007387 */ /* 0x0081e80000100a00 */
[----:B------:R1:W-:Y:S01]  /*786c0*/  STL.64 [R1+0x2b28], R20 ;  /* 0x002b281401007387 */ /* 0x0003e20000100a00 */
[----:B0-----:R-:W-:-:S02]  /*786d0*/  IMAD.MOV.U32 R22, RZ, RZ, R8 ;  /* 0x000000ffff167224 */ /* 0x001fc400078e0008 */
[----:B------:R-:W-:-:S05]  /*786e0*/  IMAD.MOV.U32 R23, RZ, RZ, R0 ;  /* 0x000000ffff177224 */ /* 0x000fca00078e0000 */
[----:B------:R0:W-:Y:S04]  /*786f0*/  STL.64 [R1+0x2d58], R22 ;  /* 0x002d581601007387 */ /* 0x0001e80000100a00 */
[----:B-1----:R-:W2:Y:S04]  /*78700*/  LDL.LU R20, [R1+0x2e0] ;  /* 0x0002e00001147983 */ /* 0x002ea80000300800 */
[----:B------:R-:W2:Y:S04]  /*78710*/  LDL.LU R21, [R1+0x2e4] ;  /* 0x0002e40001157983 */ /* 0x000ea80000300800 */
[----:B0-----:R-:W2:Y:S04]  /*78720*/  LDL.LU R22, [R1+0x2e8] ;  /* 0x0002e80001167983 */ /* 0x001ea80000300800 */
[----:B------:R-:W2:Y:S04]  /*78730*/  LDL.LU R23, [R1+0x2ec] ;  /* 0x0002ec0001177983 */ /* 0x000ea80000300800 */
[----:B------:R0:W-:Y:S04]  /*78740*/  STL.64 [R1+0x520], R24 ;  /* 0x0005201801007387 */ /* 0x0001e80000100a00 */
[----:B------:R-:W-:Y:S01]  /*78750*/  STL.64 [R1+0x528], R26 ;  /* 0x0005281a01007387 */ /* 0x000fe20000100a00 */
[----:B0-----:R-:W-:-:S02]  /*78760*/  IMAD.MOV.U32 R25, RZ, RZ, R10 ;  /* 0x000000ffff197224 */ /* 0x001fc400078e000a */
[----:B------:R-:W-:Y:S02]  /*78770*/  IMAD.MOV.U32 R24, RZ, RZ, R11 ;  /* 0x000000ffff187224 */ /* 0x000fe400078e000b */
[----:B------:R-:W2:Y:S01]  /*78780*/  LDL.LU.64 R10, [R1+0x2d60] ;  /* 0x002d6000010a7983 */ /* 0x000ea20000300a00 */
[C---:B----4-:R-:W-:Y:S03]  /*78790*/  HMMA.16816.F32 R4, R16.reuse, R14, R4 ;  /* 0x0000000e1004723c */ /* 0x050fe60000001804 */
[----:B------:R-:W-:Y:S05]  /*787a0*/  STL.64 [R1+0x2d40], R24 ;  /* 0x002d401801007387 */ /* 0x000fea0000100a00 */
[----:B--2---:R-:W-:Y:S01]  /*787b0*/  HMMA.16816.F32 R20, R16, R10, R20 ;  /* 0x0000000a1014723c */ /* 0x004fe20000001814 */
[----:B------:R0:W-:Y:S02]  /*787c0*/  STL.64 [R1+0x2bf0], R10 ;  /* 0x002bf00a01007387 */ /* 0x0001e40000100a00 */
[----:B0-----:R-:W-:-:S02]  /*787d0*/  IMAD.MOV.U32 R11, RZ, RZ, R14 ;  /* 0x000000ffff0b7224 */ /* 0x001fc400078e000e */
[----:B------:R-:W-:-:S14]  /*787e0*/  IMAD.MOV.U32 R10, RZ, RZ, R15 ;  /* 0x000000ffff0a7224 */ /* 0x000fdc00078e000f */
[----:B------:R-:W-:Y:S04]  /*787f0*/  STL.64 [R1+0x500], R20 ;  /* 0x0005001401007387 */ /* 0x000fe80000100a00 */
[----:B------:R-:W-:Y:S04]  /*78800*/  STL.64 [R1+0x508], R22 ;  /* 0x0005081601007387 */ /* 0x000fe80000100a00 */
[----:B------:R-:W-:Y:S04]  /*78810*/  STL.64 [R1+0x4e0], R4 ;  /* 0x0004e00401007387 */ /* 0x000fe80000100a00 */
[----:B------:R-:W-:Y:S04]  /*78820*/  STL.64 [R1+0x4e8], R6 ;  /* 0x0004e80601007387 */ /* 0x000fe80000100a00 */
[----:B------:R0:W-:Y:S04]  /*78830*/  STL.64 [R1+0x2cb0], R10 ;  /* 0x002cb00a01007387 */ /* 0x0001e80000100a00 */
[----:B------:R-:W2:Y:S04]  /*78840*/  LDL.LU R8, [R1+0x250] ;  /* 0x0002500001087983 */ /* 0x000ea80000300800 */
[----:B------:R-:W2:Y:S04]  /*78850*/  LDL.LU R9, [R1+0x254] ;  /* 0x0002540001097983 */ /* 0x000ea80000300800 */
[----:B0-----:R-:W3:Y:S04]  /*78860*/  LDL.LU R10, [R1+0x258] ;  /* 0x00025800010a7983 */ /* 0x001ee80000300800 */
[----:B------:R-:W3:Y:S04]  /*78870*/  LDL.LU R11, [R1+0x25c] ;  /* 0x00025c00010b7983 */ /* 0x000ee80000300800 */
[----:B------:R-:W4:Y:S04]  /*78880*/  LDL.LU R12, [R1+0x290] ;  /* 0x00029000010c7983 */ /* 0x000f280000300800 */
[----:B------:R-:W4:Y:S04]  /*78890*/  LDL.LU R13, [R1+0x294] ;  /* 0x00029400010d7983 */ /* 0x000f280000300800 */
[----:B------:R-:W2:Y:S04]  /*788a0*/  LDL.LU R14, [R1+0x298] ;  /* 0x00029800010e7983 */ /* 0x000ea80000300800 */
        /* <DEDUP_REMOVED lines=16> */
[----:B------:R-:W-:Y:S04]  /*789b0*/  STL.64 [R1+0x2d48], R24 ;  /* 0x002d481801007387 */ /* 0x000fe80000100a00 */
[----:B0-----:R-:W2:Y:S04]  /*789c0*/  LDL.LU.64 R26, [R1+0x158] ;  /* 0x00015800011a7983 */ /* 0x001ea80000300a00 */
[----:B----4-:R0:W-:Y:S04]  /*789d0*/  STL.64 [R1+0x2d38], R14 ;  /* 0x002d380e01007387 */ /* 0x0101e80000100a00 */
[----:B------:R-:W-:Y:S04]  /*789e0*/  STL.64 [R1+0x2d30], R12 ;  /* 0x002d300c01007387 */ /* 0x000fe80000100a00 */
[----:B0-----:R-:W4:Y:S04]  /*789f0*/  LDL.LU.64 R14, [R1+0x148] ;  /* 0x00014800010e7983 */ /* 0x001f280000300a00 */
[----:B------:R-:W2:Y:S04]  /*78a00*/  LDL.LU.64 R6, [R1+0x138] ;  /* 0x0001380001067983 */ /* 0x000ea80000300a00 */
[----:B---3--:R-:W-:Y:S04]  /*78a10*/  STL.64 [R1+0x2cc8], R10 ;  /* 0x002cc80a01007387 */ /* 0x008fe80000100a00 */
[----:B------:R0:W-:Y:S04]  /*78a20*/  STL.64 [R1+0x2cc0], R8 ;  /* 0x002cc00801007387 */ /* 0x0001e80000100a00 */
[----:B0-----:R-:W3:Y:S04]  /*78a30*/  LDL.LU R8, [R1+0x260] ;  /* 0x0002600001087983 */ /* 0x001ee80000300800 */
[----:B------:R-:W3:Y:S04]  /*78a40*/  LDL.LU R9, [R1+0x264] ;  /* 0x0002640001097983 */ /* 0x000ee80000300800 */
[----:B------:R-:W2:Y:S04]  /*78a50*/  LDL.LU R10, [R1+0x268] ;  /* 0x00026800010a7983 */ /* 0x000ea80000300800 */
[----:B------:R-:W2:Y:S04]  /*78a60*/  LDL.LU R11, [R1+0x26c] ;  /* 0x00026c00010b7983 */ /* 0x000ea80000300800 */
[----:B--2---:R0:W-:Y:S04]  /*78a70*/  STL.64 [R1+0x2cd8], R10 ;  /* 0x002cd80a01007387 */ /* 0x0041e80000100a00 */
[----:B---3--:R-:W-:Y:S04]  /*78a80*/  STL.64 [R1+0x2cd0], R8 ;  /* 0x002cd00801007387 */ /* 0x008fe80000100a00 */
[----:B0-----:R-:W2:Y:S01]  /*78a90*/  LDL.LU.64 R10, [R1+0x108] ;  /* 0x00010800010a7983 */ /* 0x001ea20000300a00 */
[----:B------:R-:W-:Y:S03]  /*78aa0*/  HMMA.16816.F32 R20, R16, R26, R20 ;  /* 0x0000001a1014723c */ /* 0x000fe60000001814 */
[----:B--2---:R0:W-:Y:S04]  /*78ab0*/  STL.64 [R1+0x2cf0], R10 ;  /* 0x002cf00a01007387 */ /* 0x0041e80000100a00 */
[----:B0-----:R-:W2:Y:S04]  /*78ac0*/  LDL.LU.64 R10, [R1+0x118] ;  /* 0x00011800010a7983 */ /* 0x001ea80000300a00 */
[----:B--2---:R0:W-:Y:S04]  /*78ad0*/  STL.64 [R1+0x2d08], R10 ;  /* 0x002d080a01007387 */ /* 0x0041e80000100a00 */
[----:B0-----:R-:W2:Y:S04]  /*78ae0*/  LDL.LU.64 R10, [R1+0x128] ;  /* 0x00012800010a7983 */ /* 0x001ea80000300a00 */
[----:B------:R-:W-:Y:S04]  /*78af0*/  STL.64 [R1+0x4c0], R20 ;  /* 0x0004c01401007387 */ /* 0x000fe80000100a00 */
[----:B------:R0:W-:Y:S04]  /*78b00*/  STL.64 [R1+0x4c8], R22 ;  /* 0x0004c81601007387 */ /* 0x0001e80000100a00 */
[----:B0-----:R-:W3:Y:S01]  /*78b10*/  LDL.LU.64 R22, [R1+0x2d58] ;  /* 0x002d580001167983 */ /* 0x001ee20000300a00 */
[----:B------:R-:W-:-:S02]  /*78b20*/  IMAD.MOV.U32 R21, RZ, RZ, R26 ;  /* 0x000000ffff157224 */ /* 0x000fc400078e001a */
[----:B------:R-:W-:Y:S02]  /*78b30*/  IMAD.MOV.U32 R20, RZ, RZ, R27 ;  /* 0x000000ffff147224 */ /* 0x000fe400078e001b */
[----:B------:R-:W4:Y:S04]  /*78b40*/  LDL.LU.64 R26, [R1+0x2d50] ;  /* 0x002d5000011a7983 */ /* 0x000f280000300a00 */
[----:B------:R-:W4:Y:S04]  /*78b50*/  LDL.LU.64 R24, [R1+0x2d48] ;  /* 0x002d480001187983 */ /* 0x000f280000300a00 */
[----:B---3--:R-:W-:Y:S04]  /*78b60*/  STL.64 [R1+0x2ce8], R22 ;  /* 0x002ce81601007387 */ /* 0x008fe80000100a00 */
[----:B------:R0:W-:Y:S04]  /*78b70*/  STL.64 [R1+0x2ce0], R20 ;  /* 0x002ce01401007387 */ /* 0x0001e80000100a00 */
[----:B0-----:R-:W3:Y:S04]  /*78b80*/  LDL.LU R20, [R1+0x270] ;  /* 0x0002700001147983 */ /* 0x001ee80000300800 */
[----:B------:R-:W3:Y:S04]  /*78b90*/  LDL.LU R21, [R1+0x274] ;  /* 0x0002740001157983 */ /* 0x000ee80000300800 */
[----:B------:R-:W2:Y:S04]  /*78ba0*/  LDL.LU R22, [R1+0x278] ;  /* 0x0002780001167983 */ /* 0x000ea80000300800 */
[----:B------:R-:W2:Y:S01]  /*78bb0*/  LDL.LU R23, [R1+0x27c] ;  /* 0x00027c0001177983 */ /* 0x000ea20000300800 */
[----:B----4-:R-:W-:Y:S03]  /*78bc0*/  HMMA.16816.F32 R24, R16, R14, R24 ;  /* 0x0000000e1018723c */ /* 0x010fe60000001818 */
[----:B--2---:R-:W-:Y:S04]  /*78bd0*/  STL.64 [R1+0x2d00], R22 ;  /* 0x002d001601007387 */ /* 0x004fe80000100a00 */
[----:B---3--:R0:W-:Y:S04]  /*78be0*/  STL.64 [R1+0x2cf8], R20 ;  /* 0x002cf81401007387 */ /* 0x0081e80000100a00 */
        /* <DEDUP_REMOVED lines=8> */
[----:B------:R-:W-:Y:S02]  /*78c70*/  IMAD.MOV.U32 R26, RZ, RZ, R15 ;  /* 0x000000ffff1a7224 */ /* 0x000fe400078e000f */
[----:B------:R-:W4:Y:S04]  /*78c80*/  LDL.LU.64 R14, [R1+0x2d38] ;  /* 0x002d3800010e7983 */ /* 0x000f280000300a00 */
[----:B------:R-:W4:Y:S02]  /*78c90*/  LDL.LU.64 R12, [R1+0x2d30] ;  /* 0x002d3000010c7983 */ /* 0x000f240000300a00 */
[----:B----4-:R-:W-:-:S15]  /*78ca0*/  HMMA.16816.F32 R12, R16, R6, R12 ;  /* 0x00000006100c723c */ /* 0x010fde000000180c */
[----:B------:R-:W-:-:S04]  /*78cb0*/  NOP ;  /* 0x0000000000007918 */ /* 0x000fc80000000000 */
[----:B------:R-:W-:Y:S04]  /*78cc0*/  STL.64 [R1+0x3b0], R12 ;  /* 0x0003b00c01007387 */ /* 0x000fe80000100a00 */
[----:B------:R0:W-:Y:S04]  /*78cd0*/  STL.64 [R1+0x3b8], R14 ;  /* 0x0003b80e01007387 */ /* 0x0001e80000100a00 */
[----:B0-----:R-:W4:Y:S04]  /*78ce0*/  LDL.LU.64 R14, [R1+0x2d28] ;  /* 0x002d2800010e7983 */ /* 0x001f280000300a00 */
[----:B------:R-:W4:Y:S01]  /*78cf0*/  LDL.LU.64 R12, [R1+0x2d20] ;  /* 0x002d2000010c7983 */ /* 0x000f220000300a00 */
[----:B------:R-:W-:-:S03]  /*78d00*/  IMAD.MOV.U32 R0, RZ, RZ, R6 ;  /* 0x000000ffff007224 */ /* 0x000fc600078e0006 */
[----:B------:R-:W2:Y:S01]  /*78d10*/  LDL.LU R6, [R1+0x2d18] ;  /* 0x002d180001067983 */ /* 0x000ea20000300800 */
        /* <DEDUP_REMOVED lines=16> */
[----:B------:R-:W2:Y:S01]  /*78e20*/  LDL.LU.64 R10, [R1+0x2cf0] ;  /* 0x002cf000010a7983 */ /* 0x000ea20000300a00 */
        /* <DEDUP_REMOVED lines=14> */
[----:B------:R-:W-:Y:S04]  /*78f10*/  STL.64 [R1+0x300], R8 ;  /* 0x0003000801007387 */ /* 0x000fe80000100a00 */
[----:B------:R0:W-:Y:S04]  /*78f20*/  STL.64 [R1+0x308], R10 ;  /* 0x0003080a01007387 */ /* 0x0001e80000100a00 */
[----:B0-----:R-:W4:Y:S04]  /*78f30*/  LDL.LU.64 R10, [R1+0x2cc8] ;  /* 0x002cc800010a7983 */ /* 0x001f280000300a00 */
[----:B------:R-:W4:Y:S04]  /*78f40*/  LDL.LU.64 R8, [R1+0x2cc0] ;  /* 0x002cc00001087983 */ /* 0x000f280000300a00 */
[----:B------:R0:W-:Y:S02]  /*78f50*/  STL.64 [R1+0x2b40], R22 ;  /* 0x002b401601007387 */ /* 0x0001e40000100a00 */
[----:B0-----:R-:W-:-:S02]  /*78f60*/  IMAD.MOV.U32 R22, RZ, RZ, R3 ;  /* 0x000000ffff167224 */ /* 0x001fc400078e0003 */
[----:B------:R-:W-:Y:S01]  /*78f70*/  IMAD.MOV.U32 R23, RZ, RZ, R2 ;  /* 0x000000ffff177224 */ /* 0x000fe200078e0002 */
[----:B------:R-:W2:Y:S04]  /*78f80*/  LDL.LU R3, [R1+0x2cbc] ;  /* 0x002cbc0001037983 */ /* 0x000ea80000300800 */
[----:B------:R-:W2:Y:S04]  /*78f90*/  LDL.LU R2, [R1+0x2cb8] ;  /* 0x002cb80001027983 */ /* 0x000ea80000300800 */
[----:B------:R0:W-:Y:S02]  /*78fa0*/  STL.64 [R1+0x2b58], R22 ;  /* 0x002b581601007387 */ /* 0x0001e40000100a00 */
[----:B0-----:R-:W-:-:S02]  /*78fb0*/  IMAD.MOV.U32 R22, RZ, RZ, R5 ;  /* 0x000000ffff167224 */ /* 0x001fc400078e0005 */
[----:B------:R-:W-:Y:S02]  /*78fc0*/  IMAD.MOV.U32 R23, RZ, RZ, R4 ;  /* 0x000000ffff177224 */ /* 0x000fe400078e0004 */
[----:B------:R-:W-:Y:S02]  /*78fd0*/  IMAD.MOV.U32 R5, RZ, RZ, R18 ;  /* 0x000000ffff057224 */ /* 0x000fe400078e0012 */
[----:B------:R-:W-:Y:S01]  /*78fe0*/  IMAD.MOV.U32 R4, RZ, RZ, R19 ;  /* 0x000000ffff047224 */ /* 0x000fe200078e0013 */
[----:B------:R0:W-:Y:S02]  /*78ff0*/  STL.64 [R1+0x2b70], R22 ;  /* 0x002b701601007387 */ /* 0x0001e40000100a00 */
[----:B0-----:R-:W-:Y:S02]  /*79000*/  IMAD.MOV.U32 R22, RZ, RZ, R13 ;  /* 0x000000ffff167224 */ /* 0x001fe400078e000d */
[----:B------:R-:W-:Y:S01]  /*79010*/  IMAD.MOV.U32 R23, RZ, RZ, R12 ;  /* 0x000000ffff177224 */ /* 0x000fe200078e000c */
[----:B----4-:R-:W-:-:S15]  /*79020*/  HMMA.16816.F32 R8, R16, R14, R8 ;  /* 0x0000000e1008723c */ /* 0x010fde0000001808 */
[----:B------:R-:W-:-:S04]  /*79030*/  NOP ;  /* 0x0000000000007918 */ /* 0x000fc80000000000 */
[----:B------:R0:W-:Y:S04]  /*79040*/  STL.64 [R1+0x2f0], R8 ;  /* 0x0002f00801007387 */ /* 0x0001e80000100a00 */
[----:B------:R1:W-:Y:S01]  /*79050*/  STL.64 [R1+0x2f8], R10 ;  /* 0x0002f80a01007387 */ /* 0x0003e20000100a00 */
[----:B0-----:R-:W-:-:S03]  /*79060*/  IMAD.MOV.U32 R8, RZ, RZ, R16 ;  /* 0x000000ffff087224 */ /* 0x001fc600078e0010 */
[----:B-1----:R-:W4:Y:S01]  /*79070*/  LDL.LU.64 R10, [R1+0x2cb0] ;  /* 0x002cb000010a7983 */ /* 0x002f220000300a00 */
[----:B------:R-:W-:-:S03]  /*79080*/  IMAD.MOV.U32 R9, RZ, RZ, R17 ;  /* 0x000000ffff097224 */ /* 0x000fc600078e0011 */
[----:B------:R-:W2:Y:S04]  /*79090*/  LDL.LU.64 R18, [R1+0x2ca8] ;  /* 0x002ca80001127983 */ /* 0x000ea80000300a00 */
[----:B------:R-:W2:Y:S04]  /*790a0*/  LDL.LU.64 R16, [R1+0x2ca0] ;  /* 0x002ca00001107983 */ /* 0x000ea80000300a00 */
[----:B------:R-:W-:Y:S04]  /*790b0*/  STL.64 [R1+0x2b88], R22 ;  /* 0x002b881601007387 */ /* 0x000fe80000100a00 */
[----:B------:R0:W-:Y:S04]  /*790c0*/  STL.64 [R1+0x2b38], R14 ;  /* 0x002b380e01007387 */ /* 0x0001e80000100a00 */
[----:B------:R-:W2:Y:S04]  /*790d0*/  LDL.LU R12, [R1+0x20] ;  /* 0x00002000010c7983 */ /* 0x000ea80000300800 */
[----:B------:R-:W2:Y:S04]  /*790e0*/  LDL.LU R13, [R1+0x24] ;  /* 0x00002400010d7983 */ /* 0x000ea80000300800 */
[----:B0-----:R-:W2:Y:S04]  /*790f0*/  LDL.LU R14, [R1+0x28] ;  /* 0x00002800010e7983 */ /* 0x001ea80000300800 */
[----:B------:R-:W2:Y:S01]  /*79100*/  LDL.LU R15, [R1+0x2c] ;  /* 0x00002c00010f7983 */ /* 0x000ea20000300800 */
[----:B------:R-:W-:-:S03]  /*79110*/  IMAD.MOV.U32 R22, RZ, RZ, R0 ;  /* 0x000000ffff167224 */ /* 0x000fc600078e0000 */
[----:B------:R-:W3:Y:S01]  /*79120*/  LDL.LU R0, [R1+0x2c9c] ;  /* 0x002c9c0001007983 */ /* 0x000ee20000300800 */
[----:B------:R-:W-:-:S03]  /*79130*/  IMAD.MOV.U32 R23, RZ, RZ, R7 ;  /* 0x000000ffff177224 */ /* 0x000fc600078e0007 */
[----:B------:R-:W3:Y:S04]  /*79140*/  LDL.LU R7, [R1+0x2c98] ;  /* 0x002c980001077983 */ /* 0x000ee80000300800 */
[----:B------:R-:W-:Y:S04]  /*79150*/  STL.64 [R1+0x2ba0], R22 ;  /* 0x002ba01601007387 */ /* 0x000fe80000100a00 */
[----:B--2---:R-:W-:Y:S04]  /*79160*/  STL.64 [R1+0x2b50], R14 ;  /* 0x002b500e01007387 */ /* 0x004fe80000100a00 */
[----:B------:R0:W-:Y:S04]  /*79170*/  STL.64 [R1+0x2b48], R12 ;  /* 0x002b480c01007387 */ /* 0x0001e80000100a00 */
[----:B0-----:R-:W2:Y:S01]  /*79180*/  LDL.LU R12, [R1+0x40] ;  /* 0x00004000010c7983 */ /* 0x001ea20000300800 */
[----:B------:R-:W-:-:S02]  /*79190*/  IMAD.MOV.U32 R22, RZ, RZ, R27 ;  /* 0x000000ffff167224 */ /* 0x000fc400078e001b */
[----:B------:R-:W-:Y:S02]  /*791a0*/  IMAD.MOV.U32 R23, RZ, RZ, R26 ;  /* 0x000000ffff177224 */ /* 0x000fe400078e001a */
[----:B------:R-:W-:Y:S02]  /*791b0*/  IMAD.MOV.U32 R13, RZ, RZ, R2 ;  /* 0x000000ffff0d7224 */ /* 0x000fe400078e0002 */
[----:B------:R-:W-:Y:S01]  /*791c0*/  IMAD.MOV.U32 R14, RZ, RZ, R3 ;  /* 0x000000ffff0e7224 */ /* 0x000fe200078e0003 */
[----:B------:R-:W4:Y:S04]  /*791d0*/  LDL.LU R2, [R1+0x2c94] ;  /* 0x002c940001027983 */ /* 0x000f280000300800 */
[----:B------:R-:W4:Y:S01]  /*791e0*/  LDL.LU R3, [R1+0x2c90] ;  /* 0x002c900001037983 */ /* 0x000f220000300800 */
[----:B---3--:R-:W-:-:S03]  /*791f0*/  IMAD.MOV.U32 R15, RZ, RZ, R0 ;  /* 0x000000ffff0f7224 */ /* 0x008fc600078e0000 */
[----:B------:R-:W3:Y:S04]  /*79200*/  LDL.LU R0, [R1+0x2c8c] ;  /* 0x002c8c0001007983 */ /* 0x000ee80000300800 */
[----:B------:R0:W-:Y:S02]  /*79210*/  STL.64 [R1+0x2bb8], R22 ;  /* 0x002bb81601007387 */ /* 0x0001e40000100a00 */
[----:B0-----:R-:W-:Y:S02]  /*79220*/  IMAD.MOV.U32 R22, RZ, RZ, R21 ;  /* 0x000000ffff167224 */ /* 0x001fe400078e0015 */
[----:B------:R-:W-:-:S05]  /*79230*/  IMAD.MOV.U32 R23, RZ, RZ, R20 ;  /* 0x000000ffff177224 */ /* 0x000fca00078e0014 */
[----:B------:R-:W-:Y:S04]  /*79240*/  STL.64 [R1+0x2bd0], R22 ;  /* 0x002bd01601007387 */ /* 0x000fe80000100a00 */
[----:B------:R-:W-:Y:S04]  /*79250*/  STL.64 [R1+0x2b68], R14 ;  /* 0x002b680e01007387 */ /* 0x000fe80000100a00 */
[----:B--2---:R0:W-:Y:S04]  /*79260*/  STL.64 [R1+0x2b60], R12 ;  /* 0x002b600c01007387 */ /* 0x0041e80000100a00 */
[----:B0-----:R-:W2:Y:S04]  /*79270*/  LDL.LU R12, [R1+0x60] ;  /* 0x00006000010c7983 */ /* 0x001ea80000300800 */
[----:B------:R-:W2:Y:S04]  /*79280*/  LDL.LU R13, [R1+0x64] ;  /* 0x00006400010d7983 */ /* 0x000ea80000300800 */
[----:B------:R-:W2:Y:S04]  /*79290*/  LDL.LU R14, [R1+0x68] ;  /* 0x00006800010e7983 */ /* 0x000ea80000300800 */
[----:B------:R-:W2:Y:S01]  /*792a0*/  LDL.LU R15, [R1+0x6c] ;  /* 0x00006c00010f7983 */ /* 0x000ea20000300800 */
[----:B----4-:R-:W-:-:S02]  /*792b0*/  IMAD.MOV.U32 R22, RZ, RZ, R11 ;  /* 0x000000ffff167224 */ /* 0x010fc400078e000b */
[----:B------:R-:W-:-:S05]  /*792c0*/  IMAD.MOV.U32 R23, RZ, RZ, R10 ;  /* 0x000000ffff177224 */ /* 0x000fca00078e000a */
[----:B------:R-:W-:Y:S04]  /*792d0*/  STL.64 [R1+0x2be8], R22 ;  /* 0x002be81601007387 */ /* 0x000fe80000100a00 */
[----:B--2---:R0:W-:Y:S04]  /*792e0*/  STL.64 [R1+0x2b80], R14 ;  /* 0x002b800e01007387 */ /* 0x0041e80000100a00 */
[----:B------:R1:W-:Y:S01]  /*792f0*/  STL.64 [R1+0x2b78], R12 ;  /* 0x002b780c01007387 */ /* 0x0003e20000100a00 */
[----:B0-----:R-:W-:-:S03]  /*79300*/  IMAD.MOV.U32 R14, RZ, RZ, R3 ;  /* 0x000000ffff0e7224 */ /* 0x001fc600078e0003 */
[----:B-1----:R-:W2:Y:S01]  /*79310*/  LDL.LU R12, [R1+0x80] ;  /* 0x00008000010c7983 */ /* 0x002ea20000300800 */
[----:B---3--:R-:W-:-:S03]  /*79320*/  IMAD.MOV.U32 R13, RZ, RZ, R0 ;  /* 0x000000ffff0d7224 */ /* 0x008fc600078e0000 */
[----:B------:R-:W3:Y:S04]  /*79330*/  LDL.LU R0, [R1+0x2c88] ;  /* 0x002c880001007983 */ /* 0x000ee80000300800 */
[----:B------:R-:W4:Y:S01]  /*79340*/  LDL.LU R3, [R1+0x2c84] ;  /* 0x002c840001037983 */ /* 0x000f220000300800 */
[----:B------:R-:W-:-:S03]  /*79350*/  IMAD.MOV.U32 R15, RZ, RZ, R2 ;  /* 0x000000ffff0f7224 */ /* 0x000fc600078e0002 */
[----:B------:R-:W2:Y:S04]  /*79360*/  LDL.LU R2, [R1+0x2c80] ;  /* 0x002c800001027983 */ /* 0x000ea80000300800 */
        /* <DEDUP_REMOVED lines=13> */
[----:B-1----:R-:W-:Y:S01]  /*79440*/  IMAD.MOV.U32 R10, RZ, RZ, R19 ;  /* 0x000000ffff0a7224 */ /* 0x002fe200078e0013 */
[----:B------:R-:W-:-:S02]  /*79450*/  MOV R11, R18 ;  /* 0x00000012000b7202 */ /* 0x000fc40000000f00 */
[----:B--2---:R-:W-:Y:S04]  /*79460*/  STL.64 [R1+0x2c18], R22 ;  /* 0x002c181601007387 */ /* 0x004fe80000100a00 */
[----:B------:R-:W-:Y:S04]  /*79470*/  STL.64 [R1+0x2c10], R20 ;  /* 0x002c101401007387 */ /* 0x000fe80000100a00 */
[----:B------:R0:W-:Y:S02]  /*79480*/  STL.64 [R1+0x2c20], R10 ;  /* 0x002c200a01007387 */ /* 0x0001e40000100a00 */
[----:B0-----:R-:W-:-:S02]  /*79490*/  IMAD.MOV.U32 R10, RZ, RZ, R17 ;  /* 0x000000ffff0a7224 */ /* 0x001fc400078e0011 */
[----:B------:R-:W-:-:S05]  /*794a0*/  IMAD.MOV.U32 R11, RZ, RZ, R16 ;  /* 0x000000ffff0b7224 */ /* 0x000fca00078e0010 */
[----:B------:R-:W-:Y:S04]  /*794b0*/  STL.64 [R1+0x2c48], R10 ;  /* 0x002c480a01007387 */ /* 0x000fe80000100a00 */
        /* <DEDUP_REMOVED lines=32> */
[----:B0-----:R-:W2:Y:S01]  /*796c0*/  LDL.LU R12, [R1+0x1b0] ;  /* 0x0001b000010c7983 */ /* 0x001ea20000300800 */
[----:B----4-:R-:W-:-:S02]  /*796d0*/  IMAD.MOV.U32 R14, RZ, RZ, R3 ;  /* 0x000000ffff0e7224 */ /* 0x010fc400078e0003 */
[----:B---3--:R-:W-:Y:S02]  /*796e0*/  IMAD.MOV.U32 R15, RZ, RZ, R0 ;  /* 0x000000ffff0f7224 */ /* 0x008fe400078e0000 */
[----:B------:R-:W-:Y:S02]  /*796f0*/  IMAD.MOV.U32 R13, RZ, RZ, R2 ;  /* 0x000000ffff0d7224 */ /* 0x000fe400078e0002 */
[----:B------:R-:W3:Y:S04]  /*79700*/  LDL.LU R2, [R1+0x2c7c] ;  /* 0x002c7c0001027983 */ /* 0x000ee80000300800 */
[----:B------:R-:W4:Y:S04]  /*79710*/  LDL.LU R3, [R1+0x2c78] ;  /* 0x002c780001037983 */ /* 0x000f280000300800 */
[----:B------:R-:W3:Y:S04]  /*79720*/  LDL.LU R0, [R1+0x2c74] ;  /* 0x002c740001007983 */ /* 0x000ee80000300800 */
[----:B------:R-:W-:Y:S01]  /*79730*/  STL.64 [R1+0x2bc8], R14 ;  /* 0x002bc80e01007387 */ /* 0x000fe20000100a00 */
[----:B------:R-:W-:-:S02]  /*79740*/  IMAD.MOV.U32 R10, RZ, RZ, R5 ;  /* 0x000000ffff0a7224 */ /* 0x000fc400078e0005 */
[----:B------:R-:W-:Y:S01]  /*79750*/  IMAD.MOV.U32 R11, RZ, RZ, R4 ;  /* 0x000000ffff0b7224 */ /* 0x000fe200078e0004 */
[----:B--2---:R0:W-:Y:S04]  /*79760*/  STL.64 [R1+0x2bc0], R12 ;  /* 0x002bc00c01007387 */ /* 0x0041e80000100a00 */
[----:B0-----:R-:W2:Y:S04]  /*79770*/  LDL.LU R12, [R1+0x1c0] ;  /* 0x0001c000010c7983 */ /* 0x001ea80000300800 */
[----:B------:R-:W2:Y:S04]  /*79780*/  LDL.LU R13, [R1+0x1c4] ;  /* 0x0001c400010d7983 */ /* 0x000ea80000300800 */
[----:B------:R-:W2:Y:S04]  /*79790*/  LDL.LU R14, [R1+0x1c8] ;  /* 0x0001c800010e7983 */ /* 0x000ea80000300800 */
[----:B------:R-:W2:Y:S01]  /*797a0*/  LDL.LU R15, [R1+0x1cc] ;  /* 0x0001cc00010f7983 */ /* 0x000ea20000300800 */
[----:B------:R-:W-:Y:S03]  /*797b0*/  HMMA.16816.F32 R16, R8, R6, R16 ;  /* 0x000000060810723c */ /* 0x000fe60000001810 */
[----:B--2---:R-:W-:Y:S04]  /*797c0*/  STL.64 [R1+0x2be0], R14 ;  /* 0x002be00e01007387 */ /* 0x004fe80000100a00 */
[----:B------:R0:W-:Y:S04]  /*797d0*/  STL.64 [R1+0x2bd8], R12 ;  /* 0x002bd80c01007387 */ /* 0x0001e80000100a00 */
[----:B0-----:R-:W2:Y:S01]  /*797e0*/  LDL.LU R12, [R1+0x1d0] ;  /* 0x0001d000010c7983 */ /* 0x001ea20000300800 */
[----:B---3--:R-:W-:-:S03]  /*797f0*/  IMAD.MOV.U32 R13, RZ, RZ, R0 ;  /* 0x000000ffff0d7224 */ /* 0x008fc600078e0000 */
[----:B------:R-:W3:Y:S04]  /*79800*/  LDL.LU R0, [R1+0x2c70] ;  /* 0x002c700001007983 */ /* 0x000ee80000300800 */
[----:B------:R-:W-:Y:S04]  /*79810*/  STL.64 [R1+0x2e0], R16 ;  /* 0x0002e01001007387 */ /* 0x000fe80000100a00 */
[----:B------:R0:W-:Y:S04]  /*79820*/  STL.64 [R1+0x2e8], R18 ;  /* 0x0002e81201007387 */ /* 0x0001e80000100a00 */
[----:B0-----:R-:W2:Y:S02]  /*79830*/  LDL.LU.64 R18, [R1+0x2c68] ;  /* 0x002c680001127983 */ /* 0x001ea40000300a00 */
[----:B--2---:R-:W-:-:S15]  /*79840*/  HMMA.16816.F32 R24, R8, R18, R24 ;  /* 0x000000120818723c */ /* 0x004fde0000001818 */
[----:B------:R-:W-:-:S04]  /*79850*/  NOP ;  /* 0x0000000000007918 */ /* 0x000fc80000000000 */
[----:B------:R-:W-:Y:S04]  /*79860*/  STL.64 [R1+0x2d0], R24 ;  /* 0x0002d01801007387 */ /* 0x000fe80000100a00 */
[----:B------:R0:W-:Y:S04]  /*79870*/  STL.64 [R1+0x2d8], R26 ;  /* 0x0002d81a01007387 */ /* 0x0001e80000100a00 */
[----:B0-----:R-:W2:Y:S01]  /*79880*/  LDL.LU.64 R26, [R1+0x2c60] ;  /* 0x002c6000011a7983 */ /* 0x001ea20000300a00 */
[----:B----4-:R-:W-:Y:S02]  /*79890*/  IMAD.MOV.U32 R14, RZ, RZ, R3 ;  /* 0x000000ffff0e7224 */ /* 0x010fe400078e0003 */
[----:B------:R-:W-:Y:S01]  /*798a0*/  IMAD.MOV.U32 R15, RZ, RZ, R2 ;  /* 0x000000ffff0f7224 */ /* 0x000fe200078e0002 */
[----:B--2---:R-:W-:Y:S01]  /*798b0*/  HMMA.16816.F32 R8, R8, R26, R20 ;  /* 0x0000001a0808723c */ /* 0x004fe20000001814 */
[----:B------:R-:W2:Y:S04]  /*798c0*/  LDL.LU.64 R22, [R1+0x2c58] ;  /* 0x002c580001167983 */ /* 0x000ea80000300a00 */
[----:B------:R-:W2:Y:S01]  /*798d0*/  LDL.LU.64 R20, [R1+0x2c50] ;  /* 0x002c500001147983 */ /* 0x000ea20000300a00 */
[----:B------:R-:W-:-:S02]  /*798e0*/  IMAD.MOV.U32 R3, RZ, RZ, R26 ;  /* 0x000000ffff037224 */ /* 0x000fc400078e001a */
[----:B------:R-:W-:-:S11]  /*798f0*/  IMAD.MOV.U32 R2, RZ, RZ, R27 ;  /* 0x000000ffff027224 */ /* 0x000fd600078e001b */
        /* <DEDUP_REMOVED lines=28> */
[----:B0-----:R-:W4:Y:S01]  /*79ac0*/  LDL.LU.64 R10, [R1+0xdc8] ;  /* 0x000dc800010a7983 */ /* 0x001f220000300a00 */
        /* <DEDUP_REMOVED lines=56> */
[----:B--2---:R-:W-:Y:S02]  /*79e50*/  HMMA.16816.F32 R12, R24, R6, R12 ;  /* 0x00000006180c723c */ /* 0x004fe4000000180c */
[----:B------:R-:W2:Y:S04]  /*79e60*/  LDL.LU.64 R6, [R1+0x2b00] ;  /* 0x002b000001067983 */ /* 0x000ea80000300a00 */
[----:B------:R-:W2:-:S13]  /*79e70*/  LDL.LU.64 R4, [R1+0x2af8] ;  /* 0x002af80001047983 */ /* 0x000e9a0000300a00 */
[----:B------:R0:W-:Y:S02]  /*79e80*/  STL.64 [R1+0x8a0], R12 ;  /* 0x0008a00c01007387 */ /* 0x0001e40000100a00 */
[----:B0-----:R-:W0:Y:S02]  /*79e90*/  LDC R12, c[0x0][0x3a8] ;  /* 0x0000ea00ff0c7b82 */ /* 0x001e240000000800 */
[----:B------:R-:W-:Y:S04]  /*79ea0*/  STL.64 [R1+0x8a8], R14 ;  /* 0x0008a80e01007387 */ /* 0x000fe80000100a00 */
[----:B------:R-:W3:Y:S01]  /*79eb0*/  LDL.LU R13, [R1+0xfe8] ;  /* 0x000fe800010d7983 */ /* 0x000ee20000300800 */
[----:B0-----:R-:W-:-:S04]  /*79ec0*/  IMAD.SHL.U32 R12, R12, 0x80, RZ ;  /* 0x000000800c0c7824 */ /* 0x001fc800078e00ff */
[----:B------:R-:W-:-:S05]  /*79ed0*/  IMAD.SHL.U32 R12, R12, 0x2, RZ ;  /* 0x000000020c0c7824 */ /* 0x000fca00078e00ff */
[----:B------:R-:W-:-:S05]  /*79ee0*/  IADD3 R8, P0, PT, R28, R12, RZ ;  /* 0x0000000c1c087210 */ /* 0x000fca0007f1e0ff */
[----:B------:R0:W-:Y:S04]  /*79ef0*/  STL [R1+0x2af0], R8 ;  /* 0x002af00801007387 */ /* 0x0001e80000100800 */
[----:B0-----:R-:W3:Y:S04]  /*79f00*/  LDL.LU.64 R8, [R1+0xdd0] ;  /* 0x000dd00001087983 */ /* 0x001ee80000300a00 */
[----:B------:R-:W3:Y:S01]  /*79f10*/  LDL.LU R14, [R1+0x2468] ;  /* 0x00246800010e7983 */ /* 0x000ee20000300800 */
[----:B--2---:R-:W-:-:S15]  /*79f20*/  HMMA.16816.F32 R16, R24, R18, R4 ;  /* 0x000000121810723c */ /* 0x004fde0000001804 */
[----:B------:R-:W-:-:S04]  /*79f30*/  NOP ;  /* 0x0000000000007918 */ /* 0x000fc80000000000 */
[----:B------:R0:W-:Y:S04]  /*79f40*/  STL.64 [R1+0x8c0], R16 ;  /* 0x0008c01001007387 */ /* 0x0001e80000100a00 */
[----:B------:R1:W-:Y:S04]  /*79f50*/  STL.64 [R1+0x8c8], R18 ;  /* 0x0008c81201007387 */ /* 0x0003e80000100a00 */
[----:B------:R-:W2:Y:S04]  /*79f60*/  LDL.LU R15, [R1+0x2460] ;  /* 0x00246000010f7983 */ /* 0x000ea80000300800 */
[----:B0-----:R-:W2:Y:S04]  /*79f70*/  LDL.LU R16, [R1+0x2458] ;  /* 0x0024580001107983 */ /* 0x001ea80000300800 */
[----:B------:R-:W2:Y:S04]  /*79f80*/  LDL.LU R17, [R1+0x2450] ;  /* 0x0024500001117983 */ /* 0x000ea80000300800 */
[----:B-1----:R-:W2:Y:S04]  /*79f90*/  LDL.LU R18, [R1+0x2448] ;  /* 0x0024480001127983 */ /* 0x002ea80000300800 */
[----:B------:R-:W2:Y:S01]  /*79fa0*/  LDL.LU R19, [R1+0x2440] ;  /* 0x0024400001137983 */ /* 0x000ea20000300800 */
[----:B------:R-:W-:-:S03]  /*79fb0*/  IMAD.MOV.U32 R7, RZ, RZ, R29 ;  /* 0x000000ffff077224 */ /* 0x000fc600078e001d */
[----:B--2---:R-:W-:Y:S04]  /*79fc0*/  STL.64 [R1+0x2ae8], R18 ;  /* 0x002ae81201007387 */ /* 0x004fe80000100a00 */
[----:B------:R0:W-:Y:S04]  /*79fd0*/  STL.64 [R1+0x2ae0], R16 ;  /* 0x002ae01001007387 */ /* 0x0001e80000100a00 */
[----:B0-----:R-:W2:Y:S01]  /*79fe0*/  LDL.LU.64 R16, [R1+0xdc0] ;  /* 0x000dc00001107983 */ /* 0x001ea20000300a00 */
[----:B------:R-:W-:Y:S02]  /*79ff0*/  IMAD.MOV.U32 R6, RZ, RZ, R28 ;  /* 0x000000ffff067224 */ /* 0x000fe400078e001c */
[----:B---3--:R-:W-:Y:S01]  /*7a000*/  IMAD.X R4, R7, 0x1, R0, P0 ;  /* 0x0000000107047824 */ /* 0x008fe200000e0600 */
[----:B----4-:R-:W-:Y:S01]  /*7a010*/  IADD3 R6, P0, PT, R10, R12, RZ ;  /* 0x0000000c0a067210 */ /* 0x010fe20007f1e0ff */
[----:B------:R-:W3:Y:S01]  /*7a020*/  LDL.LU R29, [R1+0x2464] ;  /* 0x00246400011d7983 */ /* 0x000ee20000300800 */
[----:B------:R-:W-:-:S03]  /*7a030*/  IMAD.MOV.U32 R19, RZ, RZ, R2 ;  /* 0x000000ffff137224 */ /* 0x000fc600078e0002 */
[----:B------:R-:W4:Y:S01]  /*7a040*/  LDL.LU R28, [R1+0x2438] ;  /* 0x00243800011c7983 */ /* 0x000f220000300800 */
[----:B------:R-:W-:-:S03]  /*7a050*/  IMAD.MOV.U32 R18, RZ, RZ, R3 ;  /* 0x000000ffff127224 */ /* 0x000fc600078e0003 */
[----:B------:R-:W3:Y:S04]  /*7a060*/  LDL.LU R2, [R1+0x245c] ;  /* 0x00245c0001027983 */ /* 0x000ee80000300800 */
[----:B------:R-:W3:Y:S04]  /*7a070*/  LDL.LU R3, [R1+0x2430] ;  /* 0x0024300001037983 */ /* 0x000ee80000300800 */
[----:B------:R-:W-:Y:S01]  /*7a080*/  STL [R1+0x27f8], R6 ;  /* 0x0027f80601007387 */ /* 0x000fe20000100800 */
[----:B------:R-:W-:Y:S01]  /*7a090*/  IADD3 R5, P1, PT, R8, R12, RZ ;  /* 0x0000000c08057210 */ /* 0x000fe20007f3e0ff */
[----:B------:R-:W-:-:S02]  /*7a0a0*/  IMAD.X R10, R11, 0x1, R0, P0 ;  /* 0x000000010b0a7824 */ /* 0x000fc400000e0600 */
[----:B------:R-:W-:Y:S01]  /*7a0b0*/  VIADD R13, R13, 0x1 ;  /* 0x000000010d0d7836 */ /* 0x000fe20000000000 */
[----:B------:R-:W-:Y:S01]  /*7a0c0*/  HMMA.16816.F32 R24, R24, R18, R20 ;  /* 0x000000121818723c */ /* 0x000fe20000001814 */
[----:B--2---:R-:W-:-:S05]  /*7a0d0*/  IADD3 R7, P2, PT, R16, R12, RZ ;  /* 0x0000000c10077210 */ /* 0x004fca0007f5e0ff */
[----:B------:R0:W-:Y:S04]  /*7a0e0*/  STL [R1+0x27fc], R7 ;  /* 0x0027fc0701007387 */ /* 0x0001e80000100800 */
[----:B------:R-:W2:Y:S01]  /*7a0f0*/  LDL.LU R8, [R1+0x2af0] ;  /* 0x002af00001087983 */ /* 0x000ea20000300800 */
[----:B------:R-:W-:-:S03]  /*7a100*/  IMAD.X R11, R17, 0x1, R0, P2 ;  /* 0x00000001110b7824 */ /* 0x000fc600010e0600 */
[----:B------:R-:W-:Y:S04]  /*7a110*/  STL [R1+0x2800], R10 ;  /* 0x0028000a01007387 */ /* 0x000fe80000100800 */
[----:B------:R-:W-:Y:S04]  /*7a120*/  STL [R1+0xfe8], R13 ;  /* 0x000fe80d01007387 */ /* 0x000fe80000100800 */
[----:B------:R-:W-:Y:S04]  /*7a130*/  STL [R1+0x2804], R11 ;  /* 0x0028040b01007387 */ /* 0x000fe80000100800 */
[----:B------:R-:W3:Y:S04]  /*7a140*/  LDL.LU.64 R18, [R1+0x2ae8] ;  /* 0x002ae80001127983 */ /* 0x000ee80000300a00 */
[----:B------:R-:W3:Y:S01]  /*7a150*/  LDL.LU.64 R16, [R1+0x2ae0] ;  /* 0x002ae00001107983 */ /* 0x000ee20000300a00 */
[----:B------:R-:W-:-:S02]  /*7a160*/  IMAD.X R9, R9, 0x1, R0, P1 ;  /* 0x0000000109097824 */ /* 0x000fc400008e0600 */
[----:B------:R-:W-:Y:S02]  /*7a170*/  IMAD.MOV.U32 R20, RZ, RZ, R24 ;  /* 0x000000ffff147224 */ /* 0x000fe400078e0018 */
[----:B------:R-:W-:Y:S02]  /*7a180*/  IMAD.MOV.U32 R21, RZ, RZ, R26 ;  /* 0x000000ffff157224 */ /* 0x000fe400078e001a */
[----:B0-----:R-:W-:Y:S02]  /*7a190*/  IMAD.MOV.U32 R7, RZ, RZ, R4 ;  /* 0x000000ffff077224 */ /* 0x001fe400078e0004 */
[----:B------:R-:W-:Y:S01]  /*7a1a0*/  IMAD.MOV.U32 R4, RZ, RZ, R5 ;  /* 0x000000ffff047224 */ /* 0x000fe200078e0005 */
[----:B------:R-:W-:Y:S01]  /*7a1b0*/  STL.64 [R1+0x8b0], R24 ;  /* 0x0008b01801007387 */ /* 0x000fe20000100a00 */
[----:B------:R-:W-:-:S03]  /*7a1c0*/  IMAD.MOV.U32 R5, RZ, RZ, R9 ;  /* 0x000000ffff057224 */ /* 0x000fc600078e0009 */
[----:B------:R-:W-:Y:S04]  /*7a1d0*/  STL.64 [R1+0x8b8], R26 ;  /* 0x0008b81a01007387 */ /* 0x000fe80000100a00 */
[----:B------:R-:W-:Y:S04]  /*7a1e0*/  STL [R1+0x280c], R20 ;  /* 0x00280c1401007387 */ /* 0x000fe80000100800 */
[----:B------:R-:W-:Y:S01]  /*7a1f0*/  STL [R1+0x2808], R21 ;  /* 0x0028081501007387 */ /* 0x000fe20000100800 */
[----:B--2---:R-:W-:Y:S02]  /*7a200*/  IMAD.MOV.U32 R6, RZ, RZ, R8 ;  /* 0x000000ffff067224 */ /* 0x004fe400078e0008 */
[----:B------:R-:W0:Y:S03]  /*7a210*/  LDC R8, c[0x0][0x3a8] ;  /* 0x0000ea00ff087b82 */ /* 0x000e260000000800 */
[----:B------:R-:W-:Y:S04]  /*7a220*/  STL.64 [R1+0xdd8], R6 ;  /* 0x000dd80601007387 */ /* 0x000fe80000100a00 */
[----:B------:R-:W-:Y:S01]  /*7a230*/  STL.64 [R1+0xdd0], R4 ;  /* 0x000dd00401007387 */ /* 0x000fe20000100a00 */
[----:B0-----:R-:W-:-:S04]  /*7a240*/  IMAD.SHL.U32 R8, R8, 0x80, RZ ;  /* 0x0000008008087824 */ /* 0x001fc800078e00ff */
[----:B------:R-:W-:-:S05]  /*7a250*/  IMAD.SHL.U32 R8, R8, 0x2, RZ ;  /* 0x0000000208087824 */ /* 0x000fca00078e00ff */
[-C--:B------:R-:W-:Y:S02]  /*7a260*/  IADD3 R14, P6, PT, R14, R8.reuse, RZ ;  /* 0x000000080e0e7210 */ /* 0x080fe40007fde0ff */
[-C--:B------:R-:W-:Y:S02]  /*7a270*/  IADD3 R15, P1, PT, R15, R8.reuse, RZ ;  /* 0x000000080f0f7210 */ /* 0x080fe40007f3e0ff */
[-C--:B---3--:R-:W-:Y:S02]  /*7a280*/  IADD3 R16, P2, PT, R16, R8.reuse, RZ ;  /* 0x0000000810107210 */ /* 0x088fe40007f5e0ff */
[-C--:B------:R-:W-:Y:S02]  /*7a290*/  IADD3 R17, P3, PT, R17, R8.reuse, RZ ;  /* 0x0000000811117210 */ /* 0x080fe40007f7e0ff */
[-C--:B------:R-:W-:Y:S01]  /*7a2a0*/  IADD3 R18, P4, PT, R18, R8.reuse, RZ ;  /* 0x0000000812127210 */ /* 0x080fe20007f9e0ff */
[----:B------:R-:W-:Y:S01]  /*7a2b0*/  STL [R1+0x2468], R14 ;  /* 0x0024680e01007387 */ /* 0x000fe20000100800 */
[----:B------:R-:W-:-:S03]  /*7a2c0*/  IADD3 R19, P5, PT, R19, R8, RZ ;  /* 0x0000000813137210 */ /* 0x000fc60007fbe0ff */
[----:B------:R-:W-:Y:S01]  /*7a2d0*/  STL [R1+0x2460], R15 ;  /* 0x0024600f01007387 */ /* 0x000fe20000100800 */
[----:B------:R-:W-:-:S03]  /*7a2e0*/  IMAD.X R29, R29, 0x1, R0, P6 ;  /* 0x000000011d1d7824 */ /* 0x000fc600030e0600 */
[----:B------:R-:W-:Y:S04]  /*7a2f0*/  STL [R1+0x2458], R16 ;  /* 0x0024581001007387 */ /* 0x000fe80000100800 */
[----:B------:R-:W-:Y:S01]  /*7a300*/  STL [R1+0x2450], R17 ;  /* 0x0024501101007387 */ /* 0x000fe20000100800 */
[----:B----4-:R-:W-:-:S03]  /*7a310*/  IADD3 R28, P6, PT, R28, R8, RZ ;  /* 0x000000081c1c7210 */ /* 0x010fc60007fde0ff */
[----:B------:R-:W-:Y:S01]  /*7a320*/  STL [R1+0x2448], R18 ;  /* 0x0024481201007387 */ /* 0x000fe20000100800 */
[----:B------:R-:W-:-:S03]  /*7a330*/  IMAD.X R2, R2, 0x1, R0, P1 ;  /* 0x0000000102027824 */ /* 0x000fc600008e0600 */
[----:B------:R-:W-:Y:S04]  /*7a340*/  STL [R1+0x2440], R19 ;  /* 0x0024401301007387 */ /* 0x000fe80000100800 */
[----:B------:R-:W-:Y:S04]  /*7a350*/  STL [R1+0x2464], R29 ;  /* 0x0024641d01007387 */ /* 0x000fe80000100800 */
[----:B------:R0:W-:Y:S01]  /*7a360*/  STL [R1+0x2ad8], R8 ;  /* 0x002ad80801007387 */ /* 0x0001e20000100800 */
[----:B------:R-:W-:-:S03]  /*7a370*/  IADD3 R3, P1, PT, R3, R8, RZ ;  /* 0x0000000803037210 */ /* 0x000fc60007f3e0ff */
[----:B------:R-:W-:Y:S04]  /*7a380*/  STL [R1+0x2438], R28 ;  /* 0x0024381c01007387 */ /* 0x000fe80000100800 */
[----:B0-----:R-:W2:Y:S04]  /*7a390*/  LDL.LU R8, [R1+0x2454] ;  /* 0x0024540001087983 */ /* 0x001ea80000300800 */
[----:B------:R-:W-:Y:S04]  /*7a3a0*/  STL [R1+0x245c], R2 ;  /* 0x00245c0201007387 */ /* 0x000fe80000100800 */
[----:B------:R-:W3:Y:S04]  /*7a3b0*/  LDL.LU R5, [R1+0x2444] ;  /* 0x0024440001057983 */ /* 0x000ee80000300800 */
[----:B------:R-:W-:Y:S04]  /*7a3c0*/  STL [R1+0x2430], R3 ;  /* 0x0024300301007387 */ /* 0x000fe80000100800 */
[----:B---3--:R0:W-:Y:S04]  /*7a3d0*/  STL [R1+0x2acc], R5 ;  /* 0x002acc0501007387 */ /* 0x0081e80000100800 */
[----:B0-----:R-:W3:Y:S04]  /*7a3e0*/  LDL.LU R5, [R1+0x2420] ;  /* 0x0024200001057983 */ /* 0x001ee80000300800 */
[----:B---3--:R0:W-:Y:S04]  /*7a3f0*/  STL [R1+0x2ad0], R5 ;  /* 0x002ad00501007387 */ /* 0x0081e80000100800 */
[----:B0-----:R-:W3:Y:S01]  /*7a400*/  LDL.LU R5, [R1+0x244c] ;  /* 0x00244c0001057983 */ /* 0x001ee20000300800 */
[----:B------:R-:W-:Y:S01]  /*7a410*/  ISETP.NE.U32.AND P0, PT, R13, UR6, PT ;  /* 0x000000060d007c0c */ /* 0x000fe2000bf05070 */
[----:B--2---:R-:W-:-:S02]  /*7a420*/  IMAD.X R8, R8, 0x1, R0, P2 ;  /* 0x0000000108087824 */ /* 0x004fc400010e0600 */
[----:B---3--:R0:W-:Y:S04]  /*7a430*/  STL [R1+0x2ad4], R5 ;  /* 0x002ad40501007387 */ /* 0x0081e80000100800 */
[----:B0-----:R-:W2:Y:S04]  /*7a440*/  LDL.LU R5, [R1+0x2428] ;  /* 0x0024280001057983 */ /* 0x001ea80000300800 */
[----:B------:R-:W3:Y:S04]  /*7a450*/  LDL.LU R9, [R1+0x2418] ;  /* 0x0024180001097983 */ /* 0x000ee80000300800 */
        /* <DEDUP_REMOVED lines=25> */
[----:B------:R0:W-:Y:S04]  /*7a5f0*/  STL [R1+0x2454], R8 ;  /* 0x0024540801007387 */ /* 0x0001e80000100800 */
[----:B0-----:R-:W2:Y:S02]  /*7a600*/  LDL.LU R8, [R1+0x2ad8] ;  /* 0x002ad80001087983 */ /* 0x001ea40000300800 */
[----:B--2---:R-:W-:-:S05]  /*7a610*/  IADD3 R5, P2, PT, R5, R8, RZ ;  /* 0x0000000805057210 */ /* 0x004fca0007f5e0ff */
[----:B------:R0:W-:Y:S04]  /*7a620*/  STL [R1+0x2428], R5 ;  /* 0x0024280501007387 */ /* 0x0001e80000100800 */
[----:B0-----:R-:W2:Y:S02]  /*7a630*/  LDL.LU R5, [R1+0x2ad4] ;  /* 0x002ad40001057983 */ /* 0x001ea40000300800 */
[----:B--2---:R-:W-:-:S05]  /*7a640*/  IMAD.X R5, R5, 0x1, R0, P3 ;  /* 0x0000000105057824 */ /* 0x004fca00018e0600 */
[----:B------:R0:W-:Y:S04]  /*7a650*/  STL [R1+0x244c], R5 ;  /* 0x00244c0501007387 */ /* 0x0001e80000100800 */
[----:B0-----:R-:W2:Y:S02]  /*7a660*/  LDL.LU R5, [R1+0x2ad0] ;  /* 0x002ad00001057983 */ /* 0x001ea40000300800 */
[----:B--2---:R-:W-:-:S05]  /*7a670*/  IADD3 R5, P3, PT, R5, R8, RZ ;  /* 0x0000000805057210 */ /* 0x004fca0007f7e0ff */
[----:B------:R0:W-:Y:S04]  /*7a680*/  STL [R1+0x2420], R5 ;  /* 0x0024200501007387 */ /* 0x0001e80000100800 */
[----:B0-----:R-:W2:Y:S01]  /*7a690*/  LDL.LU R5, [R1+0x2acc] ;  /* 0x002acc0001057983 */ /* 0x001ea20000300800 */
[--C-:B----4-:R-:W-:Y:S01]  /*7a6a0*/  IMAD.X R4, R4, 0x1, R0.reuse, P5 ;  /* 0x0000000104047824 */ /* 0x110fe200028e0600 */
[-C--:B------:R-:W-:Y:S01]  /*7a6b0*/  IADD3 R21, P5, PT, R21, R8.reuse, RZ ;  /* 0x0000000815157210 */ /* 0x080fe20007fbe0ff */
[--C-:B------:R-:W-:Y:S01]  /*7a6c0*/  IMAD.X R20, R20, 0x1, R0.reuse, P6 ;  /* 0x0000000114147824 */ /* 0x100fe200030e0600 */
        /* <DEDUP_REMOVED lines=16> */
[----:B------:R-:W-:Y:S01]  /*7a7d0*/  IADD3 R29, P3, PT, R29, R8, RZ ;  /* 0x000000081d1d7210 */ /* 0x000fe20007f7e0ff */
[----:B------:R-:W-:-:S02]  /*7a7e0*/  IMAD.X R3, R3, 0x1, R0, P5 ;  /* 0x0000000103037824 */ /* 0x000fc400028e0600 */
[----:B--2---:R-:W-:Y:S01]  /*7a7f0*/  IMAD.X R5, R5, 0x1, R0, P4 ;  /* 0x0000000105057824 */ /* 0x004fe200020e0600 */
[----:B---3--:R-:W-:-:S04]  /*7a800*/  IADD3 R9, P4, PT, R9, R8, RZ ;  /* 0x0000000809097210 */ /* 0x008fc80007f9e0ff */
        /* <DEDUP_REMOVED lines=8> */
[----:B------:R-:W-:-:S03]  /*7a890*/  IMAD.X R10, R10, 0x1, R0, P4 ;  /* 0x000000010a0a7824 */ /* 0x000fc600020e0600 */
[----:B------:R-:W-:Y:S01]  /*7a8a0*/  STL [R1+0x2424], R27 ;  /* 0x0024241b01007387 */ /* 0x000fe20000100800 */
[----:B------:R-:W-:-:S03]  /*7a8b0*/  IADD3 R7, P4, PT, R7, R8, RZ ;  /* 0x0000000807077210 */ /* 0x000fc60007f9e0ff */
        /* <DEDUP_REMOVED lines=17> */
[----:B------:R0:W-:Y:S04]  /*7a9d0*/  STL [R1+0x2ac8], R0 ;  /* 0x002ac80001007387 */ /* 0x0001e80000100800 */
        /* <DEDUP_REMOVED lines=9> */
[----:B--2---:R-:W-:-:S03]  /*7aa70*/  IADD3 R0, P5, PT, R0, R8, RZ ;  /* 0x0000000800007210 */ /* 0x004fc60007fbe0ff */
        /* <DEDUP_REMOVED lines=30> */
[----:B--2---:R-:W-:-:S05]  /*7ac60*/  IMAD.X R5, R5, 0x1, R0, P6 ;  /* 0x0000000105057824 */ /* 0x004fca00030e0600 */
[----:B------:R0:W-:Y:S04]  /*7ac70*/  STL [R1+0x23d4], R5 ;  /* 0x0023d40501007387 */ /* 0x0001e80000100800 */
[----:B0-----:R-:W2:Y:S02]  /*7ac80*/  LDL.LU R5, [R1+0x2ac4] ;  /* 0x002ac40001057983 */ /* 0x001ea40000300800 */
[----:B--2---:R-:W-:-:S05]  /*7ac90*/  IADD3 R5, P6, PT, R5, R8, RZ ;  /* 0x0000000805057210 */ /* 0x004fca0007fde0ff */
[----:B------:R0:W-:Y:S04]  /*7aca0*/  STL [R1+0x23a8], R5 ;  /* 0x0023a80501007387 */ /* 0x0001e80000100800 */
[----:B0-----:R-:W2:Y:S02]  /*7acb0*/  LDL.LU R5, [R1+0x2ac0] ;  /* 0x002ac00001057983 */ /* 0x001ea40000300800 */
[----:B--2---:R-:W-:-:S05]  /*7acc0*/  IMAD.X R5, R5, 0x1, R0, P1 ;  /* 0x0000000105057824 */ /* 0x004fca00008e0600 */
[----:B------:R0:W-:Y:S04]  /*7acd0*/  STL [R1+0x23cc], R5 ;  /* 0x0023cc0501007387 */ /* 0x0001e80000100800 */
[----:B0-----:R-:W2:Y:S01]  /*7ace0*/  LDL.LU R5, [R1+0x2abc] ;  /* 0x002abc0001057983 */ /* 0x001ea20000300800 */
[----:B---3--:R-:W-:Y:S02]  /*7acf0*/  IADD3.X R9, PT, PT, R9, R0, RZ, P2, !PT ;  /* 0x0000000009097210 */ /* 0x008fe400017fe4ff */
[-C--:B----4-:R-:W-:Y:S01]  /*7ad00*/  IADD3 R4, P2, PT, R4, R8.reuse, RZ ;  /* 0x0000000804047210 */ /* 0x090fe20007f5e0ff */
        /* <DEDUP_REMOVED lines=18> */
[----:B------:R-:W-:Y:S01]  /*7ae30*/  IMAD.X R2, R2, 0x1, R0, P2 ;  /* 0x0000000102027824 */ /* 0x000fe200010e0600 */
[----:B------:R-:W-:-:S02]  /*7ae40*/  IADD3 R3, P2, PT, R3, R8, RZ ;  /* 0x0000000803037210 */ /* 0x000fc40007f5e0ff */
[----:B--2---:R-:W-:-:S05]  /*7ae50*/  IADD3 R5, P1, PT, R5, R8, RZ ;  /* 0x0000000805057210 */ /* 0x004fca0007f3e0ff */
        /* <DEDUP_REMOVED lines=22> */
[----:B------:R-:W-:Y:S04]  /*7afc0*/  STL [R1+0x237c], R16 ;  /* 0x00237c1001007387 */ /* 0x000fe80000100800 */
[----:B------:R-:W-:Y:S01]  /*7afd0*/  STL [R1+0x2350], R17 ;  /* 0x0023501101007387 */ /* 0x000fe20000100800 */
[----:B------:R-:W-:-:S03]  /*7afe0*/  IADD3 R28, P1, PT, R28, R8, RZ ;  /* 0x000000081c1c7210 */ /* 0x000fc60007f3e0ff */
[----:B------:R-:W-:Y:S04]  /*7aff0*/  STL [R1+0x2374], R18 ;  /* 0x0023741201007387 */ /* 0x000fe80000100800 */
        /* <DEDUP_REMOVED lines=12> */
[----:B--2---:R-:W-:-:S03]  /*7b0c0*/  IMAD.X R8, R8, 0x1, R0, P3 ;  /* 0x0000000108087824 */ /* 0x004fc600018e0600 */
        /* <DEDUP_REMOVED lines=140> */
[--C-:B---3--:R-:W-:Y:S01]  /*7b990*/  IMAD.X R9, R9, 0x1, R0.reuse, P3 ;  /* 0x0000000109097824 */ /* 0x108fe200018e0600 */
        /* <DEDUP_REMOVED lines=131> */
[----:B------:R-:W-:-:S03]  /*7c1d0*/  IADD3.X R10, PT, PT, R10, R0, RZ, P6, !PT ;  /* 0x000000000a0a7210 */ /* 0x000fc600037fe4ff */
        /* <DEDUP_REMOVED lines=676> */
[----:B----4-:R-:W-:Y:S02]  /*7ec20*/  IADD3 R4, P1, PT, R4, R8, RZ ;  /* 0x0000000804047210 */ /* 0x010fe40007f3e0ff */
[----:B------:R-:W-:Y:S02]  /*7ec30*/  IADD3.X R21, PT, PT, R21, R0, RZ, P2, !PT ;  /* 0x0000000015157210 */ /* 0x000fe400017fe4ff */
        /* <DEDUP_REMOVED lines=624> */
[-C--:B------:R-:W-:Y:S02]  /*81340*/  IADD3 R3, P4, PT, R3, R8.reuse, RZ ;  /* 0x0000000803037210 */ /* 0x080fe40007f9e0ff */
        /* <DEDUP_REMOVED lines=384> */
[----:B------:R-:W-:Y:S01]  /*82b50*/  IMAD.X R21, R21, 0x1, R0, P1 ;  /* 0x0000000115157824 */ /* 0x000fe200008e0600 */
[----:B------:R-:W-:Y:S02]  /*82b60*/  IADD3 R20, P1, PT, R20, R8, RZ ;  /* 0x0000000814147210 */ /* 0x000fe40007f3e0ff */
[----:B------:R-:W-:-:S02]  /*82b70*/  IADD3.X R24, PT, PT, R24, R0, RZ, P2, !PT ;  /* 0x0000000018187210 */ /* 0x000fc400017fe4ff */
        /* <DEDUP_REMOVED lines=48> */
[----:B------:R-:W3:Y:S01]  /*82e80*/  LDL.LU R5, [R1+0x199c] ;  /* 0x00199c0001057983 */ /* 0x000ee20000300800 */
[----:B------:R-:W-:-:S03]  /*82e90*/  IADD3 R3, P6, PT, R3, R8, RZ ;  /* 0x0000000803037210 */ /* 0x000fc60007fde0ff */
[----:B---3--:R0:W-:Y:S04]  /*82ea0*/  STL [R1+0x2970], R5 ;  /* 0x0029700501007387 */ /* 0x0081e80000100800 */
[----:B------:R-:W-:Y:S04]  /*82eb0*/  STL [R1+0x1988], R3 ;  /* 0x0019880301007387 */ /* 0x000fe80000100800 */
        /* <DEDUP_REMOVED lines=31> */
[----:B------:R0:W-:Y:S04]  /*830b0*/  STL [R1+0x19ac], R2 ;  /* 0x0019ac0201007387 */ /* 0x0001e80000100800 */
[----:B0-----:R-:W3:Y:S01]  /*830c0*/  LDL.LU R2, [R1+0x1934] ;  /* 0x0019340001027983 */ /* 0x001ee20000300800 */
        /* <DEDUP_REMOVED lines=10> */
[-C--:B---3--:R-:W-:Y:S01]  /*83170*/  IADD3 R21, P4, PT, R21, R8.reuse, RZ ;  /* 0x0000000815157210 */ /* 0x088fe20007f9e0ff */
        /* <DEDUP_REMOVED lines=15> */
[--C-:B------:R-:W-:Y:S01]  /*83270*/  IMAD.X R19, R19, 0x1, R0.reuse, P2 ;  /* 0x0000000113137824 */ /* 0x100fe200010e0600 */
[-C--:B------:R-:W-:Y:S02]  /*83280*/  IADD3 R3, P2, PT, R3, R8.reuse, RZ ;  /* 0x0000000803037210 */ /* 0x080fe40007f5e0ff */
[-C--:B------:R-:W-:Y:S01]  /*83290*/  IADD3 R18, P1, PT, R18, R8.reuse, RZ ;  /* 0x0000000812127210 */ /* 0x080fe20007f3e0ff */
[----:B--2---:R-:W-:Y:S01]  /*832a0*/  IMAD.X R5, R5, 0x1, R0, P3 ;  /* 0x0000000105057824 */ /* 0x004fe200018e0600 */
[----:B------:R-:W-:-:S04]  /*832b0*/  IADD3 R9, P3, PT, R9, R8, RZ ;  /* 0x0000000809097210 */ /* 0x000fc80007f7e0ff */
        /* <DEDUP_REMOVED lines=25> */
[----:B0-----:R-:W2:Y:S04]  /*83450*/  LDL.LU R3, [R1+0x1908] ;  /* 0x0019080001037983 */ /* 0x001ea80000300800 */
[----:B------:R-:W-:Y:S04]  /*83460*/  STL [R1+0x1944], R19 ;  /* 0x0019441301007387 */ /* 0x000fe80000100800 */
[----:B------:R-:W3:Y:S01]  /*83470*/  LDL.LU R5, [R1+0x18f8] ;  /* 0x0018f80001057983 */ /* 0x000ee20000300800 */
[----:B------:R-:W-:Y:S01]  /*83480*/  IMAD.X R29, R29, 0x1, R0, P3 ;  /* 0x000000011d1d7824 */ /* 0x000fe200018e0600 */
[----:B------:R-:W-:-:S04]  /*83490*/  IADD3 R28, P3, PT, R28, R8, RZ ;  /* 0x000000081c1c7210 */ /* 0x000fc80007f7e0ff */
[----:B------:R-:W-:Y:S04]  /*834a0*/  STL [R1+0x193c], R29 ;  /* 0x00193c1d01007387 */ /* 0x000fe80000100800 */
[----:B---3--:R0:W-:Y:S04]  /*834b0*/  STL [R1+0x2964], R5 ;  /* 0x0029640501007387 */ /* 0x0081e80000100800 */
[----:B------:R-:W-:Y:S04]  /*834c0*/  STL [R1+0x1910], R28 ;  /* 0x0019101c01007387 */ /* 0x000fe80000100800 */
[----:B0-----:R-:W3:Y:S01]  /*834d0*/  LDL.LU R5, [R1+0x1924] ;  /* 0x0019240001057983 */ /* 0x001ee20000300800 */
[----:B------:R-:W-:-:S05]  /*834e0*/  IMAD.X R2, R2, 0x1, R0, P4 ;  /* 0x0000000102027824 */ /* 0x000fca00020e0600 */
[----:B------:R-:W-:Y:S04]  /*834f0*/  STL [R1+0x1934], R2 ;  /* 0x0019340201007387 */ /* 0x000fe80000100800 */
[----:B---3--:R0:W-:Y:S04]  /*83500*/  STL [R1+0x2968], R5 ;  /* 0x0029680501007387 */ /* 0x0081e80000100800 */
[----:B0-----:R-:W3:Y:S01]  /*83510*/  LDL.LU R5, [R1+0x1900] ;  /* 0x0019000001057983 */ /* 0x001ee20000300800 */
[----:B--2---:R-:W-:-:S03]  /*83520*/  IADD3 R3, P4, PT, R3, R8, RZ ;  /* 0x0000000803037210 */ /* 0x004fc60007f9e0ff */
        /* <DEDUP_REMOVED lines=26> */
[----:B------:R-:W3:Y:S04]  /*836d0*/  LDL.LU R29, [R1+0x1898] ;  /* 0x00189800011d7983 */ /* 0x000ee80000300800 */
[----:B------:R-:W3:Y:S04]  /*836e0*/  LDL.LU R28, [R1+0x18bc] ;  /* 0x0018bc00011c7983 */ /* 0x000ee80000300800 */
[----:B0-----:R-:W3:Y:S01]  /*836f0*/  LDL.LU R3, [R1+0x1890] ;  /* 0x0018900001037983 */ /* 0x001ee20000300800 */
        /* <DEDUP_REMOVED lines=27> */
[----:B------:R-:W-:Y:S01]  /*838b0*/  IMAD.X R17, R17, 0x1, R0, P5 ;  /* 0x0000000111117824 */ /* 0x000fe200028e0600 */
        /* <DEDUP_REMOVED lines=23> */
[----:B------:R-:W-:Y:S01]  /*83a30*/  STL [R1+0x18b0], R15 ;  /* 0x0018b00f01007387 */ /* 0x000fe20000100800 */
[----:B------:R-:W-:-:S03]  /*83a40*/  IMAD.X R19, R19, 0x1, R0, P6 ;  /* 0x0000000113137824 */ /* 0x000fc600030e0600 */
[----:B0-----:R-:W2:Y:S04]  /*83a50*/  LDL.LU R2, [R1+0x18b4] ;  /* 0x0018b40001027983 */ /* 0x001ea80000300800 */
[----:B------:R-:W-:Y:S04]  /*83a60*/  STL [R1+0x18d4], R16 ;  /* 0x0018d41001007387 */ /* 0x000fe80000100800 */
[----:B------:R-:W-:Y:S04]  /*83a70*/  STL [R1+0x18cc], R17 ;  /* 0x0018cc1101007387 */ /* 0x000fe80000100800 */
[----:B------:R-:W-:Y:S04]  /*83a80*/  STL [R1+0x18a0], R18 ;  /* 0x0018a01201007387 */ /* 0x000fe80000100800 */
[----:B------:R-:W-:Y:S04]  /*83a90*/  STL [R1+0x18c4], R19 ;  /* 0x0018c41301007387 */ /* 0x000fe80000100800 */
[----:B------:R-:W3:Y:S01]  /*83aa0*/  LDL.LU R5, [R1+0x18a4] ;  /* 0x0018a40001057983 */ /* 0x000ee20000300800 */
[----:B------:R-:W-:Y:S01]  /*83ab0*/  IADD3 R29, P6, PT, R29, R8, RZ ;  /* 0x000000081d1d7210 */ /* 0x000fe20007fde0ff */
[----:B------:R-:W-:-:S04]  /*83ac0*/  IMAD.X R28, R28, 0x1, R0, P1 ;  /* 0x000000011c1c7824 */ /* 0x000fc800008e0600 */
[----:B------:R-:W-:Y:S04]  /*83ad0*/  STL [R1+0x1898], R29 ;  /* 0x0018981d01007387 */ /* 0x000fe80000100800 */
[----:B---3--:R0:W-:Y:S04]  /*83ae0*/  STL [R1+0x2958], R5 ;  /* 0x0029580501007387 */ /* 0x0081e80000100800 */
[----:B------:R-:W-:Y:S04]  /*83af0*/  STL [R1+0x18bc], R28 ;  /* 0x0018bc1c01007387 */ /* 0x000fe80000100800 */
[----:B0-----:R-:W3:Y:S01]  /*83b00*/  LDL.LU R5, [R1+0x1880] ;  /* 0x0018800001057983 */ /* 0x001ee20000300800 */
[----:B------:R-:W-:-:S05]  /*83b10*/  IADD3 R3, P1, PT, R3, R8, RZ ;  /* 0x0000000803037210 */ /* 0x000fca0007f3e0ff */
[----:B------:R-:W-:Y:S04]  /*83b20*/  STL [R1+0x1890], R3 ;  /* 0x0018900301007387 */ /* 0x000fe80000100800 */
        /* <DEDUP_REMOVED lines=28> */
[----:B------:R-:W3:Y:S04]  /*83cf0*/  LDL.LU R19, [R1+0x1820] ;  /* 0x0018200001137983 */ /* 0x000ee80000300800 */
[----:B------:R-:W3:Y:S04]  /*83d00*/  LDL.LU R29, [R1+0x1844] ;  /* 0x00184400011d7983 */ /* 0x000ee80000300800 */
[----:B------:R-:W3:Y:S04]  /*83d10*/  LDL.LU R28, [R1+0x1818] ;  /* 0x00181800011c7983 */ /* 0x000ee80000300800 */
        /* <DEDUP_REMOVED lines=20> */
[----:B------:R-:W-:Y:S01]  /*83e60*/  IMAD.X R6, R6, 0x1, R0, P5 ;  /* 0x0000000106067824 */ /* 0x000fe200028e0600 */
[----:B------:R-:W-:-:S02]  /*83e70*/  IADD3.X R13, PT, PT, R13, R0, RZ, P6, !PT ;  /* 0x000000000d0d7210 */ /* 0x000fc400037fe4ff */
[-C--:B------:R-:W-:Y:S02]  /*83e80*/  IADD3 R3, P6, PT, R3, R8.reuse, RZ ;  /* 0x0000000803037210 */ /* 0x080fe40007fde0ff */
[-C--:B------:R-:W-:Y:S01]  /*83e90*/  IADD3 R12, P5, PT, R12, R8.reuse, RZ ;  /* 0x000000080c0c7210 */ /* 0x080fe20007fbe0ff */
[--C-:B------:R-:W-:Y:S01]  /*83ea0*/  IMAD.X R14, R14, 0x1, R0.reuse, P1 ;  /* 0x000000010e0e7824 */ /* 0x100fe200008e0600 */
[-C--:B------:R-:W-:Y:S01]  /*83eb0*/  IADD3 R15, P1, PT, R15, R8.reuse, RZ ;  /* 0x000000080f0f7210 */ /* 0x080fe20007f3e0ff */
[--C-:B------:R-:W-:Y:S01]  /*83ec0*/  IMAD.X R16, R16, 0x1, R0.reuse, P2 ;  /* 0x0000000110107824 */ /* 0x100fe200010e0600 */
[-C--:B------:R-:W-:Y:S01]  /*83ed0*/  IADD3 R17, P2, PT, R17, R8.reuse, RZ ;  /* 0x0000000811117210 */ /* 0x080fe20007f5e0ff */
[--C-:B------:R-:W-:Y:S01]  /*83ee0*/  IMAD.X R18, R18, 0x1, R0.reuse, P3 ;  /* 0x0000000112127824 */ /* 0x100fe200018e0600 */
        /* <DEDUP_REMOVED lines=24> */
[----:B------:R-:W-:Y:S04]  /*84070*/  STL [R1+0x185c], R14 ;  /* 0x00185c0e01007387 */ /* 0x000fe80000100800 */
[----:B------:R-:W-:Y:S04]  /*84080*/  STL [R1+0x1830], R15 ;  /* 0x0018300f01007387 */ /* 0x000fe80000100800 */
[----:B------:R-:W-:Y:S04]  /*84090*/  STL [R1+0x1854], R16 ;  /* 0x0018541001007387 */ /* 0x000fe80000100800 */
[----:B------:R-:W-:Y:S04]  /*840a0*/  STL [R1+0x1828], R17 ;  /* 0x0018281101007387 */ /* 0x000fe80000100800 */
[----:B------:R-:W-:Y:S04]  /*840b0*/  STL [R1+0x184c], R18 ;  /* 0x00184c1201007387 */ /* 0x000fe80000100800 */
        /* <DEDUP_REMOVED lines=89> */
[----:B------:R-:W-:Y:S01]  /*84650*/  STL [R1+0x17d0], R10 ;  /* 0x0017d00a01007387 */ /* 0x000fe20000100800 */
[----:B------:R-:W-:Y:S01]  /*84660*/  IMAD.X R19, R19, 0x1, R0, P1 ;  /* 0x0000000113137824 */ /* 0x000fe200008e0600 */
[----:B------:R-:W-:-:S02]  /*84670*/  IADD3 R29, P1, PT, R29, R8, RZ ;  /* 0x000000081d1d7210 */ /* 0x000fc40007f3e0ff */
        /* <DEDUP_REMOVED lines=13> */
[----:B0-----:R-:W3:Y:S04]  /*84750*/  LDL.LU R3, [R1+0x1790] ;  /* 0x0017900001037983 */ /* 0x001ee80000300800 */
[----:B------:R-:W-:Y:S04]  /*84760*/  STL [R1+0x17c4], R2 ;  /* 0x0017c40201007387 */ /* 0x000fe80000100800 */
[----:B------:R-:W4:Y:S04]  /*84770*/  LDL.LU R5, [R1+0x17ac] ;  /* 0x0017ac0001057983 */ /* 0x000f280000300800 */
[----:B----4-:R0:W-:Y:S04]  /*84780*/  STL [R1+0x2944], R5 ;  /* 0x0029440501007387 */ /* 0x0101e80000100800 */
[----:B0-----:R-:W4:Y:S01]  /*84790*/  LDL.LU R5, [R1+0x1788] ;  /* 0x0017880001057983 */ /* 0x001f220000300800 */
[----:B--2---:R-:W-:-:S03]  /*847a0*/  IMAD.X R28, R28, 0x1, R0, P3 ;  /* 0x000000011c1c7824 */ /* 0x004fc600018e0600 */
[----:B----4-:R0:W-:Y:S04]  /*847b0*/  STL [R1+0x2948], R5 ;  /* 0x0029480501007387 */ /* 0x0101e80000100800 */
[----:B0-----:R-:W2:Y:S04]  /*847c0*/  LDL.LU R5, [R1+0x17b4] ;  /* 0x0017b40001057983 */ /* 0x001ea80000300800 */
        /* <DEDUP_REMOVED lines=15> */
[----:B------:R0:W-:Y:S04]  /*848c0*/  STL [R1+0x17bc], R28 ;  /* 0x0017bc1c01007387 */ /* 0x0001e80000100800 */
[----:B------:R-:W4:Y:S04]  /*848d0*/  LDL.LU R12, [R1+0x176c] ;  /* 0x00176c00010c7983 */ /* 0x000f280000300800 */
[----:B------:R-:W4:Y:S04]  /*848e0*/  LDL.LU R13, [R1+0x1740] ;  /* 0x00174000010d7983 */ /* 0x000f280000300800 */
[----:B------:R-:W4:Y:S04]  /*848f0*/  LDL.LU R14, [R1+0x1764] ;  /* 0x00176400010e7983 */ /* 0x000f280000300800 */
[----:B------:R-:W4:Y:S04]  /*84900*/  LDL.LU R15, [R1+0x1738] ;  /* 0x00173800010f7983 */ /* 0x000f280000300800 */
[----:B------:R-:W4:Y:S04]  /*84910*/  LDL.LU R16, [R1+0x175c] ;  /* 0x00175c0001107983 */ /* 0x000f280000300800 */
[----:B------:R-:W4:Y:S01]  /*84920*/  LDL.LU R17, [R1+0x1730] ;  /* 0x0017300001117983 */ /* 0x000f220000300800 */
[----:B---3--:R-:W-:-:S03]  /*84930*/  IADD3 R3, P3, PT, R3, R8, RZ ;  /* 0x0000000803037210 */ /* 0x008fc60007f7e0ff */
[----:B------:R-:W3:Y:S04]  /*84940*/  LDL.LU R18, [R1+0x1754] ;  /* 0x0017540001127983 */ /* 0x000ee80000300800 */
[----:B------:R-:W3:Y:S04]  /*84950*/  LDL.LU R19, [R1+0x1728] ;  /* 0x0017280001137983 */ /* 0x000ee80000300800 */
[----:B------:R-:W3:Y:S04]  /*84960*/  LDL.LU R29, [R1+0x174c] ;  /* 0x00174c00011d7983 */ /* 0x000ee80000300800 */
[----:B0-----:R-:W3:Y:S04]  /*84970*/  LDL.LU R28, [R1+0x1720] ;  /* 0x00172000011c7983 */ /* 0x001ee80000300800 */
[----:B------:R0:W-:Y:S04]  /*84980*/  STL [R1+0x1790], R3 ;  /* 0x0017900301007387 */ /* 0x0001e80000100800 */
[----:B0-----:R-:W3:Y:S01]  /*84990*/  LDL.LU R3, [R1+0x1744] ;  /* 0x0017440001037983 */ /* 0x001ee20000300800 */
        /* <DEDUP_REMOVED lines=24> */
[--C-:B---3--:R-:W-:Y:S01]  /*84b20*/  IMAD.X R18, R18, 0x1, R0.reuse, P4 ;  /* 0x0000000112127824 */ /* 0x108fe200020e0600 */
        /* <DEDUP_REMOVED lines=11> */
[----:B------:R-:W-:Y:S04]  /*84be0*/  STL [R1+0x1768], R26 ;  /* 0x0017681a01007387 */ /* 0x000fe80000100800 */
[----:B------:R-:W-:Y:S04]  /*84bf0*/  STL [R1+0x178c], R27 ;  /* 0x00178c1b01007387 */ /* 0x000fe80000100800 */
[----:B------:R-:W-:Y:S01]  /*84c00*/  STL [R1+0x1760], R22 ;  /* 0x0017601601007387 */ /* 0x000fe20000100800 */
[----:B------:R-:W-:-:S03]  /*84c10*/  IADD3 R10, P5, PT, R10, R8, RZ ;  /* 0x000000080a0a7210 */ /* 0x000fc60007fbe0ff */
[----:B------:R0:W-:Y:S04]  /*84c20*/  STL [R1+0x177c], R2 ;  /* 0x00177c0201007387 */ /* 0x0001e80000100800 */
[----:B------:R-:W-:Y:S01]  /*84c30*/  STL [R1+0x1784], R23 ;  /* 0x0017841701007387 */ /* 0x000fe20000100800 */
[--C-:B------:R-:W-:Y:S01]  /*84c40*/  IMAD.X R29, R29, 0x1, R0.reuse, P5 ;  /* 0x000000011d1d7824 */ /* 0x100fe200028e0600 */
[----:B------:R-:W-:Y:S02]  /*84c50*/  IADD3 R28, P5, PT, R28, R8, RZ ;  /* 0x000000081c1c7210 */ /* 0x000fe40007fbe0ff */
        /* <DEDUP_REMOVED lines=16> */
[----:B------:R-:W4:Y:S01]  /*84d60*/  LDL.LU R5, [R1+0x1708] ;  /* 0x0017080001057983 */ /* 0x000f220000300800 */
[----:B------:R-:W-:-:S03]  /*84d70*/  IMAD.X R3, R3, 0x1, R0, P6 ;  /* 0x0000000103037824 */ /* 0x000fc600030e0600 */
[----:B----4-:R0:W-:Y:S04]  /*84d80*/  STL [R1+0x293c], R5 ;  /* 0x00293c0501007387 */ /* 0x0101e80000100800 */
[----:B0-----:R-:W4:Y:S04]  /*84d90*/  LDL.LU R5, [R1+0x1734] ;  /* 0x0017340001057983 */ /* 0x001f280000300800 */
[----:B------:R-:W-:Y:S01]  /*84da0*/  STL [R1+0x1744], R3 ;  /* 0x0017440301007387 */ /* 0x000fe20000100800 */
[----:B--2---:R-:W-:-:S03]  /*84db0*/  IADD3 R2, P6, PT, R2, R8, RZ ;  /* 0x0000000802027210 */ /* 0x004fc60007fde0ff */
        /* <DEDUP_REMOVED lines=24> */
[----:B---3--:R-:W-:-:S03]  /*84f40*/  IMAD.X R28, R28, 0x1, R0, P1 ;  /* 0x000000011c1c7824 */ /* 0x008fc600008e0600 */
[----:B------:R-:W3:Y:S04]  /*84f50*/  LDL.LU R18, [R1+0x16b0] ;  /* 0x0016b00001127983 */ /* 0x000ee80000300800 */
[----:B0-----:R-:W3:Y:S04]  /*84f60*/  LDL.LU R2, [R1+0x16d4] ;  /* 0x0016d40001027983 */ /* 0x001ee80000300800 */
        /* <DEDUP_REMOVED lines=9> */
[----:B0-----:R-:W2:Y:S01]  /*85000*/  LDL.LU R5, [R1+0x293c] ;  /* 0x00293c0001057983 */ /* 0x001ea20000300800 */
[--C-:B----4-:R-:W-:Y:S01]  /*85010*/  IMAD.X R9, R9, 0x1, R0.reuse, P3 ;  /* 0x0000000109097824 */ /* 0x110fe200018e0600 */
        /* <DEDUP_REMOVED lines=18> */
[----:B---3--:R-:W-:-:S02]  /*85140*/  IADD3 R18, P1, PT, R18, R8, RZ ;  /* 0x0000000812127210 */ /* 0x008fc40007f3e0ff */
[----:B--2---:R-:W-:-:S05]  /*85150*/  IADD3 R5, P2, PT, R5, R8, RZ ;  /* 0x0000000805057210 */ /* 0x004fca0007f5e0ff */
        /* <DEDUP_REMOVED lines=9> */
[----:B------:R0:W-:Y:S01]  /*851f0*/  STL [R1+0x16e0], R3 ;  /* 0x0016e00301007387 */ /* 0x0001e20000100800 */
[----:B------:R-:W-:-:S03]  /*85200*/  IADD3 R11, P2, PT, R11, R8, RZ ;  /* 0x000000080b0b7210 */ /* 0x000fc60007f5e0ff */
        /* <DEDUP_REMOVED lines=19> */
[----:B------:R-:W-:Y:S01]  /*85340*/  IADD3 R19, P2, PT, R19, R8, RZ ;  /* 0x0000000813137210 */ /* 0x000fe20007f5e0ff */
[----:B------:R-:W-:-:S04]  /*85350*/  IMAD.X R29, R29, 0x1, R0, P3 ;  /* 0x000000011d1d7824 */ /* 0x000fc800018e0600 */
[----:B------:R-:W-:Y:S04]  /*85360*/  STL [R1+0x16a8], R19 ;  /* 0x0016a81301007387 */ /* 0x000fe80000100800 */
[----:B----4-:R0:W-:Y:S04]  /*85370*/  STL [R1+0x2934], R5 ;  /* 0x0029340501007387 */ /* 0x0101e80000100800 */
[----:B------:R-:W-:Y:S04]  /*85380*/  STL [R1+0x16cc], R29 ;  /* 0x0016cc1d01007387 */ /* 0x000fe80000100800 */
[----:B0-----:R-:W4:Y:S01]  /*85390*/  LDL.LU R5, [R1+0x1690] ;  /* 0x0016900001057983 */ /* 0x001f220000300800 */
[----:B------:R-:W-:-:S05]  /*853a0*/  IADD3 R28, P3, PT, R28, R8, RZ ;  /* 0x000000081c1c7210 */ /* 0x000fca0007f7e0ff */
[----:B------:R-:W-:Y:S01]  /*853b0*/  STL [R1+0x16a0], R28 ;  /* 0x0016a01c01007387 */ /* 0x000fe20000100800 */
[----:B--2---:R-:W-:-:S03]  /*853c0*/  IADD3.X R3, PT, PT, R3, R0, RZ, P4, !PT ;  /* 0x0000000003037210 */ /* 0x004fc600027fe4ff */
        /* <DEDUP_REMOVED lines=23> */
[----:B---3--:R-:W-:-:S03]  /*85540*/  IADD3 R2, P4, PT, R2, R8, RZ ;  /* 0x0000000802027210 */ /* 0x008fc60007f9e0ff */
[----:B0-----:R-:W3:Y:S04]  /*85550*/  LDL.LU R3, [R1+0x1638] ;  /* 0x0016380001037983 */ /* 0x001ee80000300800 */
[----:B------:R-:W3:Y:S04]  /*85560*/  LDL.LU R17, [R1+0x165c] ;  /* 0x00165c0001117983 */ /* 0x000ee80000300800 */
[----:B------:R-:W3:Y:S04]  /*85570*/  LDL.LU R18, [R1+0x1630] ;  /* 0x0016300001127983 */ /* 0x000ee80000300800 */
[----:B------:R-:W3:Y:S04]  /*85580*/  LDL.LU R19, [R1+0x1654] ;  /* 0x0016540001137983 */ /* 0x000ee80000300800 */
[----:B------:R0:W-:Y:S04]  /*85590*/  STL [R1+0x1698], R2 ;  /* 0x0016980201007387 */ /* 0x0001e80000100800 */
[----:B------:R-:W3:Y:S04]  /*855a0*/  LDL.LU R29, [R1+0x1628] ;  /* 0x00162800011d7983 */ /* 0x000ee80000300800 */
        /* <DEDUP_REMOVED lines=11> */
[--C-:B------:R-:W-:Y:S02]  /*85660*/  IMAD.X R28, R28, 0x1, R0.reuse, P4 ;  /* 0x000000011c1c7824 */ /* 0x100fe400020e0600 */
[----:B------:R-:W-:Y:S01]  /*85670*/  IMAD.X R25, R25, 0x1, R0, P3 ;  /* 0x0000000119197824 */ /* 0x000fe200018e0600 */
[----:B------:R-:W-:-:S02]  /*85680*/  IADD3 R26, P3, PT, R26, R8, RZ ;  /* 0x000000081a1a7210 */ /* 0x000fc40007f7e0ff */
[-C--:B------:R-:W-:Y:S01]  /*85690*/  IADD3 R27, P4, PT, R27, R8.reuse, RZ ;  /* 0x000000081b1b7210 */ /* 0x080fe20007f9e0ff */
[--C-:B------:R-:W-:Y:S01]  /*856a0*/  IMAD.X R22, R22, 0x1, R0.reuse, P5 ;  /* 0x0000000116167824 */ /* 0x100fe200028e0600 */
[-C--:B------:R-:W-:Y:S01]  /*856b0*/  IADD3 R23, P5, PT, R23, R8.reuse, RZ ;  /* 0x0000000817177210 */ /* 0x080fe20007fbe0ff */
[--C-:B------:R-:W-:Y:S01]  /*856c0*/  IMAD.X R7, R7, 0x1, R0.reuse, P1 ;  /* 0x0000000107077824 */ /* 0x100fe200008e0600 */
[-C--:B------:R-:W-:Y:S01]  /*856d0*/  IADD3 R6, P1, PT, R6, R8.reuse, RZ ;  /* 0x0000000806067210 */ /* 0x080fe20007f3e0ff */
[--C-:B------:R-:W-:Y:S01]  /*856e0*/  IMAD.X R12, R12, 0x1, R0.reuse, P2 ;  /* 0x000000010c0c7824 */ /* 0x100fe200010e0600 */
[-C--:B------:R-:W-:Y:S01]  /*856f0*/  IADD3 R13, P2, PT, R13, R8.reuse, RZ ;  /* 0x000000080d0d7210 */ /* 0x080fe20007f5e0ff */
[--C-:B------:R-:W-:Y:S02]  /*85700*/  IMAD.X R14, R14, 0x1, R0.reuse, P3 ;  /* 0x000000010e0e7824 */ /* 0x100fe400018e0600 */
[----:B------:R-:W-:Y:S01]  /*85710*/  IMAD.X R16, R16, 0x1, R0, P4 ;  /* 0x0000000110107824 */ /* 0x000fe200020e0600 */
[----:B---3--:R-:W-:-:S02]  /*85720*/  IADD3 R3, P4, PT, R3, R8, RZ ;  /* 0x0000000803037210 */ /* 0x008fc40007f9e0ff */
        /* <DEDUP_REMOVED lines=31> */
[----:B------:R-:W-:Y:S04]  /*85920*/  STL [R1+0x165c], R17 ;  /* 0x00165c1101007387 */ /* 0x000fe80000100800 */
[----:B------:R-:W-:Y:S04]  /*85930*/  STL [R1+0x1630], R18 ;  /* 0x0016301201007387 */ /* 0x000fe80000100800 */
[----:B------:R-:W4:Y:S01]  /*85940*/  LDL.LU R5, [R1+0x1610] ;  /* 0x0016100001057983 */ /* 0x000f220000300800 */
[----:B------:R-:W-:Y:S01]  /*85950*/  IMAD.X R19, R19, 0x1, R0, P6 ;  /* 0x0000000113137824 */ /* 0x000fe200030e0600 */
[----:B------:R-:W-:-:S04]  /*85960*/  IADD3 R29, P6, PT, R29, R8, RZ ;  /* 0x000000081d1d7210 */ /* 0x000fc80007fde0ff */
[----:B------:R-:W-:Y:S04]  /*85970*/  STL [R1+0x1654], R19 ;  /* 0x0016541301007387 */ /* 0x000fe80000100800 */
[----:B----4-:R0:W-:Y:S04]  /*85980*/  STL [R1+0x292c], R5 ;  /* 0x00292c0501007387 */ /* 0x0101e80000100800 */
[----:B------:R-:W-:Y:S04]  /*85990*/  STL [R1+0x1628], R29 ;  /* 0x0016281d01007387 */ /* 0x000fe80000100800 */
[----:B0-----:R-:W4:Y:S01]  /*859a0*/  LDL.LU R5, [R1+0x163c] ;  /* 0x00163c0001057983 */ /* 0x001f220000300800 */
[----:B------:R-:W-:-:S05]  /*859b0*/  IMAD.X R2, R2, 0x1, R0, P1 ;  /* 0x0000000102027824 */ /* 0x000fca00008e0600 */
        /* <DEDUP_REMOVED lines=24> */
[----:B0-----:R-:W3:Y:S04]  /*85b40*/  LDL.LU R28, [R1+0x15ec] ;  /* 0x0015ec00011c7983 */ /* 0x001ee80000300800 */
[----:B------:R-:W3:Y:S04]  /*85b50*/  LDL.LU R15, [R1+0x15c0] ;  /* 0x0015c000010f7983 */ /* 0x000ee80000300800 */
[----:B------:R-:W3:Y:S04]  /*85b60*/  LDL.LU R16, [R1+0x15e4] ;  /* 0x0015e40001107983 */ /* 0x000ee80000300800 */
[----:B------:R-:W3:Y:S04]  /*85b70*/  LDL.LU R17, [R1+0x15b8] ;  /* 0x0015b80001117983 */ /* 0x000ee80000300800 */
[----:B------:R0:W-:Y:S04]  /*85b80*/  STL [R1+0x1644], R3 ;  /* 0x0016440301007387 */ /* 0x0001e80000100800 */
        /* <DEDUP_REMOVED lines=24> */
[--C-:B---3--:R-:W-:Y:S02]  /*85d10*/  IMAD.X R28, R28, 0x1, R0.reuse, P1 ;  /* 0x000000011c1c7824 */ /* 0x108fe400008e0600 */
[----:B------:R-:W-:Y:S01]  /*85d20*/  IMAD.X R13, R13, 0x1, R0, P6 ;  /* 0x000000010d0d7824 */ /* 0x000fe200030e0600 */
[----:B------:R-:W-:-:S02]  /*85d30*/  IADD3 R14, P6, PT, R14, R8, RZ ;  /* 0x000000080e0e7210 */ /* 0x000fc40007fde0ff */
        /* <DEDUP_REMOVED lines=27> */
[----:B0-----:R-:W3:Y:S04]  /*85ef0*/  LDL.LU R28, [R1+0x15a0] ;  /* 0x0015a000011c7983 */ /* 0x001ee80000300800 */
[----:B------:R-:W-:Y:S04]  /*85f00*/  STL [R1+0x15c8], R14 ;  /* 0x0015c80e01007387 */ /* 0x000fe80000100800 */
[----:B------:R-:W-:Y:S04]  /*85f10*/  STL [R1+0x15c0], R15 ;  /* 0x0015c00f01007387 */ /* 0x000fe80000100800 */
[----:B------:R-:W-:Y:S04]  /*85f20*/  STL [R1+0x15e4], R16 ;  /* 0x0015e41001007387 */ /* 0x000fe80000100800 */
[----:B------:R-:W-:Y:S04]  /*85f30*/  STL [R1+0x15b8], R17 ;  /* 0x0015b81101007387 */ /* 0x000fe80000100800 */
        /* <DEDUP_REMOVED lines=48> */
[--C-:B----4-:R-:W-:Y:S02]  /*86240*/  IMAD.X R3, R3, 0x1, R0.reuse, P3 ;  /* 0x0000000103037824 */ /* 0x110fe400018e0600 */
        /* <DEDUP_REMOVED lines=11> */
[-C--:B---3--:R-:W-:Y:S02]  /*86300*/  IADD3 R2, P3, PT, R2, R8.reuse, RZ ;  /* 0x0000000802027210 */ /* 0x088fe40007f7e0ff */
        /* <DEDUP_REMOVED lines=33> */
[----:B------:R-:W-:Y:S04]  /*86520*/  STL [R1+0x156c], R15 ;  /* 0x00156c0f01007387 */ /* 0x000fe80000100800 */
        /* <DEDUP_REMOVED lines=12> */
[-C--:B--2---:R-:W-:Y:S01]  /*865f0*/  IADD3 R3, P2, PT, R3, R8.reuse, RZ ;  /* 0x0000000803037210 */ /* 0x084fe20007f5e0ff */
[----:B---3--:R-:W-:Y:S02]  /*86600*/  IMAD.X R2, R2, 0x1, R0, P3 ;  /* 0x0000000102027824 */ /* 0x008fe400018e0600 */
[----:B----4-:R0:W-:Y:S04]  /*86610*/  STL [R1+0x2920], R5 ;  /* 0x0029200501007387 */ /* 0x0101e80000100800 */
[----:B0-----:R-:W2:Y:S04]  /*86620*/  LDL.LU R5, [R1+0x1520] ;  /* 0x0015200001057983 */ /* 0x001ea80000300800 */
[----:B------:R-:W3:Y:S04]  /*86630*/  LDL.LU R9, [R1+0x153c] ;  /* 0x00153c0001097983 */ /* 0x000ee80000300800 */
[----:B------:R-:W4:Y:S04]  /*86640*/  LDL.LU R28, [R1+0x1510] ;  /* 0x00151000011c7983 */ /* 0x000f280000300800 */
        /* <DEDUP_REMOVED lines=36> */
[----:B------:R-:W-:Y:S02]  /*86890*/  IMAD.X R20, R20, 0x1, R0, P1 ;  /* 0x0000000114147824 */ /* 0x000fe400008e0600 */
[----:B------:R0:W-:Y:S01]  /*868a0*/  STL [R1+0x1510], R28 ;  /* 0x0015101c01007387 */ /* 0x0001e20000100800 */
[----:B------:R-:W-:-:S02]  /*868b0*/  IADD3 R24, P1, PT, R24, R8, RZ ;  /* 0x0000000818187210 */ /* 0x000fc40007f3e0ff */
[----:B------:R-:W-:Y:S02]  /*868c0*/  IADD3.X R25, PT, PT, R25, R0, RZ, P2, !PT ;  /* 0x0000000019197210 */ /* 0x000fe400017fe4ff */
[-C--:B------:R-:W-:Y:S01]  /*868d0*/  IADD3 R26, P2, PT, R26, R8.reuse, RZ ;  /* 0x000000081a1a7210 */ /* 0x080fe20007f5e0ff */
[--C-:B------:R-:W-:Y:S01]  /*868e0*/  IMAD.X R27, R27, 0x1, R0.reuse, P3 ;  /* 0x000000011b1b7824 */ /* 0x100fe200018e0600 */
[-C--:B------:R-:W-:Y:S01]  /*868f0*/  IADD3 R22, P3, PT, R22, R8.reuse, RZ ;  /* 0x0000000816167210 */ /* 0x080fe20007f7e0ff */
[--C-:B------:R-:W-:Y:S02]  /*86900*/  IMAD.X R3, R3, 0x1, R0.reuse, P6 ;  /* 0x0000000103037824 */ /* 0x100fe400030e0600 */
        /* <DEDUP_REMOVED lines=13> */
[----:B0-----:R-:W2:Y:S04]  /*869e0*/  LDL.LU R28, [R1+0x14d4] ;  /* 0x0014d400011c7983 */ /* 0x001ea80000300800 */
        /* <DEDUP_REMOVED lines=27> */
[----:B------:R-:W4:Y:S04]  /*86ba0*/  LDL.LU R4, [R1+0x14cc] ;  /* 0x0014cc0001047983 */ /* 0x000f280000300800 */
[----:B------:R-:W-:Y:S04]  /*86bb0*/  STL [R1+0x14b8], R19 ;  /* 0x0014b81301007387 */ /* 0x000fe80000100800 */
[----:B------:R0:W-:Y:S04]  /*86bc0*/  STL [R1+0x14b0], R2 ;  /* 0x0014b00201007387 */ /* 0x0001e80000100800 */
[----:B------:R-:W-:Y:S04]  /*86bd0*/  STL [R1+0x14dc], R29 ;  /* 0x0014dc1d01007387 */ /* 0x000fe80000100800 */
[----:B0-----:R-:W2:Y:S04]  /*86be0*/  LDL.LU R2, [R1+0x14c4] ;  /* 0x0014c40001027983 */ /* 0x001ea80000300800 */
[----:B--2---:R0:W-:Y:S04]  /*86bf0*/  STL [R1+0x2918], R2 ;  /* 0x0029180201007387 */ /* 0x0041e80000100800 */
[----:B0-----:R-:W2:Y:S01]  /*86c00*/  LDL.LU R2, [R1+0x14a0] ;  /* 0x0014a00001027983 */ /* 0x001ea20000300800 */
[----:B------:R-:W-:-:S03]  /*86c10*/  IMAD.X R28, R28, 0x1, R0, P6 ;  /* 0x000000011c1c7824 */ /* 0x000fc600030e0600 */
[----:B------:R-:W2:Y:S04]  /*86c20*/  LDL.LU R5, [R1+0x1498] ;  /* 0x0014980001057983 */ /* 0x000ea80000300800 */
[----:B------:R-:W2:Y:S04]  /*86c30*/  LDL.LU R9, [R1+0x14bc] ;  /* 0x0014bc0001097983 */ /* 0x000ea80000300800 */
[----:B------:R-:W2:Y:S04]  /*86c40*/  LDL.LU R21, [R1+0x1490] ;  /* 0x0014900001157983 */ /* 0x000ea80000300800 */
[----:B------:R-:W2:Y:S04]  /*86c50*/  LDL.LU R20, [R1+0x14b4] ;  /* 0x0014b40001147983 */ /* 0x000ea80000300800 */
        /* <DEDUP_REMOVED lines=10> */
[----:B---3--:R-:W-:-:S03]  /*86d00*/  IADD3 R3, P6, PT, R3, R8, RZ ;  /* 0x0000000803037210 */ /* 0x008fc60007fde0ff */
        /* <DEDUP_REMOVED lines=8> */
[----:B------:R-:W3:Y:S01]  /*86d90*/  LDL.LU R18, [R1+0x1448] ;  /* 0x0014480001127983 */ /* 0x000ee20000300800 */
[----:B----4-:R-:W-:-:S03]  /*86da0*/  IMAD.X R4, R4, 0x1, R0, P1 ;  /* 0x0000000104047824 */ /* 0x010fc600008e0600 */
[----:B------:R-:W4:Y:S04]  /*86db0*/  LDL.LU R19, [R1+0x146c] ;  /* 0x00146c0001137983 */ /* 0x000f280000300800 */
[----:B------:R-:W3:Y:S04]  /*86dc0*/  LDL.LU R29, [R1+0x1440] ;  /* 0x00144000011d7983 */ /* 0x000ee80000300800 */
[----:B0-----:R-:W3:Y:S04]  /*86dd0*/  LDL.LU R28, [R1+0x1464] ;  /* 0x00146400011c7983 */ /* 0x001ee80000300800 */
[----:B-1----:R-:W3:Y:S04]  /*86de0*/  LDL.LU R3, [R1+0x1438] ;  /* 0x0014380001037983 */ /* 0x002ee80000300800 */
[----:B------:R0:W-:Y:S02]  /*86df0*/  STL [R1+0x14cc], R4 ;  /* 0x0014cc0401007387 */ /* 0x0001e40000100800 */
[----:B0-----:R-:W0:Y:S01]  /*86e00*/  LDC R4, c[0x0][0x3ac] ;  /* 0x0000eb00ff047b82 */ /* 0x001e220000000800 */
[----:B--2---:R-:W-:-:S05]  /*86e10*/  IADD3 R2, P1, PT, R2, R8, RZ ;  /* 0x0000000802027210 */ /* 0x004fca0007f3e0ff */
[----:B------:R1:W-:Y:S04]  /*86e20*/  STL [R1+0x14a0], R2 ;  /* 0x0014a00201007387 */ /* 0x0003e80000100800 */
[----:B-1----:R-:W2:Y:S01]  /*86e30*/  LDL.LU R2, [R1+0x2918] ;  /* 0x0029180001027983 */ /* 0x002ea20000300800 */
[----:B0-----:R-:W-:Y:S02]  /*86e40*/  IMAD.SHL.U32 R4, R4, 0x80, RZ ;  /* 0x0000008004047824 */ /* 0x001fe400078e00ff */
[--C-:B------:R-:W-:Y:S02]  /*86e50*/  IMAD.X R9, R9, 0x1, R0.reuse, P3 ;  /* 0x0000000109097824 */ /* 0x100fe400018e0600 */
[----:B------:R-:W-:Y:S01]  /*86e60*/  IMAD.SHL.U32 R4, R4, 0x2, RZ ;  /* 0x0000000204047824 */ /* 0x000fe200078e00ff */
[----:B------:R-:W-:Y:S01]  /*86e70*/  IADD3 R21, P3, PT, R21, R8, RZ ;  /* 0x0000000815157210 */ /* 0x000fe20007f7e0ff */
[----:B------:R-:W-:-:S02]  /*86e80*/  IMAD.X R20, R20, 0x1, R0, P4 ;  /* 0x0000000114147824 */ /* 0x000fc400020e0600 */
[----:B--2---:R-:W-:-:S05]  /*86e90*/  IMAD.X R2, R2, 0x1, R0, P2 ;  /* 0x0000000102027824 */ /* 0x004fca00010e0600 */
[----:B------:R0:W-:Y:S04]  /*86ea0*/  STL [R1+0x14c4], R2 ;  /* 0x0014c40201007387 */ /* 0x0001e80000100800 */
[----:B0-----:R-:W2:Y:S01]  /*86eb0*/  LDL.LU R2, [R1+0x2914] ;  /* 0x0029140001027983 */ /* 0x001ea20000300800 */
[----:B------:R-:W-:Y:S02]  /*86ec0*/  IADD3 R5, P2, PT, R5, R8, RZ ;  /* 0x0000000805057210 */ /* 0x000fe40007f5e0ff */
[-C--:B------:R-:W-:Y:S01]  /*86ed0*/  IADD3 R24, P4, PT, R24, R4.reuse, RZ ;  /* 0x0000000418187210 */ /* 0x080fe20007f9e0ff */
[--C-:B------:R-:W-:Y:S01]  /*86ee0*/  IMAD.X R25, R25, 0x1, R0.reuse, P5 ;  /* 0x0000000119197824 */ /* 0x100fe200028e0600 */
[----:B------:R-:W-:Y:S01]  /*86ef0*/  IADD3 R26, P5, PT, R26, R4, RZ ;  /* 0x000000041a1a7210 */ /* 0x000fe20007fbe0ff */
[----:B------:R-:W-:Y:S04]  /*86f00*/  STL [R1+0x1498], R5 ;  /* 0x0014980501007387 */ /* 0x000fe80000100800 */
[----:B------:R-:W-:Y:S04]  /*86f10*/  STL [R1+0x14bc], R9 ;  /* 0x0014bc0901007387 */ /* 0x000fe80000100800 */
[----:B------:R-:W-:Y:S01]  /*86f20*/  STL [R1+0x1490], R21 ;  /* 0x0014901501007387 */ /* 0x000fe20000100800 */
[----:B------:R-:W-:-:S03]  /*86f30*/  IMAD.X R27, R27, 0x1, R0, P6 ;  /* 0x000000011b1b7824 */ /* 0x000fc600030e0600 */
[----:B------:R-:W-:Y:S01]  /*86f40*/  STL [R1+0x14b4], R20 ;  /* 0x0014b41401007387 */ /* 0x000fe20000100800 */
[----:B------:R-:W-:-:S03]  /*86f50*/  IADD3 R22, P6, PT, R22, R4, RZ ;  /* 0x0000000416167210 */ /* 0x000fc60007fde0ff */
[----:B------:R-:W-:Y:S01]  /*86f60*/  STL [R1+0x1488], R24 ;  /* 0x0014881801007387 */ /* 0x000fe20000100800 */
[----:B------:R-:W-:-:S03]  /*86f70*/  IMAD.X R23, R23, 0x1, R0, P1 ;  /* 0x0000000117177824 */ /* 0x000fc600008e0600 */
[----:B------:R-:W-:Y:S01]  /*86f80*/  STL [R1+0x14ac], R25 ;  /* 0x0014ac1901007387 */ /* 0x000fe20000100800 */
[----:B------:R-:W-:-:S03]  /*86f90*/  IADD3 R11, P1, PT, R11, R4, RZ ;  /* 0x000000040b0b7210 */ /* 0x000fc60007f3e0ff */
[----:B------:R-:W-:Y:S04]  /*86fa0*/  STL [R1+0x1480], R26 ;  /* 0x0014801a01007387 */ /* 0x000fe80000100800 */
[----:B------:R-:W-:Y:S01]  /*86fb0*/  STL [R1+0x14a4], R27 ;  /* 0x0014a41b01007387 */ /* 0x000fe20000100800 */
[----:B------:R-:W-:-:S03]  /*86fc0*/  IMAD.X R10, R10, 0x1, R0, P2 ;  /* 0x000000010a0a7824 */ /* 0x000fc600010e0600 */
[----:B------:R-:W-:Y:S01]  /*86fd0*/  STL [R1+0x1478], R22 ;  /* 0x0014781601007387 */ /* 0x000fe20000100800 */
[----:B------:R-:W-:-:S03]  /*86fe0*/  IADD3 R7, P2, PT, R7, R4, RZ ;  /* 0x0000000407077210 */ /* 0x000fc60007f5e0ff */
[----:B------:R-:W-:Y:S01]  /*86ff0*/  STL [R1+0x149c], R23 ;  /* 0x00149c1701007387 */ /* 0x000fe20000100800 */
[----:B---3--:R-:W-:-:S03]  /*87000*/  IMAD.X R6, R6, 0x1, R0, P3 ;  /* 0x0000000106067824 */ /* 0x008fc600018e0600 */
[----:B------:R-:W-:Y:S01]  /*87010*/  STL [R1+0x1470], R11 ;  /* 0x0014700b01007387 */ /* 0x000fe20000100800 */
[----:B------:R-:W-:-:S03]  /*87020*/  IADD3 R12, P3, PT, R12, R4, RZ ;  /* 0x000000040c0c7210 */ /* 0x000fc60007f7e0ff */
[----:B------:R-:W-:Y:S04]  /*87030*/  STL [R1+0x2810], R0 ;  /* 0x0028100001007387 */ /* 0x000fe80000100800 */
[----:B------:R-:W-:Y:S04]  /*87040*/  STL [R1+0x1494], R10 ;  /* 0x0014940a01007387 */ /* 0x000fe80000100800 */
[----:B------:R-:W-:Y:S04]  /*87050*/  STL [R1+0x1468], R7 ;  /* 0x0014680701007387 */ /* 0x000fe80000100800 */
[----:B------:R-:W-:Y:S04]  /*87060*/  STL [R1+0x148c], R6 ;  /* 0x00148c0601007387 */ /* 0x000fe80000100800 */
[----:B------:R-:W-:Y:S01]  /*87070*/  STL [R1+0x1460], R12 ;  /* 0x0014600c01007387 */ /* 0x000fe20000100800 */
[--C-:B--2---:R-:W-:Y:S01]  /*87080*/  IMAD.X R13, R13, 0x1, R2.reuse, P4 ;  /* 0x000000010d0d7824 */ /* 0x104fe200020e0602 */
[-C--:B------:R-:W-:Y:S01]  /*87090*/  IADD3 R14, P4, PT, R14, R4.reuse, RZ ;  /* 0x000000040e0e7210 */ /* 0x080fe20007f9e0ff */
[--C-:B------:R-:W-:Y:S01]  /*870a0*/  IMAD.X R15, R15, 0x1, R2.reuse, P5 ;  /* 0x000000010f0f7824 */ /* 0x100fe200028e0602 */
[-C--:B------:R-:W-:Y:S01]  /*870b0*/  IADD3 R16, P5, PT, R16, R4.reuse, RZ ;  /* 0x0000000410107210 */ /* 0x080fe20007fbe0ff */
[----:B------:R-:W-:Y:S01]  /*870c0*/  IMAD.X R17, R17, 0x1, R2, P6 ;  /* 0x0000000111117824 */ /* 0x000fe200030e0602 */
[----:B------:R-:W-:Y:S01]  /*870d0*/  STL [R1+0x1484], R13 ;  /* 0x0014840d01007387 */ /* 0x000fe20000100800 */
[----:B------:R-:W-:-:S03]  /*870e0*/  IADD3 R18, P6, PT, R18, R4, RZ ;  /* 0x0000000412127210 */ /* 0x000fc60007fde0ff */
[----:B------:R-:W-:Y:S01]  /*870f0*/  STL [R1+0x1458], R14 ;  /* 0x0014580e01007387 */ /* 0x000fe20000100800 */
[----:B----4-:R-:W-:-:S03]  /*87100*/  IMAD.X R19, R19, 0x1, R2, P1 ;  /* 0x0000000113137824 */ /* 0x010fc600008e0602 */
[----:B------:R-:W-:Y:S04]  /*87110*/  STL [R1+0x147c], R15 ;  /* 0x00147c0f01007387 */ /* 0x000fe80000100800 */
[----:B------:R-:W-:Y:S01]  /*87120*/  STL [R1+0x1450], R16 ;  /* 0x0014501001007387 */ /* 0x000fe20000100800 */
[----:B------:R-:W-:-:S03]  /*87130*/  IADD3 R29, P1, PT, R29, R4, RZ ;  /* 0x000000041d1d7210 */ /* 0x000fc60007f3e0ff */
        /* <DEDUP_REMOVED lines=479> */
[----:B------:R-:W-:Y:S01]  /*88f30*/  IADD3.X R3, PT, PT, R3, R2, RZ, P2, !PT ;  /* 0x0000000203037210 */ /* 0x000fe200017fe4ff */
        /* <DEDUP_REMOVED lines=1081> */
[----:B--2---:R-:W-:-:S05]  /*8d2d0*/  IADD3.X R0, PT, PT, R0, R2, RZ, P2, !PT ;  /* 0x0000000200007210 */ /* 0x004fca00017fe4ff */
        /* <DEDUP_REMOVED lines=12> */
[----:B------:R-:W-:Y:S01]  /*8d3a0*/  IMAD.X R7, R7, 0x1, R2, P6 ;  /* 0x0000000107077824 */ /* 0x000fe200030e0602 */
[----:B------:R-:W-:-:S02]  /*8d3b0*/  IADD3 R6, P6, PT, R6, R4, RZ ;  /* 0x0000000406067210 */ /* 0x000fc40007fde0ff */
[----:B--2---:R-:W-:-:S05]  /*8d3c0*/  IADD3 R0, P3, PT, R0, R4, RZ ;  /* 0x0000000400007210 */ /* 0x004fca0007f7e0ff */
[----:B------:R0:W-:Y:S04]  /*8d3d0*/  STL [R1+0x2798], R0 ;  /* 0x0027980001007387 */ /* 0x0001e80000100800 */
[----:B0-----:R0:W5:Y:S04]  /*8d3e0*/  LDL.LU R0, [R1+0x2810] ;  /* 0x0028100001007983 */ /* 0x0011680000300800 */
[----:B------:R1:W-:Y:S04]  /*8d3f0*/  STL [R1+0x2764], R20 ;  /* 0x0027641401007387 */ /* 0x0003e80000100800 */
[----:B-1----:R0:W5:Y:S04]  /*8d400*/  LDL.LU R20, [R1+0x280c] ;  /* 0x00280c0001147983 */ /* 0x0021680000300800 */
[----:B------:R1:W-:Y:S04]  /*8d410*/  STL [R1+0x27a0], R21 ;  /* 0x0027a01501007387 */ /* 0x0003e80000100800 */
[----:B-1----:R0:W5:Y:S04]  /*8d420*/  LDL.LU R21, [R1+0x2808] ;  /* 0x0028080001157983 */ /* 0x0021680000300800 */
[----:B------:R1:W-:Y:S04]  /*8d430*/  STL [R1+0x276c], R11 ;  /* 0x00276c0b01007387 */ /* 0x0003e80000100800 */
[----:B-1----:R-:W2:Y:S04]  /*8d440*/  LDL.LU R11, [R1+0x2804] ;  /* 0x00280400010b7983 */ /* 0x002ea80000300800 */
[----:B------:R1:W-:Y:S04]  /*8d450*/  STL [R1+0x27a8], R10 ;  /* 0x0027a80a01007387 */ /* 0x0003e80000100800 */
[----:B-1----:R-:W3:Y:S04]  /*8d460*/  LDL.LU R10, [R1+0x2800] ;  /* 0x00280000010a7983 */ /* 0x002ee80000300800 */
[----:B------:R1:W-:Y:S04]  /*8d470*/  STL [R1+0x2774], R7 ;  /* 0x0027740701007387 */ /* 0x0003e80000100800 */
[----:B-1----:R-:W4:Y:S04]  /*8d480*/  LDL.LU R7, [R1+0x27fc] ;  /* 0x0027fc0001077983 */ /* 0x002f280000300800 */
[----:B------:R1:W-:Y:S04]  /*8d490*/  STL [R1+0x27b0], R6 ;  /* 0x0027b00601007387 */ /* 0x0003e80000100800 */
[----:B-1----:R-:W4:Y:S01]  /*8d4a0*/  LDL.LU R6, [R1+0x27f8] ;  /* 0x0027f80001067983 */ /* 0x002f220000300800 */
[--C-:B------:R-:W-:Y:S01]  /*8d4b0*/  IMAD.X R29, R29, 0x1, R2.reuse, P1 ;  /* 0x000000011d1d7824 */ /* 0x100fe200008e0602 */
[-C--:B------:R-:W-:Y:S01]  /*8d4c0*/  IADD3 R28, P1, PT, R28, R4.reuse, RZ ;  /* 0x000000041c1c7210 */ /* 0x080fe20007f3e0ff */
[--C-:B------:R-:W-:Y:S01]  /*8d4d0*/  IMAD.X R3, R3, 0x1, R2.reuse, P2 ;  /* 0x0000000103037824 */ /* 0x100fe200010e0602 */
[-C--:B------:R-:W-:Y:S01]  /*8d4e0*/  IADD3 R5, P2, PT, R5, R4.reuse, RZ ;  /* 0x0000000405057210 */ /* 0x080fe20007f5e0ff */
[--C-:B------:R-:W-:Y:S01]  /*8d4f0*/  IMAD.X R9, R9, 0x1, R2.reuse, P3 ;  /* 0x0000000109097824 */ /* 0x100fe200018e0602 */
[----:B------:R1:W-:Y:S01]  /*8d500*/  STL [R1+0x277c], R29 ;  /* 0x00277c1d01007387 */ /* 0x0003e20000100800 */
[-C--:B------:R-:W-:Y:S01]  /*8d510*/  IADD3 R8, P3, PT, R8, R4.reuse, RZ ;  /* 0x0000000408087210 */ /* 0x080fe20007f7e0ff */
[--C-:B------:R-:W-:Y:S01]  /*8d520*/  IMAD.X R24, R24, 0x1, R2.reuse, P4 ;  /* 0x0000000118187824 */ /* 0x100fe200020e0602 */
[-C--:B------:R-:W-:Y:S01]  /*8d530*/  IADD3 R25, P4, PT, R25, R4.reuse, RZ ;  /* 0x0000000419197210 */ /* 0x080fe20007f9e0ff */
[--C-:B------:R-:W-:Y:S01]  /*8d540*/  IMAD.X R26, R26, 0x1, R2.reuse, P5 ;  /* 0x000000011a1a7824 */ /* 0x100fe200028e0602 */
[-C--:B------:R-:W-:Y:S01]  /*8d550*/  IADD3 R27, P5, PT, R27, R4.reuse, RZ ;  /* 0x000000041b1b7210 */ /* 0x080fe20007fbe0ff */
[----:B-1----:R0:W5:Y:S04]  /*8d560*/  LDL.LU R29, [R1+0x27f4] ;  /* 0x0027f400011d7983 */ /* 0x0021680000300800 */
[----:B------:R1:W-:Y:S01]  /*8d570*/  STL [R1+0x27b8], R28 ;  /* 0x0027b81c01007387 */ /* 0x0003e20000100800 */
[--C-:B------:R-:W-:Y:S01]  /*8d580*/  IMAD.X R22, R22, 0x1, R2.reuse, P6 ;  /* 0x0000000116167824 */ /* 0x100fe200030e0602 */
[-C--:B------:R-:W-:Y:S01]  /*8d590*/  IADD3 R23, P6, PT, R23, R4.reuse, RZ ;  /* 0x0000000417177210 */ /* 0x080fe20007fde0ff */
[----:B------:R-:W-:Y:S01]  /*8d5a0*/  IMAD.X R12, R12, 0x1, R2, P1 ;  /* 0x000000010c0c7824 */ /* 0x000fe200008e0602 */
[----:B-1----:R0:W5:Y:S04]  /*8d5b0*/  LDL.LU R28, [R1+0x27f0] ;  /* 0x0027f000011c7983 */ /* 0x0021680000300800 */
[----:B------:R1:W-:Y:S04]  /*8d5c0*/  STL [R1+0x2784], R3 ;  /* 0x0027840301007387 */ /* 0x0003e80000100800 */
[----:B------:R2:W-:Y:S04]  /*8d5d0*/  STL [R1+0x27c0], R5 ;  /* 0x0027c00501007387 */ /* 0x0005e80000100800 */
[----:B------:R3:W-:Y:S04]  /*8d5e0*/  STL [R1+0x278c], R9 ;  /* 0x00278c0901007387 */ /* 0x0007e80000100800 */
[----:B------:R0:W-:Y:S04]  /*8d5f0*/  STL [R1+0x27c8], R8 ;  /* 0x0027c80801007387 */ /* 0x0001e80000100800 */
[----:B------:R0:W-:Y:S04]  /*8d600*/  STL [R1+0x2794], R24 ;  /* 0x0027941801007387 */ /* 0x0001e80000100800 */
[----:B------:R0:W-:Y:S04]  /*8d610*/  STL [R1+0x27d0], R25 ;  /* 0x0027d01901007387 */ /* 0x0001e80000100800 */
[----:B------:R0:W-:Y:S01]  /*8d620*/  STL [R1+0x279c], R26 ;  /* 0x00279c1a01007387 */ /* 0x0001e20000100800 */
[----:B-1----:R-:W1:Y:S01]  /*8d630*/  S2R R3, SR_TID.X ;  /* 0x0000000000037919 */ /* 0x002e620000002100 */
[----:B------:R-:W-:-:S02]  /*8d640*/  IADD3 R13, P1, PT, R13, R4, RZ ;  /* 0x000000040d0d7210 */ /* 0x000fc40007f3e0ff */
[----:B------:R0:W-:Y:S01]  /*8d650*/  STL [R1+0x27d8], R27 ;  /* 0x0027d81b01007387 */ /* 0x0001e20000100800 */
[----:B------:R-:W-:-:S03]  /*8d660*/  IMAD.X R14, R14, 0x1, R2, P2 ;  /* 0x000000010e0e7824 */ /* 0x000fc600010e0602 */
        /* <DEDUP_REMOVED lines=8> */
[----:B------:R0:W-:Y:S04]  /*8d6f0*/  STL [R1+0x27b4], R14 ;  /* 0x0027b40e01007387 */ /* 0x0001e80000100800 */
[----:B------:R0:W-:Y:S01]  /*8d700*/  STL [R1+0x27bc], R15 ;  /* 0x0027bc0f01007387 */ /* 0x0001e20000100800 */
[----:B------:R-:W-:-:S03]  /*8d710*/  IMAD.X R19, R19, 0x1, R2, P1 ;  /* 0x0000000113137824 */ /* 0x000fc600008e0602 */
[----:B------:R0:W-:Y:S04]  /*8d720*/  STL [R1+0x27c4], R16 ;  /* 0x0027c41001007387 */ /* 0x0001e80000100800 */
[----:B------:R0:W-:Y:S04]  /*8d730*/  STL [R1+0x27cc], R17 ;  /* 0x0027cc1101007387 */ /* 0x0001e80000100800 */
[----:B------:R0:W-:Y:S01]  /*8d740*/  STL [R1+0x27d4], R18 ;  /* 0x0027d41201007387 */ /* 0x0001e20000100800 */
[----:B-1----:R-:W-:-:S05]  /*8d750*/  LOP3.LUT R3, R3, 0x3f, RZ, 0xc0, !PT ;  /* 0x0000003f03037812 */ /* 0x002fca00078ec0ff */
[----:B------:R-:W-:Y:S02]  /*8d760*/  IMAD.SHL.U32 R3, R3, 0x2, RZ ;  /* 0x0000000203037824 */ /* 0x000fe400078e00ff */
[----:B--2---:R-:W-:Y:S02]  /*8d770*/  IMAD.MOV.U32 R5, RZ, RZ, R11 ;  /* 0x000000ffff057224 */ /* 0x004fe400078e000b */
[----:B---3--:R-:W-:Y:S02]  /*8d780*/  IMAD.MOV.U32 R9, RZ, RZ, R10 ;  /* 0x000000ffff097224 */ /* 0x008fe400078e000a */
[----:B----4-:R-:W-:-:S05]  /*8d790*/  IMAD.MOV.U32 R4, RZ, RZ, R7 ;  /* 0x000000ffff047224 */ /* 0x010fca00078e0007 */
[----:B------:R2:W-:Y:S04]  /*8d7a0*/  STL.64 [R1+0xdc0], R4 ;  /* 0x000dc00401007387 */ /* 0x0005e80000100a00 */
[----:B------:R2:W-:Y:S01]  /*8d7b0*/  STL [R1+0x27dc], R19 ;  /* 0x0027dc1301007387 */ /* 0x0005e20000100800 */
[----:B0-----:R-:W-:-:S05]  /*8d7c0*/  IMAD.MOV.U32 R8, RZ, RZ, R6 ;  /* 0x000000ffff087224 */ /* 0x001fca00078e0006 */
[----:B------:R2:W-:Y:S01]  /*8d7d0*/  STL.64 [R1+0xdc8], R8 ;  /* 0x000dc80801007387 */ /* 0x0005e20000100a00 */
[----:B------:R-:W-:Y:S05]  /*8d7e0*/  @P0 BRA `(.L_x_1) ;  /* 0xfffff8f000100947 */ /* 0x000fea000383ffff */
[----:B------:R-:W3:Y:S04]  /*8d7f0*/  LDL.LU R3, [R1+0x73c] ;  /* 0x00073c0001037983 */ /* 0x000ee80000300800 */
[----:B------:R-:W4:Y:S04]  /*8d800*/  LDL.LU R2, [R1+0x8b4] ;  /* 0x0008b40001027983 */ /* 0x000f280000300800 */
[----:B-----5:R-:W4:Y:S04]  /*8d810*/  LDL.LU R0, [R1+0x734] ;  /* 0x0007340001007983 */ /* 0x020f280000300800 */
[----:B--2---:R-:W2:Y:S04]  /*8d820*/  LDL.LU R7, [R1+0x2cc] ;  /* 0x0002cc0001077983 */ /* 0x004ea80000300800 */
        /* <DEDUP_REMOVED lines=22> */
[----:B0-----:R-:W3:Y:S04]  /*8d990*/  LDL.LU R28, [R1+0x8bc] ;  /* 0x0008bc00011c7983 */ /* 0x001ee80000300800 */
[----:B------:R-:W-:Y:S01]  /*8d9a0*/  STL [R1+0x27f0], R29 ;  /* 0x0027f01d01007387 */ /* 0x000fe20000100800 */
[----:B----4-:R-:W-:-:S02]  /*8d9b0*/  F2FP.F16.F32.PACK_AB R2, R2, R0 ;  /* 0x000000000202723e */ /* 0x010fc400000000ff */
[----:B--2---:R-:W-:Y:S02]  /*8d9c0*/  F2FP.F16.F32.PACK_AB R0, R7, R11 ;  /* 0x0000000b0700723e */ /* 0x004fe400000000ff */
[----:B---3--:R-:W-:-:S05]  /*8d9d0*/  F2FP.F16.F32.PACK_AB R3, R28, R3 ;  /* 0x000000031c03723e */ /* 0x008fca00000000ff */
[----:B------:R0:W-:Y:S04]  /*8d9e0*/  STL [R1+0x39c], R3 ;  /* 0x00039c0301007387 */ /* 0x0001e80000100800 */
[----:B------:R1:W-:Y:S04]  /*8d9f0*/  STL [R1+0x398], R2 ;  /* 0x0003980201007387 */ /* 0x0003e80000100800 */
[----:B------:R2:W-:Y:S01]  /*8da00*/  STL [R1+0x394], R0 ;  /* 0x0003940001007387 */ /* 0x0005e20000100800 */
[----:B0-----:R-:W-:Y:S02]  /*8da10*/  F2FP.F16.F32.PACK_AB R3, R6, R10 ;  /* 0x0000000a0603723e */ /* 0x001fe400000000ff */
[----:B-1----:R-:W-:-:S03]  /*8da20*/  F2FP.F16.F32.PACK_AB R2, R5, R9 ;  /* 0x000000090502723e */ /* 0x002fc600000000ff */
[----:B------:R0:W-:Y:S01]  /*8da30*/  STL [R1+0x390], R3 ;  /* 0x0003900301007387 */ /* 0x0001e20000100800 */
[----:B--2---:R-:W-:-:S03]  /*8da40*/  F2FP.F16.F32.PACK_AB R0, R8, R4 ;  /* 0x000000040800723e */ /* 0x004fc600000000ff */
[----:B------:R1:W-:Y:S04]  /*8da50*/  STL [R1+0x3ac], R2 ;  /* 0x0003ac0201007387 */ /* 0x0003e80000100800 */
[----:B------:R2:W-:Y:S01]  /*8da60*/  STL [R1+0x3a8], R0 ;  /* 0x0003a80001007387 */ /* 0x0005e20000100800 */
[----:B0-----:R-:W-:Y:S02]  /*8da70*/  F2FP.F16.F32.PACK_AB R3, R24, R25 ;  /* 0x000000191803723e */ /* 0x001fe400000000ff */
[----:B-1----:R-:W-:-:S03]  /*8da80*/  F2FP.F16.F32.PACK_AB R2, R26, R27 ;  /* 0x0000001b1a02723e */ /* 0x002fc600000000ff */
[----:B------:R0:W-:Y:S01]  /*8da90*/  STL [R1+0x3a4], R3 ;  /* 0x0003a40301007387 */ /* 0x0001e20000100800 */
[----:B------:R-:W-:Y:S02]  /*8daa0*/  F2FP.F16.F32.PACK_AB R27, R16, R17 ;  /* 0x00000011101b723e */ /* 0x000fe400000000ff */
[----:B--2---:R-:W-:Y:S01]  /*8dab0*/  F2FP.F16.F32.PACK_AB R0, R21, R22 ;  /* 0x000000161500723e */ /* 0x004fe200000000ff */
[----:B------:R1:W-:Y:S01]  /*8dac0*/  STL [R1+0x3a0], R2 ;  /* 0x0003a00201007387 */ /* 0x0003e20000100800 */
[----:B------:R-:W-:-:S03]  /*8dad0*/  F2FP.F16.F32.PACK_AB R26, R18, R19 ;  /* 0x00000013121a723e */ /* 0x000fc600000000ff */
[----:B------:R2:W-:Y:S01]  /*8dae0*/  STL [R1+0x38c], R0 ;  /* 0x00038c0001007387 */ /* 0x0005e20000100800 */
[----:B0-----:R-:W-:Y:S02]  /*8daf0*/  F2FP.F16.F32.PACK_AB R3, R20, R23 ;  /* 0x000000171403723e */ /* 0x001fe400000000ff */
[----:B-1----:R-:W-:-:S03]  /*8db00*/  F2FP.F16.F32.PACK_AB R2, R12, R13 ;  /* 0x0000000d0c02723e */ /* 0x002fc600000000ff */
[----:B------:R-:W-:Y:S01]  /*8db10*/  STL [R1+0x388], R3 ;  /* 0x0003880301007387 */ /* 0x000fe20000100800 */
[----:B--2---:R-:W-:-:S03]  /*8db20*/  F2FP.F16.F32.PACK_AB R0, R14, R15 ;  /* 0x0000000f0e00723e */ /* 0x004fc600000000ff */
[----:B------:R-:W-:Y:S04]  /*8db30*/  STL [R1+0x384], R2 ;  /* 0x0003840201007387 */ /* 0x000fe80000100800 */
[----:B------:R-:W-:Y:S04]  /*8db40*/  STL [R1+0x27f8], R27 ;  /* 0x0027f81b01007387 */ /* 0x000fe80000100800 */
[----:B------:R-:W-:Y:S04]  /*8db50*/  STL [R1+0x380], R0 ;  /* 0x0003800001007387 */ /* 0x000fe80000100800 */
[----:B------:R-:W2:Y:S04]  /*8db60*/  LDL.LU R25, [R1+0x828] ;  /* 0x0008280001197983 */ /* 0x000ea80000300800 */
[----:B------:R-:W3:Y:S04]  /*8db70*/  LDL.LU R24, [R1+0x820] ;  /* 0x0008200001187983 */ /* 0x000ee80000300800 */
[----:B---3--:R0:W-:Y:S04]  /*8db80*/  STL [R1+0x2c00], R24 ;  /* 0x002c001801007387 */ /* 0x0081e80000100800 */
[----:B0-----:R-:W2:Y:S04]  /*8db90*/  LDL.LU R24, [R1+0x628] ;  /* 0x0006280001187983 */ /* 0x001ea80000300800 */
[----:B------:R-:W3:Y:S04]  /*8dba0*/  LDL.LU R23, [R1+0x76c] ;  /* 0x00076c0001177983 */ /* 0x000ee80000300800 */
[----:B---3--:R0:W-:Y:S04]  /*8dbb0*/  STL [R1+0x2bfc], R23 ;  /* 0x002bfc1701007387 */ /* 0x0081e80000100800 */
[----:B0-----:R-:W3:Y:S04]  /*8dbc0*/  LDL.LU R23, [R1+0x620] ;  /* 0x0006200001177983 */ /* 0x001ee80000300800 */
[----:B------:R-:W4:Y:S04]  /*8dbd0*/  LDL.LU R22, [R1+0x764] ;  /* 0x0007640001167983 */ /* 0x000f280000300800 */
[----:B----4-:R0:W-:Y:S04]  /*8dbe0*/  STL [R1+0x2bf8], R22 ;  /* 0x002bf81601007387 */ /* 0x0101e80000100800 */
[----:B0-----:R-:W4:Y:S04]  /*8dbf0*/  LDL.LU R22, [R1+0x8cc] ;  /* 0x0008cc0001167983 */ /* 0x001f280000300800 */
[----:B------:R-:W2:Y:S04]  /*8dc00*/  LDL.LU R21, [R1+0x46c] ;  /* 0x00046c0001157983 */ /* 0x000ea80000300800 */
[----:B--2---:R0:W-:Y:S04]  /*8dc10*/  STL [R1+0x2bf4], R21 ;  /* 0x002bf41501007387 */ /* 0x0041e80000100800 */
[----:B0-----:R-:W2:Y:S04]  /*8dc20*/  LDL.LU R21, [R1+0x8c4] ;  /* 0x0008c40001157983 */ /* 0x001ea80000300800 */
[----:B------:R-:W2:Y:S04]  /*8dc30*/  LDL.LU R20, [R1+0x464] ;  /* 0x0004640001147983 */ /* 0x000ea80000300800 */
[----:B--2---:R0:W-:Y:S04]  /*8dc40*/  STL [R1+0x2bf0], R20 ;  /* 0x002bf01401007387 */ /* 0x0041e80000100800 */
[----:B0-----:R-:W2:Y:S04]  /*8dc50*/  LDL.LU R20, [R1+0x2dc] ;  /* 0x0002dc0001147983 */ /* 0x001ea80000300800 */
[----:B------:R-:W2:Y:S04]  /*8dc60*/  LDL.LU R27, [R1+0x990] ;  /* 0x00099000011b7983 */ /* 0x000ea80000300800 */
[----:B--2---:R0:W-:Y:S04]  /*8dc70*/  STL [R1+0x2bc0], R27 ;  /* 0x002bc01b01007387 */ /* 0x0041e80000100800 */
[----:B0-----:R-:W2:Y:S04]  /*8dc80*/  LDL.LU R27, [R1+0x8c0] ;  /* 0x0008c000011b7983 */ /* 0x001ea80000300800 */
        /* <DEDUP_REMOVED lines=20> */
[----:B0-----:R-:W2:Y:S01]  /*8ddd0*/  LDL.LU R29, [R1+0x994] ;  /* 0x00099400011d7983 */ /* 0x001ea20000300800 */
[----:B------:R-:W-:-:S03]  /*8dde0*/  F2FP.F16.F32.PACK_AB R25, R24, R25 ;  /* 0x000000191819723e */ /* 0x000fc600000000ff */
[----:B--2---:R0:W-:Y:S04]  /*8ddf0*/  STL [R1+0x2be8], R29 ;  /* 0x002be81d01007387 */ /* 0x0041e80000100800 */
        /* <DEDUP_REMOVED lines=22> */
[----:B0-----:R-:W2:Y:S04]  /*8df60*/  LDL.LU R26, [R1+0xad8] ;  /* 0x000ad800011a7983 */ /* 0x001ea80000300800 */
[----:B------:R-:W3:Y:S04]  /*8df70*/  LDL.LU R24, [R1+0x2c00] ;  /* 0x002c000001187983 */ /* 0x000ee80000300800 */
[----:B------:R0:W-:Y:S04]  /*8df80*/  STL [R1+0x2800], R25 ;  /* 0x0028001901007387 */ /* 0x0001e80000100800 */
[----:B0-----:R-:W2:Y:S01]  /*8df90*/  LDL.LU R25, [R1+0x998] ;  /* 0x0009980001197983 */ /* 0x001ea20000300800 */
[----:B---3--:R-:W-:-:S03]  /*8dfa0*/  F2FP.F16.F32.PACK_AB R24, R23, R24 ;  /* 0x000000181718723e */ /* 0x008fc600000000ff */
[----:B------:R-:W4:Y:S04]  /*8dfb0*/  LDL.LU R23, [R1+0x2bfc] ;  /* 0x002bfc0001177983 */ /* 0x000f280000300800 */
[----:B------:R0:W-:Y:S04]  /*8dfc0*/  STL [R1+0x2804], R24 ;  /* 0x0028041801007387 */ /* 0x0001e80000100800 */
[----:B0-----:R-:W3:Y:S01]  /*8dfd0*/  LDL.LU R24, [R1+0x460] ;  /* 0x0004600001187983 */ /* 0x001ee20000300800 */
[----:B----4-:R-:W-:-:S03]  /*8dfe0*/  F2FP.F16.F32.PACK_AB R23, R22, R23 ;  /* 0x000000171617723e */ /* 0x010fc600000000ff */
[----:B------:R-:W4:Y:S04]  /*8dff0*/  LDL.LU R22, [R1+0x2bf8] ;  /* 0x002bf80001167983 */ /* 0x000f280000300800 */
[----:B------:R0:W-:Y:S04]  /*8e000*/  STL [R1+0x2808], R23 ;  /* 0x0028081701007387 */ /* 0x0001e80000100800 */
[----:B0-----:R-:W3:Y:S01]  /*8e010*/  LDL.LU R23, [R1+0x2d0] ;  /* 0x0002d00001177983 */ /* 0x001ee20000300800 */
[----:B----4-:R-:W-:-:S03]  /*8e020*/  F2FP.F16.F32.PACK_AB R22, R21, R22 ;  /* 0x000000161516723e */ /* 0x010fc600000000ff */
[----:B------:R-:W4:Y:S04]  /*8e030*/  LDL.LU R21, [R1+0x2bf4] ;  /* 0x002bf40001157983 */ /* 0x000f280000300800 */
[----:B------:R0:W-:Y:S04]  /*8e040*/  STL [R1+0x280c], R22 ;  /* 0x00280c1601007387 */ /* 0x0001e80000100800 */
[----:B0-----:R-:W2:Y:S01]  /*8e050*/  LDL.LU R22, [R1+0x468] ;  /* 0x0004680001167983 */ /* 0x001ea20000300800 */
[----:B----4-:R-:W-:-:S03]  /*8e060*/  F2FP.F16.F32.PACK_AB R21, R20, R21 ;  /* 0x000000151415723e */ /* 0x010fc600000000ff */
[----:B------:R-:W4:Y:S04]  /*8e070*/  LDL.LU R20, [R1+0x2bf0] ;  /* 0x002bf00001147983 */ /* 0x000f280000300800 */
[----:B------:R0:W-:Y:S04]  /*8e080*/  STL [R1+0x2810], R21 ;  /* 0x0028101501007387 */ /* 0x0001e80000100800 */
[----:B0-----:R-:W2:Y:S01]  /*8e090*/  LDL.LU R21, [R1+0x2d8] ;  /* 0x0002d80001157983 */ /* 0x001ea20000300800 */
[----:B----4-:R-:W-:-:S03]  /*8e0a0*/  F2FP.F16.F32.PACK_AB R20, R27, R20 ;  /* 0x000000141b14723e */ /* 0x010fc600000000ff */
[----:B------:R-:W2:Y:S04]  /*8e0b0*/  LDL.LU R27, [R1+0x2bec] ;  /* 0x002bec00011b7983 */ /* 0x000ea80000300800 */
[----:B------:R0:W-:Y:S04]  /*8e0c0*/  STL [R1+0x2814], R20 ;  /* 0x0028141401007387 */ /* 0x0001e80000100800 */
[----:B0-----:R-:W4:Y:S01]  /*8e0d0*/  LDL.LU R20, [R1+0x760] ;  /* 0x0007600001147983 */ /* 0x001f220000300800 */
[----:B--2---:R-:W-:-:S03]  /*8e0e0*/  F2FP.F16.F32.PACK_AB R27, R29, R27 ;  /* 0x0000001b1d1b723e */ /* 0x004fc600000000ff */
[----:B------:R-:W2:Y:S04]  /*8e0f0*/  LDL.LU R29, [R1+0x2be8] ;  /* 0x002be800011d7983 */ /* 0x000ea80000300800 */
[----:B------:R0:W-:Y:S04]  /*8e100*/  STL [R1+0x10c], R27 ;  /* 0x00010c1b01007387 */ /* 0x0001e80000100800 */
[----:B0-----:R-:W2:Y:S02]  /*8e110*/  LDL.LU R27, [R1+0x2be4] ;  /* 0x002be400011b7983 */ /* 0x001ea40000300800 */
[----:B--2---:R-:W-:-:S02]  /*8e120*/  F2FP.F16.F32.PACK_AB R27, R29, R27 ;  /* 0x0000001b1d1b723e */ /* 0x004fc400000000ff */
        /* <DEDUP_REMOVED lines=14> */
[----:B0-----:R-:W4:Y:S01]  /*8e210*/  LDL.LU R27, [R1+0x2bc4] ;  /* 0x002bc400011b7983 */ /* 0x001f220000300800 */
[----:B------:R-:W-:Y:S02]  /*8e220*/  F2FP.F16.F32.PACK_AB R21, R21, R22 ;  /* 0x000000161515723e */ /* 0x000fe400000000ff */
[----:B----4-:R-:W-:-:S02]  /*8e230*/  F2FP.F16.F32.PACK_AB R20, R27, R20 ;  /* 0x000000141b14723e */ /* 0x010fc400000000ff */
[----:B------:R-:W2:Y:S01]  /*8e240*/  LDL.LU R27, [R1+0x2bc0] ;  /* 0x002bc000011b7983 */ /* 0x000ea20000300800 */
[----:B------:R-:W-:-:S03]  /*8e250*/  F2FP.F16.F32.PACK_AB R22, R25, R26 ;  /* 0x0000001a1916723e */ /* 0x000fc600000000ff */
[----:B------:R3:W-:Y:S04]  /*8e260*/  STL [R1+0x118], R20 ;  /* 0x0001181401007387 */ /* 0x0007e80000100800 */
[----:B------:R-:W-:Y:S01]  /*8e270*/  STL [R1+0x114], R21 ;  /* 0x0001141501007387 */ /* 0x000fe20000100800 */
[----:B---3--:R-:W-:-:S05]  /*8e280*/  F2FP.F16.F32.PACK_AB R20, R23, R24 ;  /* 0x000000181714723e */ /* 0x008fca00000000ff */
[----:B------:R0:W-:Y:S04]  /*8e290*/  STL [R1+0x110], R20 ;  /* 0x0001101401007387 */ /* 0x0001e80000100800 */
[----:B------:R-:W-:Y:S01]  /*8e2a0*/  STL [R1+0x12c], R22 ;  /* 0x00012c1601007387 */ /* 0x000fe20000100800 */
[----:B0-----:R-:W-:Y:S02]  /*8e2b0*/  F2FP.F16.F32.PACK_AB R20, R28, R3 ;  /* 0x000000031c14723e */ /* 0x001fe400000000ff */
[----:B------:R-:W-:Y:S02]  /*8e2c0*/  F2FP.F16.F32.PACK_AB R3, R2, R0 ;  /* 0x000000000203723e */ /* 0x000fe400000000ff */
[----:B------:R-:W-:Y:S02]  /*8e2d0*/  F2FP.F16.F32.PACK_AB R2, R7, R11 ;  /* 0x0000000b0702723e */ /* 0x000fe400000000ff */
[----:B------:R-:W-:-:S02]  /*8e2e0*/  F2FP.F16.F32.PACK_AB R0, R6, R10 ;  /* 0x0000000a0600723e */ /* 0x000fc400000000ff */
[----:B--2---:R-:W-:-:S05]  /*8e2f0*/  F2FP.F16.F32.PACK_AB R21, R27, R29 ;  /* 0x0000001d1b15723e */ /* 0x004fca00000000ff */
[----:B------:R-:W-:Y:S04]  /*8e300*/  STL [R1+0x128], R21 ;  /* 0x0001281501007387 */ /* 0x000fe80000100800 */
[----:B------:R-:W-:Y:S04]  /*8e310*/  STL [R1+0x124], R20 ;  /* 0x0001241401007387 */ /* 0x000fe80000100800 */
[----:B------:R0:W-:Y:S04]  /*8e320*/  STL [R1+0x120], R3 ;  /* 0x0001200301007387 */ /* 0x0001e80000100800 */
[----:B------:R1:W-:Y:S04]  /*8e330*/  STL [R1+0x13c], R2 ;  /* 0x00013c0201007387 */ /* 0x0003e80000100800 */
[----:B------:R2:W-:Y:S01]  /*8e340*/  STL [R1+0x138], R0 ;  /* 0x0001380001007387 */ /* 0x0005e20000100800 */
[----:B0-----:R-:W-:-:S02]  /*8e350*/  F2FP.F16.F32.PACK_AB R3, R5, R9 ;  /* 0x000000090503723e */ /* 0x001fc400000000ff */
[----:B-1----:R-:W-:-:S03]  /*8e360*/  F2FP.F16.F32.PACK_AB R2, R8, R4 ;  /* 0x000000040802723e */ /* 0x002fc600000000ff */
[----:B------:R0:W-:Y:S01]  /*8e370*/  STL [R1+0x134], R3 ;  /* 0x0001340301007387 */ /* 0x0001e20000100800 */
[----:B--2---:R-:W-:-:S03]  /*8e380*/  F2FP.F16.F32.PACK_AB R0, R12, R13 ;  /* 0x0000000d0c00723e */ /* 0x004fc600000000ff */
[----:B------:R1:W-:Y:S04]  /*8e390*/  STL [R1+0x130], R2 ;  /* 0x0001300201007387 */ /* 0x0003e80000100800 */
[----:B------:R2:W-:Y:S01]  /*8e3a0*/  STL [R1+0x14c], R0 ;  /* 0x00014c0001007387 */ /* 0x0005e20000100800 */
[----:B0-----:R-:W-:Y:S02]  /*8e3b0*/  F2FP.F16.F32.PACK_AB R3, R14, R15 ;  /* 0x0000000f0e03723e */ /* 0x001fe400000000ff */
[----:B-1----:R-:W-:-:S03]  /*8e3c0*/  F2FP.F16.F32.PACK_AB R2, R16, R17 ;  /* 0x000000111002723e */ /* 0x002fc600000000ff */
[----:B------:R-:W-:Y:S01]  /*8e3d0*/  STL [R1+0x148], R3 ;  /* 0x0001480301007387 */ /* 0x000fe20000100800 */
[----:B--2---:R-:W-:-:S03]  /*8e3e0*/  F2FP.F16.F32.PACK_AB R0, R18, R19 ;  /* 0x000000131200723e */ /* 0x004fc600000000ff */
[----:B------:R-:W2:Y:S04]  /*8e3f0*/  LDL.LU R20, [R1+0x7f0] ;  /* 0x0007f00001147983 */ /* 0x000ea80000300800 */
[----:B------:R-:W-:Y:S04]  /*8e400*/  STL [R1+0x144], R2 ;  /* 0x0001440201007387 */ /* 0x000fe80000100800 */
[----:B--2---:R0:W-:Y:S04]  /*8e410*/  STL [R1+0x2b38], R20 ;  /* 0x002b381401007387 */ /* 0x0041e80000100800 */
[----:B------:R-:W-:Y:S04]  /*8e420*/  STL [R1+0x140], R0 ;  /* 0x0001400001007387 */ /* 0x000fe80000100800 */
        /* <DEDUP_REMOVED lines=33> */
[----:B------:R-:W3:Y:S04]  /*8e640*/  LDL.LU R21, [R1+0x2f8] ;  /* 0x0002f80001157983 */ /* 0x000ee80000300800 */
[----:B---3--:R0:W-:Y:S04]  /*8e650*/  STL [R1+0x2b34], R21 ;  /* 0x002b341501007387 */ /* 0x0081e80000100800 */
[----:B0-----:R-:W3:Y:S04]  /*8e660*/  LDL.LU R21, [R1+0x890] ;  /* 0x0008900001157983 */ /* 0x001ee80000300800 */
        /* <DEDUP_REMOVED lines=33> */
[----:B0-----:R-:W2:Y:S04]  /*8e880*/  LDL.LU R21, [R1+0x8a8] ;  /* 0x0008a80001157983 */ /* 0x001ea80000300800 */
[----:B------:R-:W3:Y:S04]  /*8e890*/  LDL.LU R22, [R1+0x488] ;  /* 0x0004880001167983 */ /* 0x000ee80000300800 */
[----:B------:R-:W4:Y:S04]  /*8e8a0*/  LDL.LU R23, [R1+0x2f0] ;  /* 0x0002f00001177983 */ /* 0x000f280000300800 */
        /* <DEDUP_REMOVED lines=94> */
[----:B------:R-:W3:Y:S04]  /*8ee90*/  LDL.LU R21, [R1+0x2b34] ;  /* 0x002b340001157983 */ /* 0x000ee80000300800 */
[----:B------:R4:W-:Y:S02]  /*8eea0*/  STL [R1+0x198], R20 ;  /* 0x0001981401007387 */ /* 0x0009e40000100800 */
[----:B----4-:R-:W-:Y:S02]  /*8eeb0*/  F2FP.F16.F32.PACK_AB R20, R23, R24 ;  /* 0x000000181714723e */ /* 0x010fe400000000ff */
[----:B---3--:R-:W-:Y:S02]  /*8eec0*/  F2FP.F16.F32.PACK_AB R21, R21, R22 ;  /* 0x000000161515723e */ /* 0x008fe400000000ff */
[----:B------:R-:W-:-:S03]  /*8eed0*/  F2FP.F16.F32.PACK_AB R22, R25, R26 ;  /* 0x0000001a1916723e */ /* 0x000fc600000000ff */
[----:B------:R0:W-:Y:S04]  /*8eee0*/  STL [R1+0x194], R21 ;  /* 0x0001941501007387 */ /* 0x0001e80000100800 */
[----:B------:R1:W-:Y:S04]  /*8eef0*/  STL [R1+0x190], R20 ;  /* 0x0001901401007387 */ /* 0x0003e80000100800 */
[----:B------:R-:W-:Y:S01]  /*8ef00*/  STL [R1+0x1ac], R22 ;  /* 0x0001ac1601007387 */ /* 0x000fe20000100800 */
[----:B0-----:R-:W-:Y:S02]  /*8ef10*/  F2FP.F16.F32.PACK_AB R21, R27, R29 ;  /* 0x0000001d1b15723e */ /* 0x001fe400000000ff */
[----:B-1----:R-:W-:-:S03]  /*8ef20*/  F2FP.F16.F32.PACK_AB R20, R28, R3 ;  /* 0x000000031c14723e */ /* 0x002fc600000000ff */
[----:B------:R-:W-:Y:S01]  /*8ef30*/  STL [R1+0x1a8], R21 ;  /* 0x0001a81501007387 */ /* 0x000fe20000100800 */
[----:B------:R-:W-:Y:S02]  /*8ef40*/  F2FP.F16.F32.PACK_AB R3, R2, R0 ;  /* 0x000000000203723e */ /* 0x000fe400000000ff */
[----:B------:R-:W-:Y:S01]  /*8ef50*/  F2FP.F16.F32.PACK_AB R2, R7, R11 ;  /* 0x0000000b0702723e */ /* 0x000fe200000000ff */
[----:B------:R-:W-:Y:S01]  /*8ef60*/  STL [R1+0x1a4], R20 ;  /* 0x0001a41401007387 */ /* 0x000fe20000100800 */
[----:B------:R-:W-:-:S03]  /*8ef70*/  F2FP.F16.F32.PACK_AB R0, R6, R10 ;  /* 0x0000000a0600723e */ /* 0x000fc600000000ff */
        /* <DEDUP_REMOVED lines=646> */
[----:B---3--:R0:W-:Y:S04]  /*917e0*/  STL [R1+0x2948], R17 ;  /* 0x0029481101007387 */ /* 0x0081e80000100800 */
[----:B0-----:R-:W3:Y:S04]  /*917f0*/  LDL.LU R17, [R1+0x974] ;  /* 0x0009740001117983 */ /* 0x001ee80000300800 */
        /* <DEDUP_REMOVED lines=60> */
[----:B------:R0:W-:Y:S04]  /*91bc0*/  STL [R1+0x2818], R19 ;  /* 0x0028181301007387 */ /* 0x0001e80000100800 */
[----:B0-----:R-:W2:Y:S01]  /*91bd0*/  LDL.LU R19, [R1+0x4ec] ;  /* 0x0004ec0001137983 */ /* 0x001ea20000300800 */
[----:B---3--:R-:W-:-:S03]  /*91be0*/  F2FP.F16.F32.PACK_AB R18, R17, R18 ;  /* 0x000000121112723e */ /* 0x008fc600000000ff */
[----:B------:R-:W2:Y:S01]  /*91bf0*/  LDL.LU R17, [R1+0x2948] ;  /* 0x0029480001117983 */ /* 0x000ea20000300800 */
[----:B----4-:R-:W-:Y:S02]  /*91c00*/  F2FP.F16.F32.PACK_AB R16, R20, R16 ;  /* 0x000000101410723e */ /* 0x010fe400000000ff */
[----:B------:R-:W-:Y:S01]  /*91c10*/  F2FP.F16.F32.PACK_AB R15, R5, R15 ;  /* 0x0000000f050f723e */ /* 0x000fe200000000ff */
[----:B------:R0:W-:Y:S01]  /*91c20*/  STL [R1+0x281c], R18 ;  /* 0x00281c1201007387 */ /* 0x0001e20000100800 */
[----:B------:R-:W-:Y:S02]  /*91c30*/  F2FP.F16.F32.PACK_AB R14, R9, R14 ;  /* 0x0000000e090e723e */ /* 0x000fe400000000ff */
[----:B------:R-:W-:Y:S02]  /*91c40*/  F2FP.F16.F32.PACK_AB R13, R8, R13 ;  /* 0x0000000d080d723e */ /* 0x000fe400000000ff */
[----:B------:R-:W-:Y:S02]  /*91c50*/  F2FP.F16.F32.PACK_AB R12, R4, R12 ;  /* 0x0000000c040c723e */ /* 0x000fe400000000ff */
[----:B0-----:R-:W-:-:S02]  /*91c60*/  F2FP.F16.F32.PACK_AB R18, R25, R26 ;  /* 0x0000001a1912723e */ /* 0x001fc400000000ff */
[----:B--2---:R-:W-:-:S05]  /*91c70*/  F2FP.F16.F32.PACK_AB R17, R19, R17 ;  /* 0x000000111311723e */ /* 0x004fca00000000ff */
[----:B------:R0:W-:Y:S04]  /*91c80*/  STL [R1+0x2820], R17 ;  /* 0x0028201101007387 */ /* 0x0001e80000100800 */
[----:B------:R1:W-:Y:S01]  /*91c90*/  STL [R1+0x2824], R16 ;  /* 0x0028241001007387 */ /* 0x0003e20000100800 */
[----:B0-----:R-:W-:Y:S02]  /*91ca0*/  F2FP.F16.F32.PACK_AB R17, R21, R22 ;  /* 0x000000161511723e */ /* 0x001fe400000000ff */
[----:B-1----:R-:W-:-:S03]  /*91cb0*/  F2FP.F16.F32.PACK_AB R16, R23, R24 ;  /* 0x000000181710723e */ /* 0x002fc600000000ff */
        /* <DEDUP_REMOVED lines=10> */
[----:B------:R-:W-:Y:S04]  /*91d60*/  STL [R1+0xf8], R3 ;  /* 0x0000f80301007387 */ /* 0x000fe80000100800 */
[----:B------:R-:W-:Y:S04]  /*91d70*/  STL [R1+0xf4], R2 ;  /* 0x0000f40201007387 */ /* 0x000fe80000100800 */
[----:B------:R-:W-:Y:S04]  /*91d80*/  STL [R1+0x2828], R15 ;  /* 0x0028280f01007387 */ /* 0x000fe80000100800 */
        /* <DEDUP_REMOVED lines=156> */
[----:B------:R-:W-:-:S02]  /*92750*/  F2FP.F16.F32.PACK_AB R5, R7, R8 ;  /* 0x000000080705723e */ /* 0x000fc400000000ff */
[----:B----4-:R-:W-:Y:S02]  /*92760*/  F2FP.F16.F32.PACK_AB R4, R13, R4 ;  /* 0x000000040d04723e */ /* 0x010fe400000000ff */
[----:B------:R-:W2:Y:S01]  /*92770*/  LDL.LU R13, [R1+0x28dc] ;  /* 0x0028dc00010d7983 */ /* 0x000ea20000300800 */
[----:B------:R-:W-:Y:S02]  /*92780*/  F2FP.F16.F32.PACK_AB R3, R28, R3 ;  /* 0x000000031c03723e */ /* 0x000fe400000000ff */
[----:B------:R-:W-:Y:S01]  /*92790*/  F2FP.F16.F32.PACK_AB R0, R2, R0 ;  /* 0x000000000200723e */ /* 0x000fe200000000ff */
[----:B------:R3:W-:Y:S04]  /*927a0*/  STL [R1+0x38], R4 ;  /* 0x0000380401007387 */ /* 0x0007e80000100800 */
[----:B------:R0:W-:Y:S04]  /*927b0*/  STL [R1+0x34], R6 ;  /* 0x0000340601007387 */ /* 0x0001e80000100800 */
[----:B------:R-:W-:Y:S01]  /*927c0*/  STL [R1+0x30], R5 ;  /* 0x0000300501007387 */ /* 0x000fe20000100800 */
[----:B---3--:R-:W-:-:S02]  /*927d0*/  F2FP.F16.F32.PACK_AB R4, R9, R10 ;  /* 0x0000000a0904723e */ /* 0x008fc400000000ff */
[----:B0-----:R-:W-:-:S03]  /*927e0*/  F2FP.F16.F32.PACK_AB R6, R11, R12 ;  /* 0x0000000c0b06723e */ /* 0x001fc600000000ff */
[----:B------:R0:W-:Y:S04]  /*927f0*/  STL [R1+0x4c], R4 ;  /* 0x00004c0401007387 */ /* 0x0001e80000100800 */
[----:B------:R1:W-:Y:S01]  /*92800*/  STL [R1+0x48], R6 ;  /* 0x0000480601007387 */ /* 0x0003e20000100800 */
[----:B0-----:R-:W-:Y:S02]  /*92810*/  F2FP.F16.F32.PACK_AB R4, R15, R16 ;  /* 0x000000100f04723e */ /* 0x001fe400000000ff */
[----:B-1----:R-:W-:Y:S02]  /*92820*/  F2FP.F16.F32.PACK_AB R6, R17, R18 ;  /* 0x000000121106723e */ /* 0x002fe400000000ff */
[----:B--2---:R-:W-:-:S05]  /*92830*/  F2FP.F16.F32.PACK_AB R5, R13, R14 ;  /* 0x0000000e0d05723e */ /* 0x004fca00000000ff */
[----:B------:R0:W-:Y:S04]  /*92840*/  STL [R1+0x44], R5 ;  /* 0x0000440501007387 */ /* 0x0001e80000100800 */
[----:B------:R1:W-:Y:S04]  /*92850*/  STL [R1+0x40], R4 ;  /* 0x0000400401007387 */ /* 0x0003e80000100800 */
[----:B------:R2:W-:Y:S01]  /*92860*/  STL [R1+0x5c], R6 ;  /* 0x00005c0601007387 */ /* 0x0005e20000100800 */
[----:B0-----:R-:W-:Y:S02]  /*92870*/  F2FP.F16.F32.PACK_AB R5, R19, R20 ;  /* 0x000000141305723e */ /* 0x001fe400000000ff */
[----:B-1----:R-:W-:-:S02]  /*92880*/  F2FP.F16.F32.PACK_AB R4, R21, R22 ;  /* 0x000000161504723e */ /* 0x002fc400000000ff */
[----:B--2---:R-:W-:Y:S01]  /*92890*/  F2FP.F16.F32.PACK_AB R6, R23, R24 ;  /* 0x000000181706723e */ /* 0x004fe200000000ff */
[----:B------:R0:W-:Y:S04]  /*928a0*/  STL [R1+0x58], R5 ;  /* 0x0000580501007387 */ /* 0x0001e80000100800 */
[----:B------:R1:W-:Y:S04]  /*928b0*/  STL [R1+0x54], R4 ;  /* 0x0000540401007387 */ /* 0x0003e80000100800 */
[----:B------:R-:W-:Y:S01]  /*928c0*/  STL [R1+0x50], R6 ;  /* 0x0000500601007387 */ /* 0x000fe20000100800 */
[----:B0-----:R-:W-:-:S02]  /*928d0*/  F2FP.F16.F32.PACK_AB R5, R25, R26 ;  /* 0x0000001a1905723e */ /* 0x001fc400000000ff */
[----:B-1----:R-:W-:-:S03]  /*928e0*/  F2FP.F16.F32.PACK_AB R4, R27, R29 ;  /* 0x0000001d1b04723e */ /* 0x002fc600000000ff */
[----:B------:R-:W-:Y:S04]  /*928f0*/  STL [R1+0x6c], R5 ;  /* 0x00006c0501007387 */ /* 0x000fe80000100800 */
[----:B------:R0:W-:Y:S04]  /*92900*/  STL [R1+0x68], R4 ;  /* 0x0000680401007387 */ /* 0x0001e80000100800 */
[----:B0-----:R-:W2:Y:S04]  /*92910*/  LDL.LU R4, [R1+0xbec] ;  /* 0x000bec0001047983 */ /* 0x001ea80000300800 */
        /* <DEDUP_REMOVED lines=162> */
[----:B------:R0:W-:Y:S01]  /*93340*/  STL [R1+0xbc], R4 ;  /* 0x0000bc0401007387 */ /* 0x0001e20000100800 */
[----:B----4-:R-:W-:Y:S02]  /*93350*/  F2FP.F16.F32.PACK_AB R8, R7, R8 ;  /* 0x000000080708723e */ /* 0x010fe400000000ff */
[----:B---3--:R-:W-:Y:S02]  /*93360*/  F2FP.F16.F32.PACK_AB R10, R9, R10 ;  /* 0x0000000a090a723e */ /* 0x008fe400000000ff */
[----:B------:R-:W-:Y:S01]  /*93370*/  F2FP.F16.F32.PACK_AB R12, R11, R12 ;  /* 0x0000000c0b0c723e */ /* 0x000fe200000000ff */
[----:B0-----:R1:W5:Y:S01]  /*93380*/  LDL.LU R4, [R1+0x2854] ;  /* 0x0028540001047983 */ /* 0x0013620000300800 */
[----:B------:R-:W-:-:S02]  /*93390*/  F2FP.F16.F32.PACK_AB R14, R13, R14 ;  /* 0x0000000e0d0e723e */ /* 0x000fc400000000ff */
[----:B------:R-:W-:Y:S02]  /*933a0*/  F2FP.F16.F32.PACK_AB R16, R15, R16 ;  /* 0x000000100f10723e */ /* 0x000fe400000000ff */
[----:B------:R-:W-:Y:S02]  /*933b0*/  F2FP.F16.F32.PACK_AB R18, R17, R18 ;  /* 0x000000121112723e */ /* 0x000fe400000000ff */
[----:B------:R-:W-:Y:S02]  /*933c0*/  F2FP.F16.F32.PACK_AB R20, R19, R20 ;  /* 0x000000141314723e */ /* 0x000fe400000000ff */
[----:B------:R-:W-:Y:S02]  /*933d0*/  F2FP.F16.F32.PACK_AB R22, R21, R22 ;  /* 0x000000161516723e */ /* 0x000fe400000000ff */
[----:B------:R-:W-:Y:S02]  /*933e0*/  F2FP.F16.F32.PACK_AB R24, R23, R24 ;  /* 0x000000181718723e */ /* 0x000fe400000000ff */
[----:B------:R-:W-:-:S02]  /*933f0*/  F2FP.F16.F32.PACK_AB R26, R25, R26 ;  /* 0x0000001a191a723e */ /* 0x000fc400000000ff */
[----:B------:R-:W-:Y:S02]  /*93400*/  F2FP.F16.F32.PACK_AB R28, R27, R28 ;  /* 0x0000001c1b1c723e */ /* 0x000fe400000000ff */
[----:B------:R-:W-:Y:S02]  /*93410*/  F2FP.F16.F32.PACK_AB R3, R29, R3 ;  /* 0x000000031d03723e */ /* 0x000fe400000000ff */
[----:B--2---:R-:W-:Y:S02]  /*93420*/  F2FP.F16.F32.PACK_AB R6, R5, R6 ;  /* 0x000000060506723e */ /* 0x004fe400000000ff */
[----:B------:R1:W5:Y:S04]  /*93430*/  LDL.LU R5, [R1+0x2850] ;  /* 0x0028500001057983 */ /* 0x0003680000300800 */
[----:B------:R0:W-:Y:S04]  /*93440*/  STL [R1+0xb8], R6 ;  /* 0x0000b80601007387 */ /* 0x0001e80000100800 */
[----:B0-----:R1:W5:Y:S04]  /*93450*/  LDL.LU R6, [R1+0x284c] ;  /* 0x00284c0001067983 */ /* 0x0013680000300800 */
        /* <DEDUP_REMOVED lines=32> */
[----:B0-----:R-:W2:Y:S04]  /*93660*/  LDL.LU R28, [R1+0x27f4] ;  /* 0x0027f400011c7983 */ /* 0x001ea80000300800 */
[----:B------:R-:W2:Y:S01]  /*93670*/  LDL.LU R29, [R1+0x27f0] ;  /* 0x0027f000011d7983 */ /* 0x000ea20000300800 */
[----:B------:R-:W-:-:S03]  /*93680*/  F2FP.F16.F32.PACK_AB R2, R2, R0 ;  /* 0x000000000202723e */ /* 0x000fc600000000ff */
[----:B------:R1:W-:Y:S01]  /*93690*/  STL [R1+0x8], R3 ;  /* 0x0000080301007387 */ /* 0x0003e20000100800 */
[----:B--2---:R-:W-:-:S05]  /*936a0*/  F2FP.F16.F32.PACK_AB R0, R29, R28 ;  /* 0x0000001c1d00723e */ /* 0x004fca00000000ff */
[----:B------:R1:W-:Y:S04]  /*936b0*/  STL [R1], R0 ;  /* 0x0000000001007387 */ /* 0x0003e80000100800 */
[----:B------:R1:W-:Y:S02]  /*936c0*/  STL [R1+0x4], R2 ;  /* 0x0000040201007387 */ /* 0x0003e40000100800 */
.L_x_0:
[----:B-1---5:R-:W2:Y:S01]  /*936d0*/  LDL.LU R3, [R1] ;  /* 0x0000000001037983 */ /* 0x022ea20000300800 */
[----:B------:R-:W1:Y:S01]  /*936e0*/  S2UR UR5, SR_CgaCtaId ;  /* 0x00000000000579c3 */ /* 0x000e620000008800 */
[----:B------:R-:W3:Y:S02]  /*936f0*/  LDCU.64 UR26, c[0x0][0x398] ;  /* 0x00007300ff1a77ac */ /* 0x000ee40008000a00 */
[----:B------:R-:W4:Y:S01]  /*93700*/  LDL.LU R29, [R1+0xa4] ;  /* 0x0000a400011d7983 */ /* 0x000f220000300800 */
[----:B------:R-:W-:Y:S01]  /*93710*/  UMOV UR4, 0x400 ;  /* 0x0000040000047882 */ /* 0x000fe20000000000 */
[----:B------:R-:W0:Y:S02]  /*93720*/  LDCU.64 UR6, c[0x0][0x398] ;  /* 0x00007300ff0677ac */ /* 0x000e240008000a00 */
[----:B------:R-:W3:Y:S01]  /*93730*/  LDL.LU R28, [R1+0xa8] ;  /* 0x0000a800011c7983 */ /* 0x000ee20000300800 */
[----:B------:R-:W0:Y:S03]  /*93740*/  LDCU.64 UR28, c[0x0][0x398] ;  /* 0x00007300ff1c77ac */ /* 0x000e260008000a00 */
[----:B------:R-:W3:Y:S01]  /*93750*/  LDL.LU R2, [R1+0xac] ;  /* 0x0000ac0001027983 */ /* 0x000ee20000300800 */
[----:B------:R-:W0:Y:S03]  /*93760*/  LDCU UR24, c[0x0][0x3b8] ;  /* 0x00007700ff1877ac */ /* 0x000e260008000800 */
[----:B------:R-:W-:Y:S01]  /*93770*/  STL.64 [R1+0x28d8], R6 ;  /* 0x0028d80601007387 */ /* 0x000fe20000100a00 */
[----:B------:R-:W0:Y:S03]  /*93780*/  LDCU.64 UR10, c[0x0][0x398] ;  /* 0x00007300ff0a77ac */ /* 0x000e260008000a00 */
[----:B------:R-:W-:Y:S01]  /*93790*/  STL.64 [R1+0x28d0], R4 ;  /* 0x0028d00401007387 */ /* 0x000fe20000100a00 */
[----:B------:R-:W0:Y:S03]  /*937a0*/  LDCU.64 UR30, c[0x0][0x398] ;  /* 0x00007300ff1e77ac */ /* 0x000e260008000a00 */
[----:B------:R1:W-:Y:S01]  /*937b0*/  STL.64 [R1+0x28c8], R10 ;  /* 0x0028c80a01007387 */ /* 0x0003e20000100a00 */
[----:B------:R-:W0:Y:S01]  /*937c0*/  LDCU.64 UR22, c[0x0][0x398] ;  /* 0x00007300ff1677ac */ /* 0x000e220008000a00 */
[----:B------:R-:W0:Y:S01]  /*937d0*/  LDCU.64 UR20, c[0x0][0x398] ;  /* 0x00007300ff1477ac */ /* 0x000e220008000a00 */
[----:B------:R-:W0:Y:S01]  /*937e0*/  LDCU.64 UR18, c[0x0][0x398] ;  /* 0x00007300ff1277ac */ /* 0x000e220008000a00 */
[----:B-1----:R-:W3:Y:S01]  /*937f0*/  LDL.LU R11, [R1+0xa0] ;  /* 0x0000a000010b7983 */ /* 0x002ee20000300800 */
[----:B------:R-:W1:Y:S03]  /*93800*/  LDCU.64 UR16, c[0x0][0x398] ;  /* 0x00007300ff1077ac */ /* 0x000e660008000a00 */
[----:B------:R-:W3:Y:S01]  /*93810*/  LDL.LU R10, [R1+0xbc] ;  /* 0x0000bc00010a7983 */ /* 0x000ee20000300800 */
[----:B------:R-:W0:Y:S03]  /*93820*/  LDCU.64 UR14, c[0x0][0x398] ;  /* 0x00007300ff0e77ac */ /* 0x000e260008000a00 */
[----:B------:R-:W3:Y:S01]  /*93830*/  LDL.LU R4, [R1+0x90] ;  /* 0x0000900001047983 */ /* 0x000ee20000300800 */
[----:B------:R-:W0:Y:S03]  /*93840*/  LDCU.64 UR12, c[0x0][0x398] ;  /* 0x00007300ff0c77ac */ /* 0x000e260008000a00 */
[----:B------:R-:W3:Y:S01]  /*93850*/  LDL.LU R5, [R1+0x94] ;  /* 0x0000940001057983 */ /* 0x000ee20000300800 */
[----:B------:R-:W0:Y:S03]  /*93860*/  LDCU UR42, c[0x0][0x398] ;  /* 0x00007300ff2a77ac */ /* 0x000e260008000800 */
[----:B------:R-:W3:Y:S01]  /*93870*/  LDL.LU R6, [R1+0x98] ;  /* 0x0000980001067983 */ /* 0x000ee20000300800 */
[----:B------:R-:W0:Y:S03]  /*93880*/  LDCU UR65, c[0x0][0x398] ;  /* 0x00007300ff4177ac */ /* 0x000e260008000800 */
[----:B------:R-:W3:Y:S01]  /*93890*/  LDL.LU R7, [R1+0x9c] ;  /* 0x00009c0001077983 */ /* 0x000ee20000300800 */
[----:B------:R-:W0:Y:S03]  /*938a0*/  LDCU UR47, c[0x0][0x398] ;  /* 0x00007300ff2f77ac */ /* 0x000e260008000800 */
[----:B------:R1:W-:Y:S01]  /*938b0*/  STL.64 [R1+0x28c0], R8 ;  /* 0x0028c00801007387 */ /* 0x0003e20000100a00 */
[----:B------:R-:W0:Y:S01]  /*938c0*/  LDCU UR70, c[0x0][0x398] ;  /* 0x00007300ff4677ac */ /* 0x000e220008000800 */
[----:B------:R-:W0:Y:S01]  /*938d0*/  LDCU UR25, c[0x0][0x39c] ;  /* 0x00007380ff1977ac */ /* 0x000e220008000800 */
[----:B------:R-:W0:Y:S01]  /*938e0*/  LDCU UR66, c[0x0][0x398] ;  /* 0x00007300ff4277ac */ /* 0x000e220008000800 */
[----:B-1----:R-:W3:Y:S01]  /*938f0*/  LDL.LU R8, [R1+0xb4] ;  /* 0x0000b40001087983 */ /* 0x002ee20000300800 */
[----:B------:R-:W1:Y:S03]  /*93900*/  LDCU UR43, c[0x0][0x398] ;  /* 0x00007300ff2b77ac */ /* 0x000e660008000800 */
        /* <DEDUP_REMOVED lines=10> */
[----:B------:R-:W3:Y:S01]  /*939b0*/  LDL R0, [R1+0xde0] ;  /* 0x000de00001007983 */ /* 0x000ee20000100800 */
[----:B------:R-:W0:Y:S03]  /*939c0*/  LDCU UR77, c[0x0][0x39c] ;  /* 0x00007380ff4d77ac */ /* 0x000e260008000800 */
[----:B------:R1:W-:Y:S01]  /*939d0*/  STL.64 [R1+0x28b0], R12 ;  /* 0x0028b00c01007387 */ /* 0x0003e20000100a00 */
[----:B------:R-:W0:Y:S01]  /*939e0*/  LDCU UR64, c[0x0][0x398] ;  /* 0x00007300ff4077ac */ /* 0x000e220008000800 */
[----:B------:R-:W0:Y:S01]  /*939f0*/  LDCU UR33, c[0x0][0x398] ;  /* 0x00007300ff2177ac */ /* 0x000e220008000800 */
[----:B------:R-:W0:Y:S01]  /*93a00*/  LDCU UR60, c[0x0][0x398] ;  /* 0x00007300ff3c77ac */ /* 0x000e220008000800 */
[----:B-1----:R-:W4:Y:S01]  /*93a10*/  LDL.LU R12, [R1+0xc4] ;  /* 0x0000c400010c7983 */ /* 0x002f220000300800 */
[----:B------:R-:W1:Y:S03]  /*93a20*/  LDCU UR41, c[0x0][0x398] ;  /* 0x00007300ff2977ac */ /* 0x000e660008000800 */
[----:B------:R-:W4:Y:S01]  /*93a30*/  LDL.LU R13, [R1+0xc8] ;  /* 0x0000c800010d7983 */ /* 0x000f220000300800 */
        /* <DEDUP_REMOVED lines=32> */
[----:B------:R-:W-:-:S03]  /*93c40*/  ULEA UR4, UR5, UR4, 0x18 ;  /* 0x0000000405047291 */ /* 0x000fc6000f8ec0ff */
[----:B------:R2:W-:Y:S01]  /*93c50*/  STL.64 [R1+0x2828], R26 ;  /* 0x0028281a01007387 */ /* 0x0005e20000100a00 */
[----:B------:R-:W0:Y:S03]  /*93c60*/  LDCU UR45, c[0x0][0x398] ;  /* 0x00007300ff2d77ac */ /* 0x000e260008000800 */
[----:B------:R0:W-:Y:S01]  /*93c70*/  STL.64 [R1+0x2820], R24 ;  /* 0x0028201801007387 */ /* 0x0001e20000100a00 */
[----:B------:R-:W0:Y:S01]  /*93c80*/  LDCU UR50, c[0x0][0x398] ;  /* 0x00007300ff3277ac */ /* 0x000e220008000800 */
[----:B------:R-:W0:Y:S01]  /*93c90*/  LDCU UR71, c[0x0][0x3b8] ;  /* 0x00007700ff4777ac */ /* 0x000e220008000800 */
[----:B------:R-:W0:Y:S01]  /*93ca0*/  LDCU UR72, c[0x0][0x398] ;  /* 0x00007300ff4877ac */ /* 0x000e220008000800 */
[----:B------:R-:W0:Y:S01]  /*93cb0*/  LDCU UR46, c[0x0][0x398] ;  /* 0x00007300ff2e77ac */ /* 0x000e220008000800 */
[----:B------:R-:W0:Y:S01]  /*93cc0*/  LDCU UR73, c[0x0][0x39c] ;  /* 0x00007380ff4977ac */ /* 0x000e220008000800 */
[----:B------:R-:W0:Y:S01]  /*93cd0*/  LDCU UR68, c[0x0][0x3b8] ;  /* 0x00007700ff4477ac */ /* 0x000e220008000800 */
[----:B------:R-:W0:Y:S01]  /*93ce0*/  LDCU UR35, c[0x0][0x398] ;  /* 0x00007300ff2377ac */ /* 0x000e220008000800 */
[----:B------:R-:W0:Y:S01]  /*93cf0*/  LDCU UR69, c[0x0][0x398] ;  /* 0x00007300ff4577ac */ /* 0x000e220008000800 */
[----:B--2---:R-:W-:-:S02]  /*93d00*/  IMAD.MOV.U32 R27, RZ, RZ, R3 ;  /* 0x000000ffff1b7224 */ /* 0x004fc400078e0003 */
[----:B------:R-:W2:Y:S02]  /*93d10*/  S2R R3, SR_TID.X ;  /* 0x0000000000037919 */ /* 0x000ea40000002100 */
[----:B0-----:R-:W-:Y:S02]  /*93d20*/  IMAD.MOV.U32 R24, RZ, RZ, R27 ;  /* 0x000000ffff187224 */ /* 0x001fe400078e001b */
[----:B---3--:R-:W-:Y:S01]  /*93d30*/  VIADD R0, R0, 0x7f ;  /* 0x0000007f00007836 */ /* 0x008fe20000000000 */
[----:B------:R-:W-:Y:S04]  /*93d40*/  BAR.SYNC.DEFER_BLOCKING 0x0 ;  /* 0x0000000000007b1d */ /* 0x000fe80000010000 */
[----:B------:R-:W-:Y:S01]  /*93d50*/  ISETP.GE.AND P0, PT, R0, UR27, PT ;  /* 0x0000001b00007c0c */ /* 0x000fe2000bf06270 */
[----:B--2---:R-:W-:Y:S01]  /*93d60*/  IMAD.SHL.U32 R0, R3, 0x20, RZ ;  /* 0x0000002003007824 */ /* 0x004fe200078e00ff */
[----:B------:R-:W0:Y:S04]  /*93d70*/  LDCU UR27, c[0x0][0x39c] ;  /* 0x00007380ff1b77ac */ /* 0x000e280008000800 */
[----:B------:R-:W-:Y:S01]  /*93d80*/  LOP3.LUT R0, R0, 0x200, RZ, 0xc0, !PT ;  /* 0x0000020000007812 */ /* 0x000fe200078ec0ff */
[----:B----4-:R-:W-:-:S02]  /*93d90*/  IMAD.MOV.U32 R27, RZ, RZ, R22 ;  /* 0x000000ffff1b7224 */ /* 0x010fc400078e0016 */
[----:B------:R-:W-:Y:S02]  /*93da0*/  IMAD.MOV.U32 R22, RZ, RZ, R17 ;  /* 0x000000ffff167224 */ /* 0x000fe400078e0011 */
[----:B------:R-:W-:Y:S02]  /*93db0*/  IMAD.MOV.U32 R17, RZ, RZ, R12 ;  /* 0x000000ffff117224 */ /* 0x000fe400078e000c */
[----:B------:R-:W-:Y:S02]  /*93dc0*/  IMAD.MOV.U32 R12, RZ, RZ, R15 ;  /* 0x000000ffff0c7224 */ /* 0x000fe400078e000f */
[----:B------:R-:W-:Y:S02]  /*93dd0*/  IMAD.MOV.U32 R15, RZ, RZ, R10 ;  /* 0x000000ffff0f7224 */ /* 0x000fe400078e000a */
[----:B------:R-:W-:Y:S02]  /*93de0*/  IMAD.MOV.U32 R10, RZ, RZ, R28 ;  /* 0x000000ffff0a7224 */ /* 0x000fe400078e001c */
[----:B------:R-:W2:Y:S01]  /*93df0*/  S2R R28, SR_TID.X ;  /* 0x00000000001c7919 */ /* 0x000ea20000002100 */
[----:B------:R-:W-:-:S02]  /*93e00*/  IMAD.MOV.U32 R25, RZ, RZ, R20 ;  /* 0x000000ffff197224 */ /* 0x000fc400078e0014 */
[----:B------:R-:W-:Y:S02]  /*93e10*/  IMAD.MOV.U32 R20, RZ, RZ, R23 ;  /* 0x000000ffff147224 */ /* 0x000fe400078e0017 */
[----:B------:R-:W-:Y:S02]  /*93e20*/  IMAD.MOV.U32 R23, RZ, RZ, R18 ;  /* 0x000000ffff177224 */ /* 0x000fe400078e0012 */
[----:B------:R-:W-:Y:S02]  /*93e30*/  IMAD.MOV.U32 R18, RZ, RZ, R13 ;  /* 0x000000ffff127224 */ /* 0x000fe400078e000d */
[----:B------:R-:W-:Y:S02]  /*93e40*/  IMAD.MOV.U32 R13, RZ, RZ, R8 ;  /* 0x000000ffff0d7224 */ /* 0x000fe400078e0008 */
[----:B------:R-:W-:Y:S02]  /*93e50*/  IMAD.MOV.U32 R8, RZ, RZ, R11 ;  /* 0x000000ffff087224 */ /* 0x000fe400078e000b */
[----:B------:R-:W-:-:S02]  /*93e60*/  IMAD.MOV.U32 R11, RZ, RZ, R2 ;  /* 0x000000ffff0b7224 */ /* 0x000fc400078e0002 */
[C---:B------:R-:W-:Y:S02]  /*93e70*/  IMAD.SHL.U32 R2, R3.reuse, 0x10, RZ ;  /* 0x0000001003027824 */ /* 0x040fe400078e00ff */
[----:B------:R-:W-:Y:S02]  /*93e80*/  IMAD.SHL.U32 R3, R3, 0x8, RZ ;  /* 0x0000000803037824 */ /* 0x000fe400078e00ff */
[----:B------:R-:W-:Y:S01]  /*93e90*/  IMAD.MOV.U32 R26, RZ, RZ, R21 ;  /* 0x000000ffff1a7224 */ /* 0x000fe200078e0015 */
[----:B------:R-:W-:Y:S01]  /*93ea0*/  LOP3.LUT R2, R2, 0xf0, RZ, 0xc0, !PT ;  /* 0x000000f002027812 */ /* 0x000fe200078ec0ff */
[----:B------:R-:W-:Y:S02]  /*93eb0*/  IMAD.MOV.U32 R21, RZ, RZ, R16 ;  /* 0x000000ffff157224 */ /* 0x000fe400078e0010 */
[----:B------:R-:W-:Y:S01]  /*93ec0*/  IMAD.MOV.U32 R16, RZ, RZ, R19 ;  /* 0x000000ffff107224 */ /* 0x000fe200078e0013 */
[----:B------:R-:W-:Y:S01]  /*93ed0*/  IADD3 R0, PT, PT, R0, UR4, R2 ;  /* 0x0000000400007c10 */ /* 0x000fe2000fffe002 */
[----:B------:R-:W-:Y:S01]  /*93ee0*/  IMAD.MOV.U32 R19, RZ, RZ, R14 ;  /* 0x000000ffff137224 */ /* 0x000fe200078e000e */
[----:B------:R-:W-:Y:S01]  /*93ef0*/  LOP3.LUT R2, R3, 0x100, RZ, 0xc0, !PT ;  /* 0x0000010003027812 */ /* 0x000fe200078ec0ff */
[----:B------:R-:W-:Y:S01]  /*93f00*/  IMAD.MOV.U32 R14, RZ, RZ, R9 ;  /* 0x000000ffff0e7224 */ /* 0x000fe200078e0009 */
[----:B--2---:R-:W-:Y:S01]  /*93f10*/  LOP3.LUT R28, R28, 0x3f, RZ, 0xc0, !PT ;  /* 0x0000003f1c1c7812 */ /* 0x004fe200078ec0ff */
[----:B------:R-:W-:-:S02]  /*93f20*/  IMAD.MOV.U32 R9, RZ, RZ, R29 ;  /* 0x000000ffff097224 */ /* 0x000fc400078e001d */
[----:B------:R-:W-:Y:S01]  /*93f30*/  IMAD.IADD R0, R0, 0x1, R2 ;  /* 0x0000000100007824 */ /* 0x000fe200078e0202 */
[----:B------:R-:W-:Y:S01]  /*93f40*/  LEA R2, R28, UR4, 0x4 ;  /* 0x000000041c027c11 */ /* 0x000fe2000f8e20ff */
[----:B------:R-:W2:Y:S03]  /*93f50*/  LDCU.64 UR4, c[0x0][0x390] ;  /* 0x00007200ff0477ac */ /* 0x000ea60008000a00 */
[----:B------:R-:W-:Y:S01]  /*93f60*/  STSM.16.M88.4 [R0], R24 ;  /* 0x0000001800007844 */ /* 0x000fe20000000200 */
[----:B------:R-:W-:Y:S06]  /*93f70*/  BAR.SYNC.DEFER_BLOCKING 0x0 ;  /* 0x0000000000007b1d */ /* 0x000fec0000010000 */
[----:B------:R-:W3:Y:S02]  /*93f80*/  LDS.128 R24, [R2] ;  /* 0x0000000002187984 */ /* 0x000ee40000000c00 */
[----:B------:R-:W-:Y:S06]  /*93f90*/  BAR.SYNC.DEFER_BLOCKING 0x0 ;  /* 0x0000000000007b1d */ /* 0x000fec0000010000 */
[----:B------:R-:W-:Y:S02]  /*93fa0*/  STSM.16.M88.4 [R0], R20 ;  /* 0x0000001400007844 */ /* 0x000fe40000000200 */
[----:B------:R-:W-:Y:S06]  /*93fb0*/  BAR.SYNC.DEFER_BLOCKING 0x0 ;  /* 0x0000000000007b1d */ /* 0x000fec0000010000 */
[----:B---3--:R-:W-:Y:S04]  /*93fc0*/  STL.64 [R1+0x370], R24 ;  /* 0x0003701801007387 */ /* 0x008fe80000100a00 */
[----:B------:R-:W-:Y:S04]  /*93fd0*/  STL.64 [R1+0x378], R26 ;  /* 0x0003781a01007387 */ /* 0x000fe80000100a00 */
[----:B------:R-:W3:Y:S01]  /*93fe0*/  LDS.128 R20, [R2] ;  /* 0x0000000002147984 */ /* 0x000ee20000000c00 */
        /* <DEDUP_REMOVED lines=9> */
[----:B---3--:R3:W-:Y:S04]  /*94080*/  STL.64 [R1+0xc0], R16 ;  /* 0x0000c01001007387 */ /* 0x0087e80000100a00 */
[----:B------:R-:W-:Y:S04]  /*94090*/  STL.64 [R1+0xc8], R18 ;  /* 0x0000c81201007387 */ /* 0x000fe80000100a00 */
[----:B---3--:R-:W3:Y:S04]  /*940a0*/  LDL.LU R16, [R1+0x80] ;  /* 0x0000800001107983 */ /* 0x008ee80000300800 */
[----:B------:R-:W4:Y:S01]  /*940b0*/  LDS.128 R12, [R2] ;  /* 0x00000000020c7984 */ /* 0x000f220000000c00 */
[----:B------:R-:W-:Y:S06]  /*940c0*/  BAR.SYNC.DEFER_BLOCKING 0x0 ;  /* 0x0000000000007b1d */ /* 0x000fec0000010000 */
[----:B------:R-:W-:Y:S02]  /*940d0*/  STSM.16.M88.4 [R0], R8 ;  /* 0x0000000800007844 */ /* 0x000fe40000000200 */
[----:B------:R-:W-:Y:S06]  /*940e0*/  BAR.SYNC.DEFER_BLOCKING 0x0 ;  /* 0x0000000000007b1d */ /* 0x000fec0000010000 */
[----:B------:R-:W0:Y:S02]  /*940f0*/  LDS.128 R8, [R2] ;  /* 0x0000000002087984 */ /* 0x000e240000000c00 */
[----:B------:R-:W-:Y:S06]  /*94100*/  BAR.SYNC.DEFER_BLOCKING 0x0 ;  /* 0x0000000000007b1d */ /* 0x000fec0000010000 */
[----:B----4-:R4:W-:Y:S04]  /*94110*/  STL.64 [R1+0xb0], R12 ;  /* 0x0000b00c01007387 */ /* 0x0109e80000100a00 */
[----:B------:R0:W-:Y:S04]  /*94120*/  STL.64 [R1+0xb8], R14 ;  /* 0x0000b80e01007387 */ /* 0x0001e80000100a00 */
[----:B------:R-:W3:Y:S04]  /*94130*/  LDL.LU R17, [R1+0x84] ;  /* 0x0000840001117983 */ /* 0x000ee80000300800 */
[----:B------:R-:W3:Y:S04]  /*94140*/  LDL.LU R18, [R1+0x88] ;  /* 0x0000880001127983 */ /* 0x000ee80000300800 */
[----:B------:R-:W3:Y:S04]  /*94150*/  LDL.LU R19, [R1+0x8c] ;  /* 0x00008c0001137983 */ /* 0x000ee80000300800 */
[----:B----4-:R-:W4:Y:S04]  /*94160*/  LDL.LU R12, [R1+0x70] ;  /* 0x00007000010c7983 */ /* 0x010f280000300800 */
[----:B------:R-:W4:Y:S04]  /*94170*/  LDL.LU R13, [R1+0x74] ;  /* 0x00007400010d7983 */ /* 0x000f280000300800 */
[----:B0-----:R-:W4:Y:S04]  /*94180*/  LDL.LU R14, [R1+0x78] ;  /* 0x00007800010e7983 */ /* 0x001f280000300800 */
[----:B------:R-:W4:Y:S04]  /*94190*/  LDL.LU R15, [R1+0x7c] ;  /* 0x00007c00010f7983 */ /* 0x000f280000300800 */
[----:B------:R-:W-:Y:S04]  /*941a0*/  STL.64 [R1], R8 ;  /* 0x0000000801007387 */ /* 0x000fe80000100a00 */
[----:B------:R0:W-:Y:S04]  /*941b0*/  STSM.16.M88.4 [R0], R4 ;  /* 0x0000000400007844 */ /* 0x0001e80000000200 */
[----:B------:R0:W-:Y:S04]  /*941c0*/  STL.64 [R1+0x8], R10 ;  /* 0x0000080a01007387 */ /* 0x0001e80000100a00 */
[----:B0-----:R-:W2:Y:S04]  /*941d0*/  LDL.LU R4, [R1+0x60] ;  /* 0x0000600001047983 */ /* 0x001ea80000300800 */
[----:B------:R-:W2:Y:S04]  /*941e0*/  LDL.LU R5, [R1+0x64] ;  /* 0x0000640001057983 */ /* 0x000ea80000300800 */
[----:B------:R-:W2:Y:S04]  /*941f0*/  LDL.LU R6, [R1+0x68] ;  /* 0x0000680001067983 */ /* 0x000ea80000300800 */
[----:B------:R-:W2:Y:S01]  /*94200*/  LDL.LU R7, [R1+0x6c] ;  /* 0x00006c0001077983 */ /* 0x000ea20000300800 */
[----:B------:R-:W-:Y:S06]  /*94210*/  BAR.SYNC.DEFER_BLOCKING 0x0 ;  /* 0x0000000000007b1d */ /* 0x000fec0000010000 */
[----:B--2---:R-:W-:Y:S04]  /*94220*/  STL.64 [R1+0x28e8], R6 ;  /* 0x0028e80601007387 */ /* 0x004fe80000100a00 */
[----:B------:R-:W-:Y:S04]  /*94230*/  STL.64 [R1+0x28e0], R4 ;  /* 0x0028e00401007387 */ /* 0x000fe80000100a00 */
[----:B------:R-:W0:Y:S01]  /*94240*/  LDS.128 R4, [R2] ;  /* 0x0000000002047984 */ /* 0x000e220000000c00 */
[----:B------:R-:W-:Y:S06]  /*94250*/  BAR.SYNC.DEFER_BLOCKING 0x0 ;  /* 0x0000000000007b1d */ /* 0x000fec0000010000 */
[----:B------:R-:W2:Y:S04]  /*94260*/  LDL.LU R24, [R1+0x50] ;  /* 0x0000500001187983 */ /* 0x000ea80000300800 */
[----:B------:R-:W2:Y:S04]  /*94270*/  LDL.LU R25, [R1+0x54] ;  /* 0x0000540001197983 */ /* 0x000ea80000300800 */
[----:B------:R-:W2:Y:S04]  /*94280*/  LDL.LU R26, [R1+0x58] ;  /* 0x00005800011a7983 */ /* 0x000ea80000300800 */
[----:B------:R-:W2:Y:S04]  /*94290*/  LDL.LU R27, [R1+0x5c] ;  /* 0x00005c00011b7983 */ /* 0x000ea80000300800 */
[----:B---3--:R-:W-:Y:S04]  /*942a0*/  STSM.16.M88.4 [R0], R16 ;  /* 0x0000001000007844 */ /* 0x008fe80000000200 */
[----:B------:R-:W3:Y:S04]  /*942b0*/  LDL.LU R20, [R1+0x40] ;  /* 0x0000400001147983 */ /* 0x000ee80000300800 */
[----:B------:R-:W3:Y:S04]  /*942c0*/  LDL.LU R21, [R1+0x44] ;  /* 0x0000440001157983 */ /* 0x000ee80000300800 */
[----:B------:R-:W3:Y:S04]  /*942d0*/  LDL.LU R22, [R1+0x48] ;  /* 0x0000480001167983 */ /* 0x000ee80000300800 */
[----:B------:R-:W3:Y:S01]  /*942e0*/  LDL.LU R23, [R1+0x4c] ;  /* 0x00004c0001177983 */ /* 0x000ee20000300800 */
[----:B------:R-:W-:Y:S06]  /*942f0*/  BAR.SYNC.DEFER_BLOCKING 0x0 ;  /* 0x0000000000007b1d */ /* 0x000fec0000010000 */
[----:B------:R-:W2:Y:S04]  /*94300*/  LDL.LU R8, [R1+0x30] ;  /* 0x0000300001087983 */ /* 0x000ea80000300800 */
[----:B------:R-:W2:Y:S04]  /*94310*/  LDL.LU R9, [R1+0x34] ;  /* 0x0000340001097983 */ /* 0x000ea80000300800 */
[----:B------:R-:W2:Y:S04]  /*94320*/  LDL.LU R10, [R1+0x38] ;  /* 0x00003800010a7983 */ /* 0x000ea80000300800 */
[----:B------:R-:W2:Y:S04]  /*94330*/  LDL.LU R11, [R1+0x3c] ;  /* 0x00003c00010b7983 */ /* 0x000ea80000300800 */
[----:B0-----:R-:W-:Y:S04]  /*94340*/  STL.64 [R1+0x90], R4 ;  /* 0x0000900401007387 */ /* 0x001fe80000100a00 */
[----:B------:R-:W-:Y:S04]  /*94350*/  STL.64 [R1+0x98], R6 ;  /* 0x0000980601007387 */ /* 0x000fe80000100a00 */
[----:B------:R-:W0:Y:S01]  /*94360*/  LDS.128 R4, [R2] ;  /* 0x0000000002047984 */ /* 0x000e220000000c00 */
[----:B------:R-:W-:Y:S06]  /*94370*/  BAR.SYNC.DEFER_BLOCKING 0x0 ;  /* 0x0000000000007b1d */ /* 0x000fec0000010000 */
[----:B----4-:R4:W-:Y:S04]  /*94380*/  STSM.16.M88.4 [R0], R12 ;  /* 0x0000000c00007844 */ /* 0x0109e80000000200 */
[----:B0-----:R-:W-:Y:S04]  /*94390*/  STL.64 [R1+0x80], R4 ;  /* 0x0000800401007387 */ /* 0x001fe80000100a00 */
[----:B------:R-:W-:Y:S01]  /*943a0*/  STL.64 [R1+0x88], R6 ;  /* 0x0000880601007387 */ /* 0x000fe20000100a00 */
[----:B------:R-:W-:Y:S06]  /*943b0*/  BAR.SYNC.DEFER_BLOCKING 0x0 ;  /* 0x0000000000007b1d */ /* 0x000fec0000010000 */
[----:B----4-:R-:W4:Y:S04]  /*943c0*/  LDL.LU R12, [R1+0x20] ;  /* 0x00002000010c7983 */ /* 0x010f280000300800 */
[----:B------:R-:W4:Y:S04]  /*943d0*/  LDL.LU R13, [R1+0x24] ;  /* 0x00002400010d7983 */ /* 0x000f280000300800 */
[----:B------:R-:W4:Y:S04]  /*943e0*/  LDL.LU R14, [R1+0x28] ;  /* 0x00002800010e7983 */ /* 0x000f280000300800 */
[----:B------:R-:W4:Y:S04]  /*943f0*/  LDL.LU R15, [R1+0x2c] ;  /* 0x00002c00010f7983 */ /* 0x000f280000300800 */
[----:B------:R-:W0:Y:S04]  /*94400*/  LDS.128 R4, [R2] ;  /* 0x0000000002047984 */ /* 0x000e280000000c00 */
[----:B------:R-:W2:Y:S04]  /*94410*/  LDL.LU R16, [R1+0x10] ;  /* 0x0000100001107983 */ /* 0x000ea80000300800 */
[----:B------:R-:W2:Y:S04]  /*94420*/  LDL.LU R17, [R1+0x14] ;  /* 0x0000140001117983 */ /* 0x000ea80000300800 */
[----:B------:R-:W2:Y:S04]  /*94430*/  LDL.LU R18, [R1+0x18] ;  /* 0x0000180001127983 */ /* 0x000ea80000300800 */
[----:B------:R-:W2:Y:S01]  /*94440*/  LDL.LU R19, [R1+0x1c] ;  /* 0x00001c0001137983 */ /* 0x000ea20000300800 */
[----:B------:R-:W-:Y:S06]  /*94450*/  BAR.SYNC.DEFER_BLOCKING 0x0 ;  /* 0x0000000000007b1d */ /* 0x000fec0000010000 */
[----:B0-----:R-:W-:Y:S04]  /*94460*/  STL.64 [R1+0x70], R4 ;  /* 0x0000700401007387 */ /* 0x001fe80000100a00 */
[----:B------:R0:W-:Y:S04]  /*94470*/  STL.64 [R1+0x78], R6 ;  /* 0x0000780601007387 */ /* 0x0001e80000100a00 */
[----:B0-----:R-:W2:Y:S04]  /*94480*/  LDL.LU.64 R6, [R1+0x28e8] ;  /* 0x0028e80001067983 */ /* 0x001ea80000300a00 */
[----:B------:R-:W2:Y:S04]  /*94490*/  LDL.LU.64 R4, [R1+0x28e0] ;  /* 0x0028e00001047983 */ /* 0x000ea80000300a00 */
[----:B--2---:R-:W-:Y:S01]  /*944a0*/  STSM.16.M88.4 [R0], R4 ;  /* 0x0000000400007844 */ /* 0x004fe20000000200 */
[----:B------:R-:W-:Y:S06]  /*944b0*/  BAR.SYNC.DEFER_BLOCKING 0x0 ;  /* 0x0000000000007b1d */ /* 0x000fec0000010000 */
[----:B------:R-:W0:Y:S02]  /*944c0*/  LDS.128 R4, [R2] ;  /* 0x0000000002047984 */ /* 0x000e240000000c00 */
[----:B------:R-:W-:Y:S06]  /*944d0*/  BAR.SYNC.DEFER_BLOCKING 0x0 ;  /* 0x0000000000007b1d */ /* 0x000fec0000010000 */
[----:B------:R-:W-:Y:S02]  /*944e0*/  STSM.16.M88.4 [R0], R24 ;  /* 0x0000001800007844 */ /* 0x000fe40000000200 */
[----:B------:R-:W-:Y:S06]  /*944f0*/  BAR.SYNC.DEFER_BLOCKING 0x0 ;  /* 0x0000000000007b1d */ /* 0x000fec0000010000 */
[----:B------:R-:W2:Y:S02]  /*94500*/  LDS.128 R24, [R2] ;  /* 0x0000000002187984 */ /* 0x000ea40000000c00 */
[----:B------:R-:W-:Y:S06]  /*94510*/  BAR.SYNC.DEFER_BLOCKING 0x0 ;  /* 0x0000000000007b1d */ /* 0x000fec0000010000 */
[----:B---3--:R-:W-:Y:S02]  /*94520*/  STSM.16.M88.4 [R0], R20 ;  /* 0x0000001400007844 */ /* 0x008fe40000000200 */
[----:B------:R-:W-:Y:S06]  /*94530*/  BAR.SYNC.DEFER_BLOCKING 0x0 ;  /* 0x0000000000007b1d */ /* 0x000fec0000010000 */
[----:B------:R-:W3:Y:S02]  /*94540*/  LDS.128 R20, [R2] ;  /* 0x0000000002147984 */ /* 0x000ee40000000c00 */
[----:B------:R-:W-:Y:S06]  /*94550*/  BAR.SYNC.DEFER_BLOCKING 0x0 ;  /* 0x0000000000007b1d */ /* 0x000fec0000010000 */
[----:B0-----:R-:W-:Y:S04]  /*94560*/  STL.64 [R1+0x60], R4 ;  /* 0x0000600401007387 */ /* 0x001fe80000100a00 */
[----:B------:R-:W-:Y:S01]  /*94570*/  STSM.16.M88.4 [R0], R8 ;  /* 0x0000000800007844 */ /* 0x000fe20000000200 */
[----:B------:R-:W-:Y:S06]  /*94580*/  BAR.SYNC.DEFER_BLOCKING 0x0 ;  /* 0x0000000000007b1d */ /* 0x000fec0000010000 */
[----:B------:R0:W-:Y:S04]  /*94590*/  STL.64 [R1+0x68], R6 ;  /* 0x0000680601007387 */ /* 0x0001e80000100a00 */
[----:B0-----:R-:W4:Y:S04]  /*945a0*/  LDL.LU.64 R6, [R1+0x28d8] ;  /* 0x0028d80001067983 */ /* 0x001f280000300a00 */
[----:B------:R-:W4:Y:S04]  /*945b0*/  LDL.LU.64 R4, [R1+0x28d0] ;  /* 0x0028d00001047983 */ /* 0x000f280000300a00 */
[----:B------:R-:W0:Y:S01]  /*945c0*/  LDS.128 R8, [R2] ;  /* 0x0000000002087984 */ /* 0x000e220000000c00 */
[----:B------:R-:W-:Y:S06]  /*945d0*/  BAR.SYNC.DEFER_BLOCKING 0x0 ;  /* 0x0000000000007b1d */ /* 0x000fec0000010000 */
[----:B--2---:R2:W-:Y:S04]  /*945e0*/  STL.64 [R1+0x50], R24 ;  /* 0x0000501801007387 */ /* 0x0045e80000100a00 */
[----:B------:R1:W-:Y:S04]  /*945f0*/  STL.64 [R1+0x58], R26 ;  /* 0x0000581a01007387 */ /* 0x0003e80000100a00 */
[----:B---3--:R3:W-:Y:S04]  /*94600*/  STL.64 [R1+0x40], R20 ;  /* 0x0000401401007387 */ /* 0x0087e80000100a00 */
[----:B----4-:R-:W-:Y:S01]  /*94610*/  STSM.16.M88.4 [R0], R12 ;  /* 0x0000000c00007844 */ /* 0x010fe20000000200 */
[----:B------:R-:W-:Y:S06]  /*94620*/  BAR.SYNC.DEFER_BLOCKING 0x0 ;  /* 0x0000000000007b1d */ /* 0x000fec0000010000 */
[----:B------:R4:W-:Y:S04]  /*94630*/  STL.64 [R1+0x48], R22 ;  /* 0x0000481601007387 */ /* 0x0009e80000100a00 */
[----:B--2---:R-:W2:Y:S04]  /*94640*/  LDL.LU R24, [R1+0xf0] ;  /* 0x0000f00001187983 */ /* 0x004ea80000300800 */
[----:B------:R-:W2:Y:S04]  /*94650*/  LDL.LU R25, [R1+0xf4] ;  /* 0x0000f40001197983 */ /* 0x000ea80000300800 */
[----:B-1----:R-:W2:Y:S04]  /*94660*/  LDL.LU R26, [R1+0xf8] ;  /* 0x0000f800011a7983 */ /* 0x002ea80000300800 */
[----:B------:R-:W2:Y:S04]  /*94670*/  LDL.LU R27, [R1+0xfc] ;  /* 0x0000fc00011b7983 */ /* 0x000ea80000300800 */
[----:B---3--:R-:W3:Y:S04]  /*94680*/  LDL.LU R20, [R1+0xe0] ;  /* 0x0000e00001147983 */ /* 0x008ee80000300800 */
[----:B------:R-:W3:Y:S04]  /*94690*/  LDL.LU R21, [R1+0xe4] ;  /* 0x0000e40001157983 */ /* 0x000ee80000300800 */
[----:B----4-:R-:W3:Y:S04]  /*946a0*/  LDL.LU R22, [R1+0xe8] ;  /* 0x0000e80001167983 */ /* 0x010ee80000300800 */
[----:B------:R-:W3:Y:S04]  /*946b0*/  LDL.LU R23, [R1+0xec] ;  /* 0x0000ec0001177983 */ /* 0x000ee80000300800 */
[----:B0-----:R-:W-:Y:S04]  /*946c0*/  STL.64 [R1+0x30], R8 ;  /* 0x0000300801007387 */ /* 0x001fe80000100a00 */
[----:B------:R0:W-:Y:S04]  /*946d0*/  STL.64 [R1+0x38], R10 ;  /* 0x0000380a01007387 */ /* 0x0001e80000100a00 */
[----:B------:R-:W1:Y:S01]  /*946e0*/  LDS.128 R12, [R2] ;  /* 0x00000000020c7984 */ /* 0x000e620000000c00 */
[----:B------:R-:W-:Y:S06]  /*946f0*/  BAR.SYNC.DEFER_BLOCKING 0x0 ;  /* 0x0000000000007b1d */ /* 0x000fec0000010000 */
[----:B0-----:R-:W4:Y:S04]  /*94700*/  LDL.LU.64 R10, [R1+0x28c8] ;  /* 0x0028c800010a7983 */ /* 0x001f280000300a00 */
[----:B------:R-:W4:Y:S04]  /*94710*/  LDL.LU.64 R8, [R1+0x28c0] ;  /* 0x0028c00001087983 */ /* 0x000f280000300a00 */
[----:B-1----:R-:W-:Y:S04]  /*94720*/  STL.64 [R1+0x20], R12 ;  /* 0x0000200c01007387 */ /* 0x002fe80000100a00 */
[----:B------:R0:W-:Y:S04]  /*94730*/  STL.64 [R1+0x28], R14 ;  /* 0x0000280e01007387 */ /* 0x0001e80000100a00 */
[----:B0-----:R-:W2:Y:S04]  /*94740*/  LDL.LU.64 R14, [R1+0x28b8] ;  /* 0x0028b800010e7983 */ /* 0x001ea80000300a00 */
[----:B------:R-:W2:Y:S04]  /*94750*/  LDL.LU.64 R12, [R1+0x28b0] ;  /* 0x0028b000010c7983 */ /* 0x000ea80000300a00 */
[----:B------:R-:W-:Y:S01]  /*94760*/  STSM.16.M88.4 [R0], R16 ;  /* 0x0000001000007844 */ /* 0x000fe20000000200 */
[----:B------:R-:W-:Y:S06]  /*94770*/  BAR.SYNC.DEFER_BLOCKING 0x0 ;  /* 0x0000000000007b1d */ /* 0x000fec0000010000 */
[----:B------:R-:W0:Y:S02]  /*94780*/  LDS.128 R16, [R2] ;  /* 0x0000000002107984 */ /* 0x000e240000000c00 */
[----:B------:R-:W-:Y:S06]  /*94790*/  BAR.SYNC.DEFER_BLOCKING 0x0 ;  /* 0x0000000000007b1d */ /* 0x000fec0000010000 */
[----:B0-----:R-:W-:Y:S04]  /*947a0*/  STL.64 [R1+0xa0], R16 ;  /* 0x0000a01001007387 */ /* 0x001fe80000100a00 */
[----:B------:R0:W-:Y:S04]  /*947b0*/  STL.64 [R1+0xa8], R18 ;  /* 0x0000a81201007387 */ /* 0x0001e80000100a00 */
[----:B0-----:R-:W3:Y:S04]  /*947c0*/  LDL.LU.64 R18, [R1+0x28a8] ;  /* 0x0028a80001127983 */ /* 0x001ee80000300a00 */
[----:B------:R-:W3:Y:S04]  /*947d0*/  LDL.LU.64 R16, [R1+0x28a0] ;  /* 0x0028a00001107983 */ /* 0x000ee80000300a00 */
[----:B------:R-:W-:Y:S01]  /*947e0*/  STSM.16.M88.4 [R0], R4 ;  /* 0x0000000400007844 */ /* 0x000fe20000000200 */
[----:B------:R-:W-:Y:S06]  /*947f0*/  BAR.SYNC.DEFER_BLOCKING 0x0 ;  /* 0x0000000000007b1d */ /* 0x000fec0000010000 */
[----:B------:R-:W0:Y:S02]  /*94800*/  LDS.128 R4, [R2] ;  /* 0x0000000002047984 */ /* 0x000e240000000c00 */
[----:B------:R-:W-:Y:S06]  /*94810*/  BAR.SYNC.DEFER_BLOCKING 0x0 ;  /* 0x0000000000007b1d */ /* 0x000fec0000010000 */
[----:B0-----:R-:W-:Y:S04]  /*94820*/  STL.64 [R1+0x3b0], R4 ;  /* 0x0003b00401007387 */ /* 0x001fe80000100a00 */
[----:B------:R-:W-:Y:S04]  /*94830*/  STL.64 [R1+0x3b8], R6 ;  /* 0x0003b80601007387 */ /* 0x000fe80000100a00 */
[----:B----4-:R-:W-:Y:S01]  /*94840*/  STSM.16.M88.4 [R0], R8 ;  /* 0x0000000800007844 */ /* 0x010fe20000000200 */
[----:B------:R-:W-:Y:S06]  /*94850*/  BAR.SYNC.DEFER_BLOCKING 0x0 ;  /* 0x0000000000007b1d */ /* 0x000fec0000010000 */
[----:B------:R-:W0:Y:S02]  /*94860*/  LDS.128 R4, [R2] ;  /* 0x0000000002047984 */ /* 0x000e240000000c00 */
[----:B------:R-:W-:Y:S06]  /*94870*/  BAR.SYNC.DEFER_BLOCKING 0x0 ;  /* 0x0000000000007b1d */ /* 0x000fec0000010000 */
[----:B--2---:R-:W-:Y:S04]  /*94880*/  STSM.16.M88.4 [R0], R12 ;  /* 0x0000000c00007844 */ /* 0x004fe80000000200 */
[----:B0-----:R-:W-:Y:S04]  /*94890*/  STL.64 [R1+0x10], R4 ;  /* 0x0000100401007387 */ /* 0x001fe80000100a00 */
[----:B------:R-:W-:Y:S01]  /*948a0*/  STL.64 [R1+0x18], R6 ;  /* 0x0000180601007387 */ /* 0x000fe20000100a00 */
[----:B------:R-:W-:Y:S06]  /*948b0*/  BAR.SYNC.DEFER_BLOCKING 0x0 ;  /* 0x0000000000007b1d */ /* 0x000fec0000010000 */
[----:B------:R-:W0:Y:S02]  /*948c0*/  LDS.128 R4, [R2] ;  /* 0x0000000002047984 */ /* 0x000e240000000c00 */
[----:B------:R-:W-:Y:S06]  /*948d0*/  BAR.SYNC.DEFER_BLOCKING 0x0 ;  /* 0x0000000000007b1d */ /* 0x000fec0000010000 */
[----:B------:R-:W-:Y:S04]  /*948e0*/  STSM.16.M88.4 [R0], R24 ;  /* 0x0000001800007844 */ /* 0x000fe80000000200 */
[----:B0-----:R-:W-:Y:S04]  /*948f0*/  STL [R1+0x2810], R4 ;  /* 0x0028100401007387 */ /* 0x001fe80000100800 */
[----:B------:R-:W-:Y:S04]  /*94900*/  STL [R1+0x2808], R5 ;  /* 0x0028080501007387 */ /* 0x000fe80000100800 */
[----:B------:R-:W-:Y:S04]  /*94910*/  STL [R1+0x2804], R6 ;  /* 0x0028040601007387 */ /* 0x000fe80000100800 */
[----:B------:R-:W-:Y:S01]  /*94920*/  STL [R1+0x2800], R7 ;  /* 0x0028000701007387 */ /* 0x000fe20000100800 */
[----:B------:R-:W-:Y:S06]  /*94930*/  BAR.SYNC.DEFER_BLOCKING 0x0 ;  /* 0x0000000000007b1d */ /* 0x000fec0000010000 */
[----:B------:R-:W0:Y:S02]  /*94940*/  LDS.128 R4, [R2] ;  /* 0x0000000002047984 */ /* 0x000e240000000c00 */
[----:B------:R-:W-:Y:S06]  /*94950*/  BAR.SYNC.DEFER_BLOCKING 0x0 ;  /* 0x0000000000007b1d */ /* 0x000fec0000010000 */
[----:B---3--:R-:W-:Y:S02]  /*94960*/  STSM.16.M88.4 [R0], R20 ;  /* 0x0000001400007844 */ /* 0x008fe40000000200 */
[----:B------:R-:W-:Y:S06]  /*94970*/  BAR.SYNC.DEFER_BLOCKING 0x0 ;  /* 0x0000000000007b1d */ /* 0x000fec0000010000 */
[----:B------:R-:W1:Y:S04]  /*94980*/  LDS.128 R8, [R2] ;  /* 0x0000000002087984 */ /* 0x000e680000000c00 */
[----:B0-----:R0:W-:Y:S04]  /*94990*/  STL.64 [R1+0xf0], R4 ;  /* 0x0000f00401007387 */ /* 0x0011e80000100a00 */
[----:B------:R2:W-:Y:S04]  /*949a0*/  STL.64 [R1+0xf8], R6 ;  /* 0x0000f80601007387 */ /* 0x0005e80000100a00 */
[----:B------:R-:W3:Y:S04]  /*949b0*/  LDL.LU R12, [R1+0x360] ;  /* 0x00036000010c7983 */ /* 0x000ee80000300800 */
[----:B------:R-:W3:Y:S04]  /*949c0*/  LDL.LU R13, [R1+0x364] ;  /* 0x00036400010d7983 */ /* 0x000ee80000300800 */
[----:B------:R-:W3:Y:S04]  /*949d0*/  LDL.LU R14, [R1+0x368] ;  /* 0x00036800010e7983 */ /* 0x000ee80000300800 */
[----:B------:R-:W3:Y:S01]  /*949e0*/  LDL.LU R15, [R1+0x36c] ;  /* 0x00036c00010f7983 */ /* 0x000ee20000300800 */
[----:B------:R-:W-:Y:S06]  /*949f0*/  BAR.SYNC.DEFER_BLOCKING 0x0 ;  /* 0x0000000000007b1d */ /* 0x000fec0000010000 */
[----:B-1----:R-:W-:Y:S04]  /*94a00*/  STL [R1+0xec], R11 ;  /* 0x0000ec0b01007387 */ /* 0x002fe80000100800 */
[----:B------:R-:W4:Y:S04]  /*94a10*/  LDL.LU R24, [R1+0x320] ;  /* 0x0003200001187983 */ /* 0x000f280000300800 */
[----:B------:R-:W4:Y:S04]  /*94a20*/  LDL.LU R25, [R1+0x324] ;  /* 0x0003240001197983 */ /* 0x000f280000300800 */
[----:B------:R-:W3:Y:S04]  /*94a30*/  LDL.LU R26, [R1+0x328] ;  /* 0x00032800011a7983 */ /* 0x000ee80000300800 */
[----:B------:R-:W3:Y:S04]  /*94a40*/  LDL.LU R27, [R1+0x32c] ;  /* 0x00032c00011b7983 */ /* 0x000ee80000300800 */
[----:B------:R1:W-:Y:S01]  /*94a50*/  STSM.16.M88.4 [R0], R16 ;  /* 0x0000001000007844 */ /* 0x0003e20000000200 */
[----:B0-----:R-:W-:-:S02]  /*94a60*/  IMAD.MOV.U32 R5, RZ, RZ, R8 ;  /* 0x000000ffff057224 */ /* 0x001fc400078e0008 */
[----:B--2---:R-:W-:Y:S02]  /*94a70*/  IMAD.MOV.U32 R6, RZ, RZ, R9 ;  /* 0x000000ffff067224 */ /* 0x004fe400078e0009 */
[----:B------:R-:W-:Y:S01]  /*94a80*/  IMAD.MOV.U32 R7, RZ, RZ, R10 ;  /* 0x000000ffff077224 */ /* 0x000fe200078e000a */
[----:B------:R-:W-:Y:S06]  /*94a90*/  BAR.SYNC.DEFER_BLOCKING 0x0 ;  /* 0x0000000000007b1d */ /* 0x000fec0000010000 */
[----:B------:R-:W0:Y:S02]  /*94aa0*/  LDS.128 R8, [R2] ;  /* 0x0000000002087984 */ /* 0x000e240000000c00 */
[----:B------:R-:W-:Y:S06]  /*94ab0*/  BAR.SYNC.DEFER_BLOCKING 0x0 ;  /* 0x0000000000007b1d */ /* 0x000fec0000010000 */
[----:B---3--:R-:W-:Y:S04]  /*94ac0*/  STL.64 [R1+0x2898], R26 ;  /* 0x0028981a01007387 */ /* 0x008fe80000100a00 */
[----:B----4-:R-:W-:Y:S04]  /*94ad0*/  STL.64 [R1+0x2890], R24 ;  /* 0x0028901801007387 */ /* 0x010fe80000100a00 */
[----:B------:R-:W2:Y:S04]  /*94ae0*/  LDL.LU R20, [R1+0x330] ;  /* 0x0003300001147983 */ /* 0x000ea80000300800 */
[----:B------:R-:W2:Y:S04]  /*94af0*/  LDL.LU R21, [R1+0x334] ;  /* 0x0003340001157983 */ /* 0x000ea80000300800 */
[----:B------:R-:W2:Y:S04]  /*94b00*/  LDL.LU R22, [R1+0x338] ;  /* 0x0003380001167983 */ /* 0x000ea80000300800 */
[----:B------:R-:W2:Y:S04]  /*94b10*/  LDL.LU R23, [R1+0x33c] ;  /* 0x00033c0001177983 */ /* 0x000ea80000300800 */
[----:B------:R-:W-:Y:S04]  /*94b20*/  STL [R1+0x2818], R7 ;  /* 0x0028180701007387 */ /* 0x000fe80000100800 */
[----:B------:R-:W-:Y:S04]  /*94b30*/  STL [R1+0x2814], R6 ;  /* 0x0028140601007387 */ /* 0x000fe80000100800 */
[----:B------:R-:W-:Y:S04]  /*94b40*/  STL [R1+0x280c], R5 ;  /* 0x00280c0501007387 */ /* 0x000fe80000100800 */
[----:B-1----:R-:W3:Y:S04]  /*94b50*/  LDL.LU R16, [R1+0x340] ;  /* 0x0003400001107983 */ /* 0x002ee80000300800 */
[----:B------:R-:W3:Y:S04]  /*94b60*/  LDL.LU R17, [R1+0x344] ;  /* 0x0003440001117983 */ /* 0x000ee80000300800 */
[----:B------:R-:W3:Y:S04]  /*94b70*/  LDL.LU R18, [R1+0x348] ;  /* 0x0003480001127983 */ /* 0x000ee80000300800 */
[----:B------:R-:W3:Y:S04]  /*94b80*/  LDL.LU R19, [R1+0x34c] ;  /* 0x00034c0001137983 */ /* 0x000ee80000300800 */
[----:B0-----:R-:W-:Y:S04]  /*94b90*/  STL.64 [R1+0x2848], R10 ;  /* 0x0028480a01007387 */ /* 0x001fe80000100a00 */
[----:B------:R0:W-:Y:S04]  /*94ba0*/  STL.64 [R1+0x2840], R8 ;  /* 0x0028400801007387 */ /* 0x0001e80000100a00 */
[----:B0-----:R-:W4:Y:S04]  /*94bb0*/  LDL.LU R8, [R1+0x350] ;  /* 0x0003500001087983 */ /* 0x001f280000300800 */
[----:B------:R-:W4:Y:S04]  /*94bc0*/  LDL.LU R9, [R1+0x354] ;  /* 0x0003540001097983 */ /* 0x000f280000300800 */
[----:B------:R-:W4:Y:S04]  /*94bd0*/  LDL.LU R10, [R1+0x358] ;  /* 0x00035800010a7983 */ /* 0x000f280000300800 */
[----:B------:R-:W4:Y:S04]  /*94be0*/  LDL.LU R11, [R1+0x35c] ;  /* 0x00035c00010b7983 */ /* 0x000f280000300800 */
[----:B------:R0:W-:Y:S01]  /*94bf0*/  STSM.16.M88.4 [R0], R12 ;  /* 0x0000000c00007844 */ /* 0x0001e20000000200 */
[----:B------:R-:W-:Y:S06]  /*94c00*/  BAR.SYNC.DEFER_BLOCKING 0x0 ;  /* 0x0000000000007b1d */ /* 0x000fec0000010000 */
[----:B------:R-:W2:Y:S04]  /*94c10*/  LDL.LU R4, [R1+0x310] ;  /* 0x0003100001047983 */ /* 0x000ea80000300800 */
[----:B------:R-:W2:Y:S04]  /*94c20*/  LDL.LU R5, [R1+0x314] ;  /* 0x0003140001057983 */ /* 0x000ea80000300800 */
[----:B------:R-:W2:Y:S04]  /*94c30*/  LDL.LU R6, [R1+0x318] ;  /* 0x0003180001067983 */ /* 0x000ea80000300800 */
[----:B------:R-:W2:Y:S04]  /*94c40*/  LDL.LU R7, [R1+0x31c] ;  /* 0x00031c0001077983 */ /* 0x000ea80000300800 */
[----:B------:R-:W1:Y:S04]  /*94c50*/  LDS.128 R24, [R2] ;  /* 0x0000000002187984 */ /* 0x000e680000000c00 */
[----:B0-----:R-:W2:Y:S04]  /*94c60*/  LDL.LU R12, [R1+0x300] ;  /* 0x00030000010c7983 */ /* 0x001ea80000300800 */
[----:B------:R-:W2:Y:S04]  /*94c70*/  LDL.LU R13, [R1+0x304] ;  /* 0x00030400010d7983 */ /* 0x000ea80000300800 */
[----:B------:R-:W2:Y:S04]  /*94c80*/  LDL.LU R14, [R1+0x308] ;  /* 0x00030800010e7983 */ /* 0x000ea80000300800 */
[----:B------:R-:W2:Y:S01]  /*94c90*/  LDL.LU R15, [R1+0x30c] ;  /* 0x00030c00010f7983 */ /* 0x000ea20000300800 */
[----:B------:R-:W-:Y:S06]  /*94ca0*/  BAR.SYNC.DEFER_BLOCKING 0x0 ;  /* 0x0000000000007b1d */ /* 0x000fec0000010000 */
[----:B-1----:R-:W-:Y:S04]  /*94cb0*/  STL.64 [R1+0x360], R24 ;  /* 0x0003601801007387 */ /* 0x002fe80000100a00 */
[----:B------:R0:W-:Y:S04]  /*94cc0*/  STL.64 [R1+0x368], R26 ;  /* 0x0003681a01007387 */ /* 0x0001e80000100a00 */
[----:B0-----:R-:W2:Y:S04]  /*94cd0*/  LDL.LU.64 R26, [R1+0x2898] ;  /* 0x00289800011a7983 */ /* 0x001ea80000300a00 */
[----:B------:R-:W2:Y:S04]  /*94ce0*/  LDL.LU.64 R24, [R1+0x2890] ;  /* 0x0028900001187983 */ /* 0x000ea80000300a00 */
[----:B----4-:R-:W-:Y:S01]  /*94cf0*/  STSM.16.M88.4 [R0], R8 ;  /* 0x0000000800007844 */ /* 0x010fe20000000200 */
[----:B------:R-:W-:Y:S06]  /*94d00*/  BAR.SYNC.DEFER_BLOCKING 0x0 ;  /* 0x0000000000007b1d */ /* 0x000fec0000010000 */
[----:B------:R-:W0:Y:S02]  /*94d10*/  LDS.128 R8, [R2] ;  /* 0x0000000002087984 */ /* 0x000e240000000c00 */
[----:B------:R-:W-:Y:S06]  /*94d20*/  BAR.SYNC.DEFER_BLOCKING 0x0 ;  /* 0x0000000000007b1d */ /* 0x000fec0000010000 */
[----:B---3--:R-:W-:Y:S04]  /*94d30*/  STSM.16.M88.4 [R0], R16 ;  /* 0x0000001000007844 */ /* 0x008fe80000000200 */
[----:B0-----:R-:W-:Y:S04]  /*94d40*/  STL.64 [R1+0x350], R8 ;  /* 0x0003500801007387 */ /* 0x001fe80000100a00 */
[----:B------:R-:W-:Y:S01]  /*94d50*/  STL.64 [R1+0x358], R10 ;  /* 0x0003580a01007387 */ /* 0x000fe20000100a00 */
[----:B------:R-:W-:Y:S06]  /*94d60*/  BAR.SYNC.DEFER_BLOCKING 0x0 ;  /* 0x0000000000007b1d */ /* 0x000fec0000010000 */
[----:B------:R-:W0:Y:S02]  /*94d70*/  LDS.128 R8, [R2] ;  /* 0x0000000002087984 */ /* 0x000e240000000c00 */
[----:B------:R-:W-:Y:S06]  /*94d80*/  BAR.SYNC.DEFER_BLOCKING 0x0 ;  /* 0x0000000000007b1d */ /* 0x000fec0000010000 */
[----:B--2---:R1:W-:Y:S04]  /*94d90*/  STSM.16.M88.4 [R0], R20 ;  /* 0x0000001400007844 */ /* 0x0043e80000000200 */
[----:B0-----:R-:W-:Y:S04]  /*94da0*/  STL.64 [R1+0x340], R8 ;  /* 0x0003400801007387 */ /* 0x001fe80000100a00 */
[----:B------:R-:W-:Y:S01]  /*94db0*/  STL.64 [R1+0x348], R10 ;  /* 0x0003480a01007387 */ /* 0x000fe20000100a00 */
[----:B------:R-:W-:Y:S06]  /*94dc0*/  BAR.SYNC.DEFER_BLOCKING 0x0 ;  /* 0x0000000000007b1d */ /* 0x000fec0000010000 */
[----:B-1----:R-:W2:Y:S04]  /*94dd0*/  LDL.LU R20, [R1+0x2f0] ;  /* 0x0002f00001147983 */ /* 0x002ea80000300800 */
[----:B------:R-:W0:Y:S01]  /*94de0*/  LDS.128 R8, [R2] ;  /* 0x0000000002087984 */ /* 0x000e220000000c00 */
[----:B------:R-:W-:Y:S06]  /*94df0*/  BAR.SYNC.DEFER_BLOCKING 0x0 ;  /* 0x0000000000007b1d */ /* 0x000fec0000010000 */
[----:B------:R1:W-:Y:S04]  /*94e00*/  STSM.16.M88.4 [R0], R24 ;  /* 0x0000001800007844 */ /* 0x0003e80000000200 */
[----:B0-----:R-:W-:Y:S04]  /*94e10*/  STL.64 [R1+0x330], R8 ;  /* 0x0003300801007387 */ /* 0x001fe80000100a00 */
[----:B------:R-:W-:Y:S01]  /*94e20*/  STL.64 [R1+0x338], R10 ;  /* 0x0003380a01007387 */ /* 0x000fe20000100a00 */
[----:B------:R-:W-:Y:S06]  /*94e30*/  BAR.SYNC.DEFER_BLOCKING 0x0 ;  /* 0x0000000000007b1d */ /* 0x000fec0000010000 */
[----:B------:R-:W2:Y:S04]  /*94e40*/  LDL.LU R21, [R1+0x2f4] ;  /* 0x0002f40001157983 */ /* 0x000ea80000300800 */
[----:B------:R-:W2:Y:S04]  /*94e50*/  LDL.LU R22, [R1+0x2f8] ;  /* 0x0002f80001167983 */ /* 0x000ea80000300800 */
[----:B------:R-:W2:Y:S04]  /*94e60*/  LDL.LU R23, [R1+0x2fc] ;  /* 0x0002fc0001177983 */ /* 0x000ea80000300800 */
[----:B-1----:R-:W3:Y:S04]  /*94e70*/  LDL.LU R24, [R1+0x2e0] ;  /* 0x0002e00001187983 */ /* 0x002ee80000300800 */
[----:B------:R-:W0:Y:S01]  /*94e80*/  LDS.128 R8, [R2] ;  /* 0x0000000002087984 */ /* 0x000e220000000c00 */
[----:B------:R-:W-:Y:S06]  /*94e90*/  BAR.SYNC.DEFER_BLOCKING 0x0 ;  /* 0x0000000000007b1d */ /* 0x000fec0000010000 */
[----:B------:R-:W-:Y:S02]  /*94ea0*/  STSM.16.M88.4 [R0], R4 ;  /* 0x0000000400007844 */ /* 0x000fe40000000200 */
[----:B------:R-:W-:Y:S06]  /*94eb0*/  BAR.SYNC.DEFER_BLOCKING 0x0 ;  /* 0x0000000000007b1d */ /* 0x000fec0000010000 */
[----:B------:R-:W1:Y:S04]  /*94ec0*/  LDS.128 R4, [R2] ;  /* 0x0000000002047984 */ /* 0x000e680000000c00 */
[----:B0-----:R0:W-:Y:S04]  /*94ed0*/  STL.64 [R1+0x320], R8 ;  /* 0x0003200801007387 */ /* 0x0011e80000100a00 */
[----:B------:R4:W-:Y:S04]  /*94ee0*/  STL.64 [R1+0x328], R10 ;  /* 0x0003280a01007387 */ /* 0x0009e80000100a00 */
[----:B------:R-:W3:Y:S04]  /*94ef0*/  LDL.LU R25, [R1+0x2e4] ;  /* 0x0002e40001197983 */ /* 0x000ee80000300800 */
[----:B------:R-:W3:Y:S04]  /*94f00*/  LDL.LU R26, [R1+0x2e8] ;  /* 0x0002e800011a7983 */ /* 0x000ee80000300800 */
[----:B------:R-:W3:Y:S01]  /*94f10*/  LDL.LU R27, [R1+0x2ec] ;  /* 0x0002ec00011b7983 */ /* 0x000ee20000300800 */
[----:B------:R-:W-:Y:S06]  /*94f20*/  BAR.SYNC.DEFER_BLOCKING 0x0 ;  /* 0x0000000000007b1d */ /* 0x000fec0000010000 */
[----:B-1----:R-:W-:Y:S04]  /*94f30*/  STL.64 [R1+0x310], R4 ;  /* 0x0003100401007387 */ /* 0x002fe80000100a00 */
[----:B------:R-:W-:Y:S04]  /*94f40*/  STL.64 [R1+0x318], R6 ;  /* 0x0003180601007387 */ /* 0x000fe80000100a00 */
[----:B0-----:R-:W3:Y:S04]  /*94f50*/  LDL.LU R8, [R1+0x2d0] ;  /* 0x0002d00001087983 */ /* 0x001ee80000300800 */
[----:B------:R-:W3:Y:S04]  /*94f60*/  LDL.LU R9, [R1+0x2d4] ;  /* 0x0002d40001097983 */ /* 0x000ee80000300800 */
[----:B----4-:R-:W4:Y:S04]  /*94f70*/  LDL.LU R10, [R1+0x2d8] ;  /* 0x0002d800010a7983 */ /* 0x010f280000300800 */
[----:B------:R-:W4:Y:S04]  /*94f80*/  LDL.LU R11, [R1+0x2dc] ;  /* 0x0002dc00010b7983 */ /* 0x000f280000300800 */
[----:B------:R0:W-:Y:S01]  /*94f90*/  STSM.16.M88.4 [R0], R12 ;  /* 0x0000000c00007844 */ /* 0x0001e20000000200 */
[----:B------:R-:W-:Y:S06]  /*94fa0*/  BAR.SYNC.DEFER_BLOCKING 0x0 ;  /* 0x0000000000007b1d */ /* 0x000fec0000010000 */
[----:B------:R-:W1:Y:S02]  /*94fb0*/  LDS.128 R4, [R2] ;  /* 0x0000000002047984 */ /* 0x000e640000000c00 */
[----:B------:R-:W-:Y:S06]  /*94fc0*/  BAR.SYNC.DEFER_BLOCKING 0x0 ;  /* 0x0000000000007b1d */ /* 0x000fec0000010000 */
[----:B--2---:R2:W-:Y:S04]  /*94fd0*/  STSM.16.M88.4 [R0], R20 ;  /* 0x0000001400007844 */ /* 0x0045e80000000200 */
[----:B----4-:R-:W-:Y:S04]  /*94fe0*/  STL.64 [R1+0x2888], R10 ;  /* 0x0028880a01007387 */ /* 0x010fe80000100a00 */
[----:B---3--:R-:W-:Y:S01]  /*94ff0*/  STL.64 [R1+0x2880], R8 ;  /* 0x0028800801007387 */ /* 0x008fe20000100a00 */
[----:B------:R-:W-:Y:S06]  /*95000*/  BAR.SYNC.DEFER_BLOCKING 0x0 ;  /* 0x0000000000007b1d */ /* 0x000fec0000010000 */
[----:B------:R-:W3:Y:S04]  /*95010*/  LDL.LU R16, [R1+0x2c0] ;  /* 0x0002c00001107983 */ /* 0x000ee80000300800 */
[----:B------:R-:W3:Y:S04]  /*95020*/  LDL.LU R17, [R1+0x2c4] ;  /* 0x0002c40001117983 */ /* 0x000ee80000300800 */
[----:B------:R-:W3:Y:S04]  /*95030*/  LDL.LU R18, [R1+0x2c8] ;  /* 0x0002c80001127983 */ /* 0x000ee80000300800 */
[----:B------:R-:W3:Y:S04]  /*95040*/  LDL.LU R19, [R1+0x2cc] ;  /* 0x0002cc0001137983 */ /* 0x000ee80000300800 */
[----:B0-----:R-:W4:Y:S04]  /*95050*/  LDL.LU R12, [R1+0x2b0] ;  /* 0x0002b000010c7983 */ /* 0x001f280000300800 */
[----:B------:R-:W4:Y:S04]  /*95060*/  LDL.LU R13, [R1+0x2b4] ;  /* 0x0002b400010d7983 */ /* 0x000f280000300800 */
[----:B------:R-:W4:Y:S04]  /*95070*/  LDL.LU R14, [R1+0x2b8] ;  /* 0x0002b800010e7983 */ /* 0x000f280000300800 */
[----:B------:R-:W4:Y:S04]  /*95080*/  LDL.LU R15, [R1+0x2bc] ;  /* 0x0002bc00010f7983 */ /* 0x000f280000300800 */
[----:B-1----:R-:W-:Y:S04]  /*95090*/  STL.64 [R1+0x300], R4 ;  /* 0x0003000401007387 */ /* 0x002fe80000100a00 */
[----:B------:R-:W-:Y:S04]  /*950a0*/  STL.64 [R1+0x308], R6 ;  /* 0x0003080601007387 */ /* 0x000fe80000100a00 */
[----:B------:R-:W0:Y:S01]  /*950b0*/  LDS.128 R4, [R2] ;  /* 0x0000000002047984 */ /* 0x000e220000000c00 */
[----:B------:R-:W-:Y:S06]  /*950c0*/  BAR.SYNC.DEFER_BLOCKING 0x0 ;  /* 0x0000000000007b1d */ /* 0x000fec0000010000 */
[----:B--2---:R-:W2:Y:S04]  /*950d0*/  LDL.LU R20, [R1+0x2a0] ;  /* 0x0002a00001147983 */ /* 0x004ea80000300800 */
[----:B------:R-:W2:Y:S04]  /*950e0*/  LDL.LU R21, [R1+0x2a4] ;  /* 0x0002a40001157983 */ /* 0x000ea80000300800 */
[----:B------:R-:W2:Y:S04]  /*950f0*/  LDL.LU R22, [R1+0x2a8] ;  /* 0x0002a80001167983 */ /* 0x000ea80000300800 */
[----:B------:R-:W2:Y:S04]  /*95100*/  LDL.LU R23, [R1+0x2ac] ;  /* 0x0002ac0001177983 */ /* 0x000ea80000300800 */
[----:B------:R-:W-:Y:S01]  /*95110*/  STSM.16.M88.4 [R0], R24 ;  /* 0x0000001800007844 */ /* 0x000fe20000000200 */
[----:B------:R-:W-:Y:S06]  /*95120*/  BAR.SYNC.DEFER_BLOCKING 0x0 ;  /* 0x0000000000007b1d */ /* 0x000fec0000010000 */
[----:B------:R-:W1:Y:S04]  /*95130*/  LDS.128 R8, [R2] ;  /* 0x0000000002087984 */ /* 0x000e680000000c00 */
[----:B0-----:R0:W-:Y:S04]  /*95140*/  STL.64 [R1+0x2f0], R4 ;  /* 0x0002f00401007387 */ /* 0x0011e80000100a00 */
        /* <DEDUP_REMOVED lines=9> */
[----:B-1----:R-:W-:Y:S04]  /*951e0*/  STL.64 [R1+0x2e0], R8 ;  /* 0x0002e00801007387 */ /* 0x002fe80000100a00 */
[----:B------:R0:W-:Y:S01]  /*951f0*/  STL.64 [R1+0x2e8], R10 ;  /* 0x0002e80a01007387 */ /* 0x0001e20000100a00 */
[----:B------:R-:W-:Y:S06]  /*95200*/  BAR.SYNC.DEFER_BLOCKING 0x0 ;  /* 0x0000000000007b1d */ /* 0x000fec0000010000 */
[----:B0-----:R-:W2:Y:S04]  /*95210*/  LDL.LU.64 R10, [R1+0x2888] ;  /* 0x00288800010a7983 */ /* 0x001ea80000300a00 */
[----:B------:R-:W2:Y:S04]  /*95220*/  LDL.LU.64 R8, [R1+0x2880] ;  /* 0x0028800001087983 */ /* 0x000ea80000300a00 */
[----:B--2---:R-:W-:Y:S01]  /*95230*/  STSM.16.M88.4 [R0], R8 ;  /* 0x0000000800007844 */ /* 0x004fe20000000200 */
        /* <DEDUP_REMOVED lines=9> */
[----:B----4-:R1:W-:Y:S04]  /*952d0*/  STSM.16.M88.4 [R0], R12 ;  /* 0x0000000c00007844 */ /* 0x0103e80000000200 */
        /* <DEDUP_REMOVED lines=193> */
[----:B-1----:R1:W-:Y:S04]  /*95ef0*/  STL.64 [R1+0x190], R4 ;  /* 0x0001900401007387 */ /* 0x0023e80000100a00 */
[----:B------:R1:W-:Y:S04]  /*95f00*/  STL.64 [R1+0x198], R6 ;  /* 0x0001980601007387 */ /* 0x0003e80000100a00 */
[----:B0-----:R-:W2:Y:S04]  /*95f10*/  LDL.LU R8, [R1+0x150] ;  /* 0x0001500001087983 */ /* 0x001ea80000300800 */
[----:B------:R-:W2:Y:S04]  /*95f20*/  LDL.LU R9, [R1+0x154] ;  /* 0x0001540001097983 */ /* 0x000ea80000300800 */
[----:B----4-:R-:W4:Y:S04]  /*95f30*/  LDL.LU R10, [R1+0x158] ;  /* 0x00015800010a7983 */ /* 0x010f280000300800 */
[----:B------:R-:W4:Y:S04]  /*95f40*/  LDL.LU R11, [R1+0x15c] ;  /* 0x00015c00010b7983 */ /* 0x000f280000300800 */
[----:B------:R-:W-:Y:S01]  /*95f50*/  STSM.16.M88.4 [R0], R12 ;  /* 0x0000000c00007844 */ /* 0x000fe20000000200 */
[----:B------:R-:W-:Y:S06]  /*95f60*/  BAR.SYNC.DEFER_BLOCKING 0x0 ;  /* 0x0000000000007b1d */ /* 0x000fec0000010000 */
[----:B----4-:R-:W-:Y:S04]  /*95f70*/  STL.64 [R1+0x2858], R10 ;  /* 0x0028580a01007387 */ /* 0x010fe80000100a00 */
[----:B--2---:R-:W-:Y:S04]  /*95f80*/  STL.64 [R1+0x2850], R8 ;  /* 0x0028500801007387 */ /* 0x004fe80000100a00 */
[----:B------:R-:W0:Y:S01]  /*95f90*/  LDS.128 R8, [R2] ;  /* 0x0000000002087984 */ /* 0x000e220000000c00 */
[----:B------:R-:W-:Y:S06]  /*95fa0*/  BAR.SYNC.DEFER_BLOCKING 0x0 ;  /* 0x0000000000007b1d */ /* 0x000fec0000010000 */
[----:B------:R-:W2:Y:S04]  /*95fb0*/  LDL.LU R16, [R1+0x140] ;  /* 0x0001400001107983 */ /* 0x000ea80000300800 */
[----:B------:R-:W2:Y:S04]  /*95fc0*/  LDL.LU R17, [R1+0x144] ;  /* 0x0001440001117983 */ /* 0x000ea80000300800 */
[----:B------:R-:W2:Y:S04]  /*95fd0*/  LDL.LU R18, [R1+0x148] ;  /* 0x0001480001127983 */ /* 0x000ea80000300800 */
[----:B------:R-:W2:Y:S04]  /*95fe0*/  LDL.LU R19, [R1+0x14c] ;  /* 0x00014c0001137983 */ /* 0x000ea80000300800 */
[----:B------:R4:W-:Y:S04]  /*95ff0*/  STSM.16.M88.4 [R0], R20 ;  /* 0x0000001400007844 */ /* 0x0009e80000000200 */
[----:B-1----:R-:W2:Y:S04]  /*96000*/  LDL.LU R4, [R1+0x130] ;  /* 0x0001300001047983 */ /* 0x002ea80000300800 */
[----:B------:R-:W2:Y:S04]  /*96010*/  LDL.LU R5, [R1+0x134] ;  /* 0x0001340001057983 */ /* 0x000ea80000300800 */
[----:B------:R-:W2:Y:S04]  /*96020*/  LDL.LU R6, [R1+0x138] ;  /* 0x0001380001067983 */ /* 0x000ea80000300800 */
[----:B------:R-:W2:Y:S01]  /*96030*/  LDL.LU R7, [R1+0x13c] ;  /* 0x00013c0001077983 */ /* 0x000ea20000300800 */
[----:B------:R-:W-:Y:S06]  /*96040*/  BAR.SYNC.DEFER_BLOCKING 0x0 ;  /* 0x0000000000007b1d */ /* 0x000fec0000010000 */
[----:B0-----:R-:W-:Y:S04]  /*96050*/  STL.64 [R1+0x180], R8 ;  /* 0x0001800801007387 */ /* 0x001fe80000100a00 */
[----:B------:R-:W-:Y:S04]  /*96060*/  STL.64 [R1+0x188], R10 ;  /* 0x0001880a01007387 */ /* 0x000fe80000100a00 */
[----:B----4-:R-:W4:Y:S04]  /*96070*/  LDL.LU R20, [R1+0x120] ;  /* 0x0001200001147983 */ /* 0x010f280000300800 */
[----:B------:R-:W4:Y:S04]  /*96080*/  LDL.LU R21, [R1+0x124] ;  /* 0x0001240001157983 */ /* 0x000f280000300800 */
[----:B------:R-:W0:Y:S01]  /*96090*/  LDS.128 R8, [R2] ;  /* 0x0000000002087984 */ /* 0x000e220000000c00 */
[----:B------:R-:W-:Y:S06]  /*960a0*/  BAR.SYNC.DEFER_BLOCKING 0x0 ;  /* 0x0000000000007b1d */ /* 0x000fec0000010000 */
[----:B------:R-:W4:Y:S04]  /*960b0*/  LDL.LU R22, [R1+0x128] ;  /* 0x0001280001167983 */ /* 0x000f280000300800 */
[----:B------:R-:W4:Y:S04]  /*960c0*/  LDL.LU R23, [R1+0x12c] ;  /* 0x00012c0001177983 */ /* 0x000f280000300800 */
[----:B---3--:R1:W-:Y:S04]  /*960d0*/  STSM.16.M88.4 [R0], R24 ;  /* 0x0000001800007844 */ /* 0x0083e80000000200 */
[----:B0-----:R-:W-:Y:S04]  /*960e0*/  STL.64 [R1+0x170], R8 ;  /* 0x0001700801007387 */ /* 0x001fe80000100a00 */
[----:B------:R-:W-:Y:S01]  /*960f0*/  STL.64 [R1+0x178], R10 ;  /* 0x0001780a01007387 */ /* 0x000fe20000100a00 */
[----:B------:R-:W-:Y:S06]  /*96100*/  BAR.SYNC.DEFER_BLOCKING 0x0 ;  /* 0x0000000000007b1d */ /* 0x000fec0000010000 */
[----:B------:R-:W3:Y:S04]  /*96110*/  LDL.LU R12, [R1+0x110] ;  /* 0x00011000010c7983 */ /* 0x000ee80000300800 */
[----:B------:R-:W3:Y:S04]  /*96120*/  LDL.LU R13, [R1+0x114] ;  /* 0x00011400010d7983 */ /* 0x000ee80000300800 */
[----:B------:R-:W3:Y:S04]  /*96130*/  LDL.LU R14, [R1+0x118] ;  /* 0x00011800010e7983 */ /* 0x000ee80000300800 */
[----:B------:R-:W3:Y:S04]  /*96140*/  LDL.LU R15, [R1+0x11c] ;  /* 0x00011c00010f7983 */ /* 0x000ee80000300800 */
[----:B------:R-:W0:Y:S04]  /*96150*/  LDS.128 R8, [R2] ;  /* 0x0000000002087984 */ /* 0x000e280000000c00 */
[----:B-1----:R-:W2:Y:S04]  /*96160*/  LDL.LU R24, [R1+0x100] ;  /* 0x0001000001187983 */ /* 0x002ea80000300800 */
        /* <DEDUP_REMOVED lines=14> */
[----:B------:R-:W1:Y:S02]  /*96250*/  LDS.128 R16, [R2] ;  /* 0x0000000002107984 */ /* 0x000e640000000c00 */
[----:B------:R-:W-:Y:S06]  /*96260*/  BAR.SYNC.DEFER_BLOCKING 0x0 ;  /* 0x0000000000007b1d */ /* 0x000fec0000010000 */
[----:B------:R-:W-:Y:S02]  /*96270*/  STSM.16.M88.4 [R0], R4 ;  /* 0x0000000400007844 */ /* 0x000fe40000000200 */
[----:B------:R-:W-:Y:S06]  /*96280*/  BAR.SYNC.DEFER_BLOCKING 0x0 ;  /* 0x0000000000007b1d */ /* 0x000fec0000010000 */
[----:B------:R-:W2:Y:S02]  /*96290*/  LDS.128 R4, [R2] ;  /* 0x0000000002047984 */ /* 0x000ea40000000c00 */
[----:B------:R-:W-:Y:S06]  /*962a0*/  BAR.SYNC.DEFER_BLOCKING 0x0 ;  /* 0x0000000000007b1d */ /* 0x000fec0000010000 */
[----:B----4-:R-:W-:Y:S02]  /*962b0*/  STSM.16.M88.4 [R0], R20 ;  /* 0x0000001400007844 */ /* 0x010fe40000000200 */
[----:B------:R-:W-:Y:S06]  /*962c0*/  BAR.SYNC.DEFER_BLOCKING 0x0 ;  /* 0x0000000000007b1d */ /* 0x000fec0000010000 */
[----:B------:R-:W4:Y:S02]  /*962d0*/  LDS.128 R20, [R2] ;  /* 0x0000000002147984 */ /* 0x000f240000000c00 */
[----:B------:R-:W-:Y:S06]  /*962e0*/  BAR.SYNC.DEFER_BLOCKING 0x0 ;  /* 0x0000000000007b1d */ /* 0x000fec0000010000 */
[----:B---3--:R-:W-:Y:S02]  /*962f0*/  STSM.16.M88.4 [R0], R12 ;  /* 0x0000000c00007844 */ /* 0x008fe40000000200 */
[----:B------:R-:W-:Y:S06]  /*96300*/  BAR.SYNC.DEFER_BLOCKING 0x0 ;  /* 0x0000000000007b1d */ /* 0x000fec0000010000 */
[----:B------:R-:W3:Y:S02]  /*96310*/  LDS.128 R12, [R2] ;  /* 0x00000000020c7984 */ /* 0x000ee40000000c00 */
[----:B------:R-:W-:Y:S06]  /*96320*/  BAR.SYNC.DEFER_BLOCKING 0x0 ;  /* 0x0000000000007b1d */ /* 0x000fec0000010000 */
[----:B0-----:R-:W-:Y:S04]  /*96330*/  STL.64 [R1+0x150], R8 ;  /* 0x0001500801007387 */ /* 0x001fe80000100a00 */
[----:B------:R0:W-:Y:S04]  /*96340*/  STL.64 [R1+0x158], R10 ;  /* 0x0001580a01007387 */ /* 0x0001e80000100a00 */
[----:B------:R-:W-:Y:S04]  /*96350*/  STSM.16.M88.4 [R0], R24 ;  /* 0x0000001800007844 */ /* 0x000fe80000000200 */
[----:B0-----:R-:W3:Y:S01]  /*96360*/  LDL.LU.64 R10, [R1+0x2848] ;  /* 0x00284800010a7983 */ /* 0x001ee20000300a00 */
[----:B------:R-:W-:Y:S06]  /*96370*/  BAR.SYNC.DEFER_BLOCKING 0x0 ;  /* 0x0000000000007b1d */ /* 0x000fec0000010000 */
[----:B------:R-:W3:Y:S04]  /*96380*/  LDL.LU.64 R8, [R1+0x2840] ;  /* 0x0028400001087983 */ /* 0x000ee80000300a00 */
[----:B-1----:R0:W-:Y:S04]  /*96390*/  STL.64 [R1+0x140], R16 ;  /* 0x0001401001007387 */ /* 0x0021e80000100a00 */
[----:B------:R1:W-:Y:S04]  /*963a0*/  STL.64 [R1+0x148], R18 ;  /* 0x0001481201007387 */ /* 0x0003e80000100a00 */
[----:B0-----:R-:W3:Y:S04]  /*963b0*/  LDL.LU R16, [R1+0x380] ;  /* 0x0003800001107983 */ /* 0x001ee80000300800 */
[----:B--2---:R0:W-:Y:S04]  /*963c0*/  STL.64 [R1+0x130], R4 ;  /* 0x0001300401007387 */ /* 0x0041e80000100a00 */
[----:B------:R2:W-:Y:S04]  /*963d0*/  STL.64 [R1+0x138], R6 ;  /* 0x0001380601007387 */ /* 0x0005e80000100a00 */
[----:B------:R-:W3:Y:S04]  /*963e0*/  LDL.LU R17, [R1+0x384] ;  /* 0x0003840001117983 */ /* 0x000ee80000300800 */
[----:B-1----:R-:W3:Y:S04]  /*963f0*/  LDL.LU R18, [R1+0x388] ;  /* 0x0003880001127983 */ /* 0x002ee80000300800 */
[----:B------:R-:W3:Y:S04]  /*96400*/  LDL.LU R19, [R1+0x38c] ;  /* 0x00038c0001137983 */ /* 0x000ee80000300800 */
[----:B0-----:R-:W3:Y:S04]  /*96410*/  LDL.LU R4, [R1+0x3a0] ;  /* 0x0003a00001047983 */ /* 0x001ee80000300800 */
[----:B------:R-:W3:Y:S04]  /*96420*/  LDL.LU R5, [R1+0x3a4] ;  /* 0x0003a40001057983 */ /* 0x000ee80000300800 */
[----:B--2---:R-:W2:Y:S04]  /*96430*/  LDL.LU R6, [R1+0x3a8] ;  /* 0x0003a80001067983 */ /* 0x004ea80000300800 */
[----:B------:R-:W2:Y:S04]  /*96440*/  LDL.LU R7, [R1+0x3ac] ;  /* 0x0003ac0001077983 */ /* 0x000ea80000300800 */
[----:B----4-:R-:W-:Y:S04]  /*96450*/  STL.64 [R1+0x120], R20 ;  /* 0x0001201401007387 */ /* 0x010fe80000100a00 */
[----:B------:R0:W-:Y:S04]  /*96460*/  STL.64 [R1+0x128], R22 ;  /* 0x0001281601007387 */ /* 0x0001e80000100a00 */
[----:B------:R-:W1:Y:S04]  /*96470*/  LDS.128 R24, [R2] ;  /* 0x0000000002187984 */ /* 0x000e680000000c00 */
[----:B0-----:R-:W4:Y:S04]  /*96480*/  LDL.LU.64 R22, [R1+0x2838] ;  /* 0x0028380001167983 */ /* 0x001f280000300a00 */
[----:B------:R-:W4:Y:S04]  /*96490*/  LDL.LU.64 R20, [R1+0x2830] ;  /* 0x0028300001147983 */ /* 0x000f280000300a00 */
[----:B---3--:R0:W-:Y:S04]  /*964a0*/  STL.64 [R1+0x110], R12 ;  /* 0x0001100c01007387 */ /* 0x0081e80000100a00 */
[----:B------:R3:W-:Y:S01]  /*964b0*/  STL.64 [R1+0x118], R14 ;  /* 0x0001180e01007387 */ /* 0x0007e20000100a00 */
[----:B------:R-:W-:Y:S06]  /*964c0*/  BAR.SYNC.DEFER_BLOCKING 0x0 ;  /* 0x0000000000007b1d */ /* 0x000fec0000010000 */
[----:B0-----:R-:W2:Y:S04]  /*964d0*/  LDL.LU R12, [R1+0x390] ;  /* 0x00039000010c7983 */ /* 0x001ea80000300800 */
[----:B------:R-:W2:Y:S04]  /*964e0*/  LDL.LU R13, [R1+0x394] ;  /* 0x00039400010d7983 */ /* 0x000ea80000300800 */
[----:B---3--:R-:W3:Y:S04]  /*964f0*/  LDL.LU R14, [R1+0x398] ;  /* 0x00039800010e7983 */ /* 0x008ee80000300800 */
[----:B------:R-:W3:Y:S04]  /*96500*/  LDL.LU R15, [R1+0x39c] ;  /* 0x00039c00010f7983 */ /* 0x000ee80000300800 */
        /* <DEDUP_REMOVED lines=14> */
[----:B------:R-:W-:Y:S02]  /*965f0*/  STSM.16.M88.4 [R0], R16 ;  /* 0x0000001000007844 */ /* 0x000fe40000000200 */
[----:B------:R-:W-:Y:S06]  /*96600*/  BAR.SYNC.DEFER_BLOCKING 0x0 ;  /* 0x0000000000007b1d */ /* 0x000fec0000010000 */
[----:B------:R-:W1:Y:S02]  /*96610*/  LDS.128 R16, [R2] ;  /* 0x0000000002107984 */ /* 0x000e640000000c00 */
[----:B------:R-:W-:Y:S01]  /*96620*/  BAR.SYNC.DEFER_BLOCKING 0x0 ;  /* 0x0000000000007b1d */ /* 0x000fe20000010000 */
[----:B0-----:R-:W-:-:S05]  /*96630*/  MOV R28, R23 ;  /* 0x00000017001c7202 */ /* 0x001fca0000000f00 */
[----:B------:R0:W-:Y:S04]  /*96640*/  STSM.16.M88.4 [R0], R4 ;  /* 0x0000000400007844 */ /* 0x0001e80000000200 */
[----:B------:R-:W-:Y:S04]  /*96650*/  STL.64 [R1+0x3e0], R20 ;  /* 0x0003e01401007387 */ /* 0x000fe80000100a00 */
[----:B------:R-:W-:Y:S04]  /*96660*/  STL [R1+0x3e8], R22 ;  /* 0x0003e81601007387 */ /* 0x000fe80000100800 */
[----:B------:R-:W-:Y:S01]  /*96670*/  STL [R1+0x27f8], R28 ;  /* 0x0027f81c01007387 */ /* 0x000fe20000100800 */
[----:B-1----:R-:W-:-:S03]  /*96680*/  IMAD.MOV.U32 R27, RZ, RZ, R19 ;  /* 0x000000ffff1b7224 */ /* 0x002fc600078e0013 */
[----:B------:R-:W-:Y:S04]  /*96690*/  STL.64 [R1+0x3d0], R16 ;  /* 0x0003d01001007387 */ /* 0x000fe80000100a00 */
[----:B------:R-:W-:Y:S01]  /*966a0*/  STL [R1+0x3d8], R18 ;  /* 0x0003d81201007387 */ /* 0x000fe20000100800 */
[----:B------:R-:W-:Y:S06]  /*966b0*/  BAR.SYNC.DEFER_BLOCKING 0x0 ;  /* 0x0000000000007b1d */ /* 0x000fec0000010000 */
[----:B------:R-:W1:Y:S04]  /*966c0*/  LDS.128 R16, [R2] ;  /* 0x0000000002107984 */ /* 0x000e680000000c00 */
[----:B------:R-:W-:Y:S04]  /*966d0*/  STL [R1+0x27f0], R27 ;  /* 0x0027f01b01007387 */ /* 0x000fe80000100800 */
[----:B0-----:R-:W2:Y:S04]  /*966e0*/  LDL.LU R4, [R1+0x370] ;  /* 0x0003700001047983 */ /* 0x001ea80000300800 */
[----:B------:R-:W4:Y:S01]  /*966f0*/  LDL R6, [R1+0xfd8] ;  /* 0x000fd80001067983 */ /* 0x000f220000100800 */
[----:B------:R-:W-:Y:S01]  /*96700*/  BAR.SYNC.DEFER_BLOCKING 0x0 ;  /* 0x0000000000007b1d */ /* 0x000fe20000010000 */
[----:B-1----:R-:W-:-:S02]  /*96710*/  IMAD.MOV.U32 R28, RZ, RZ, R18 ;  /* 0x000000ffff1c7224 */ /* 0x002fc400078e0012 */
[----:B------:R-:W-:-:S03]  /*96720*/  IMAD.MOV.U32 R26, RZ, RZ, R19 ;  /* 0x000000ffff1a7224 */ /* 0x000fc600078e0013 */
[----:B------:R0:W-:Y:S04]  /*96730*/  STL.64 [R1+0x380], R16 ;  /* 0x0003801001007387 */ /* 0x0001e80000100a00 */
[----:B------:R1:W-:Y:S01]  /*96740*/  STL [R1+0x27fc], R28 ;  /* 0x0027fc1c01007387 */ /* 0x0003e20000100800 */
[----:B0-----:R-:W4:Y:S03]  /*96750*/  LDC R16, c[0x0][0x3b4] ;  /* 0x0000ed00ff107b82 */ /* 0x001f260000000800 */
[----:B-1----:R-:W2:Y:S04]  /*96760*/  LDL.LU R28, [R1+0xde0] ;  /* 0x000de000011c7983 */ /* 0x002ea80000300800 */
[----:B------:R0:W-:Y:S04]  /*96770*/  STL [R1+0x27f4], R26 ;  /* 0x0027f41a01007387 */ /* 0x0001e80000100800 */
[----:B------:R-:W2:Y:S04]  /*96780*/  LDL.LU R5, [R1+0xd0] ;  /* 0x0000d00001057983 */ /* 0x000ea80000300800 */
[----:B------:R-:W2:Y:S04]  /*96790*/  LDL.LU R7, [R1+0xc0] ;  /* 0x0000c00001077983 */ /* 0x000ea80000300800 */
[----:B0-----:R-:W2:Y:S04]  /*967a0*/  LDL.LU R26, [R1+0xfdc] ;  /* 0x000fdc00011a7983 */ /* 0x001ea80000300800 */
[----:B------:R-:W2:Y:S04]  /*967b0*/  LDL.LU R27, [R1+0xfe4] ;  /* 0x000fe400011b7983 */ /* 0x000ea80000300800 */
[----:B------:R-:W2:Y:S04]  /*967c0*/  LDL.LU R29, [R1+0xfe0] ;  /* 0x000fe000011d7983 */ /* 0x000ea80000300800 */
[----:B---3--:R4:W-:Y:S01]  /*967d0*/  STSM.16.M88.4 [R0], R12 ;  /* 0x0000000c00007844 */ /* 0x0089e20000000200 */
[----:B------:R-:W-:Y:S01]  /*967e0*/  BAR.SYNC.DEFER_BLOCKING 0x0 ;  /* 0x0000000000007b1d */ /* 0x000fe20000010000 */
[C---:B----4-:R-:W-:Y:S01]  /*967f0*/  IMAD R0, R6.reuse, R16, RZ ;  /* 0x0000001006007224 */ /* 0x050fe200078e02ff */
[----:B------:R-:W-:-:S04]  /*96800*/  ISETP.GE.AND P1, PT, R6, UR6, PT ;  /* 0x0000000606007c0c */ /* 0x000fc8000bf26270 */
[----:B------:R-:W-:-:S04]  /*96810*/  LEA R18, P2, R0, UR4, 0x1 ;  /* 0x0000000400127c11 */ /* 0x000fc8000f8408ff */
[----:B------:R-:W-:Y:S02]  /*96820*/  LEA.HI.X.SX32 R19, R0, UR5, 0x1, P2 ;  /* 0x0000000500137c11 */ /* 0x000fe400090f0eff */
[C---:B--2---:R-:W-:Y:S01]  /*96830*/  ISETP.LT.AND P1, PT, R28.reuse, UR29, !P1 ;  /* 0x0000001d1c007c0c */ /* 0x044fe2000cf21270 */
[----:B------:R-:W-:Y:S01]  /*96840*/  IMAD R22, R28, UR24, RZ ;  /* 0x000000181c167c24 */ /* 0x000fe2000f8e02ff */
[----:B------:R-:W0:Y:S03]  /*96850*/  LDCU UR29, c[0x0][0x39c] ;  /* 0x00007380ff1d77ac */ /* 0x000e260008000800 */
[----:B------:R-:W-:-:S04]  /*96860*/  IMAD.WIDE R12, R22, 0x2, R18 ;  /* 0x00000002160c7825 */ /* 0x000fc800078e0212 */
[----:B------:R-:W-:-:S05]  /*96870*/  IMAD R3, R26, R16, RZ ;  /* 0x000000101a037224 */ /* 0x000fca00078e02ff */
[C---:B------:R-:W-:Y:S01]  /*96880*/  LEA R14, P2, R3.reuse, UR4, 0x1 ;  /* 0x00000004030e7c11 */ /* 0x040fe2000f8408ff */
[----:B------:R1:W-:Y:S03]  /*96890*/  @P1 STG.E.U16 desc[UR8][R12.64], R4 ;  /* 0x000000040c001986 */ /* 0x0003e6000c101508 */
[----:B------:R-:W-:Y:S02]  /*968a0*/  LEA.HI.X.SX32 R15, R3, UR5, 0x1, P2 ;  /* 0x00000005030f7c11 */ /* 0x000fe400090f0eff */
[----:B------:R-:W-:Y:S02]  /*968b0*/  PRMT R3, R4, 0x7632, R3 ;  /* 0x0000763204037816 */ /* 0x000fe40000000003 */
[----:B-1----:R-:W2:Y:S01]  /*968c0*/  LDL.LU R4, [R1+0xb0] ;  /* 0x0000b00001047983 */ /* 0x002ea20000300800 */
[----:B------:R-:W-:Y:S01]  /*968d0*/  ISETP.GE.AND P1, PT, R26, UR10, PT ;  /* 0x0000000a1a007c0c */ /* 0x000fe2000bf26270 */
[----:B------:R-:W-:-:S02]  /*968e0*/  IMAD.WIDE R12, R22, 0x2, R14 ;  /* 0x00000002160c7825 */ /* 0x000fc400078e020e */
[----:B------:R-:W3:Y:S01]  /*968f0*/  LDL.LU R23, [R1+0x374] ;  /* 0x0003740001177983 */ /* 0x000ee20000300800 */
[----:B------:R-:W-:Y:S01]  /*96900*/  ISETP.LT.AND P1, PT, R28, UR31, !P1 ;  /* 0x0000001f1c007c0c */ /* 0x000fe2000cf21270 */
[----:B------:R-:W1:-:S12]  /*96910*/  LDCU UR31, c[0x0][0x39c] ;  /* 0x00007380ff1f77ac */ /* 0x000e580008000800 */
[----:B------:R4:W-:Y:S01]  /*96920*/  @P1 STG.E.U16 desc[UR8][R12.64], R3 ;  /* 0x000000030c001986 */ /* 0x0009e2000c101508 */
[----:B------:R-:W-:Y:S01]  /*96930*/  ISETP.GE.AND P1, PT, R28, UR7, PT ;  /* 0x000000071c007c0c */ /* 0x000fe2000bf26270 */
[----:B------:R-:W0:Y:S03]  /*96940*/  LDCU.64 UR6, c[0x0][0x398] ;  /* 0x00007300ff0677ac */ /* 0x000e260008000a00 */
[----:B------:R-:W-:Y:S01]  /*96950*/  ISETP.LT.AND P3, PT, R27, UR22, !P1 ;  /* 0x000000161b007c0c */ /* 0x000fe2000cf61270 */
[----:B------:R-:W0:Y:S01]  /*96960*/  LDCU UR22, c[0x0][0x3b8] ;  /* 0x00007700ff1677ac */ /* 0x000e220008000800 */
[----:B----4-:R-:W-:-:S05]  /*96970*/  IMAD R3, R16, 0x80, R0 ;  /* 0x0000008010037824 */ /* 0x010fca00078e0200 */
[----:B------:R-:W-:-:S04]  /*96980*/  LEA R12, P2, R3, UR4, 0x1 ;  /* 0x00000004030c7c11 */ /* 0x000fc8000f8408ff */
[----:B------:R-:W-:Y:S01]  /*96990*/  LEA.HI.X.SX32 R13, R3, UR5, 0x1, P2 ;  /* 0x00000005030d7c11 */ /* 0x000fe200090f0eff */
[----:B------:R-:W-:Y:S02]  /*969a0*/  IMAD R0, R16, 0x40, R3 ;  /* 0x0000004010007824 */ /* 0x000fe400078e0203 */
[----:B------:R-:W-:Y:S01]  /*969b0*/  IMAD.WIDE R16, R22, 0x2, R12 ;  /* 0x0000000216107825 */ /* 0x000fe200078e020c */
[----:B------:R-:W-:Y:S01]  /*969c0*/  ISETP.LT.AND P1, PT, R29, UR20, !P1 ;  /* 0x000000141d007c0c */ /* 0x000fe2000cf21270 */
[----:B------:R-:W4:Y:S03]  /*969d0*/  LDCU UR20, c[0x0][0x398] ;  /* 0x00007300ff1477ac */ /* 0x000f260008000800 */
[----:B------:R0:W-:Y:S01]  /*969e0*/  @P3 STG.E.U16 desc[UR8][R16.64], R5 ;  /* 0x0000000510003986 */ /* 0x0001e2000c101508 */
[----:B------:R-:W-:Y:S02]  /*969f0*/  PRMT R3, R5, 0x7632, R3 ;  /* 0x0000763205037816 */ /* 0x000fe40000000003 */
[C---:B0-----:R-:W-:Y:S01]  /*96a00*/  LEA R16, P2, R0.reuse, UR4, 0x1 ;  /* 0x0000000400107c11 */ /* 0x041fe2000f8408ff */
[----:B------:R-:W4:Y:S01]  /*96a10*/  LDL.LU R5, [R1+0xd4] ;  /* 0x0000d40001057983 */ /* 0x000f220000300800 */
[----:B------:R-:W0:Y:S02]  /*96a20*/  LDCU UR4, c[0x0][0x39c] ;  /* 0x00007380ff0477ac */ /* 0x000e240008000800 */
[----:B------:R-:W-:Y:S01]  /*96a30*/  LEA.HI.X.SX32 R17, R0, UR5, 0x1, P2 ;  /* 0x0000000500117c11 */ /* 0x000fe200090f0eff */
[----:B------:R-:W-:-:S02]  /*96a40*/  VIADD R0, R28, 0x1 ;  /* 0x000000011c007836 */ /* 0x000fc40000000000 */
[----:B------:R-:W-:-:S05]  /*96a50*/  IMAD.WIDE R20, R22, 0x2, R16 ;  /* 0x0000000216147825 */ /* 0x000fca00078e0210 */
[----:B------:R0:W-:Y:S01]  /*96a60*/  @P1 STG.E.U16 desc[UR8][R20.64], R3 ;  /* 0x0000000314001986 */ /* 0x0001e2000c101508 */
[----:B------:R-:W-:Y:S01]  /*96a70*/  ISETP.GE.AND P1, PT, R0, UR11, PT ;  /* 0x0000000b00007c0c */ /* 0x000fe2000bf26270 */
[----:B------:R-:W-:Y:S01]  /*96a80*/  VIADD R0, R22, UR24 ;  /* 0x0000001816007c36 */ /* 0x000fe20008000000 */
[----:B------:R-:W1:Y:S02]  /*96a90*/  LDCU.64 UR10, c[0x0][0x398] ;  /* 0x00007300ff0a77ac */ /* 0x000e640008000a00 */
[----:B------:R-:W-:Y:S02]  /*96aa0*/  ISETP.LT.AND P2, PT, R6, UR18, !P1 ;  /* 0x0000001206007c0c */ /* 0x000fe4000cf41270 */
[----:B0-----:R-:W-:Y:S01]  /*96ab0*/  PRMT R3, R7, 0x7632, R3 ;  /* 0x0000763207037816 */ /* 0x001fe20000000003 */
[----:B------:R-:W-:Y:S01]  /*96ac0*/  IMAD.WIDE R20, R0, 0x2, R18 ;  /* 0x0000000200147825 */ /* 0x000fe200078e0212 */
[----:B------:R-:W0:Y:S09]  /*96ad0*/  LDCU UR18, c[0x0][0x398] ;  /* 0x00007300ff1277ac */ /* 0x000e320008000800 */
[----:B------:R1:W-:Y:S01]  /*96ae0*/  @P2 STG.E.U16 desc[UR8][R20.64], R7 ;  /* 0x0000000714002986 */ /* 0x0003e2000c101508 */
[----:B------:R-:W-:Y:S01]  /*96af0*/  ISETP.LT.AND P2, PT, R26, UR16, !P1 ;  /* 0x000000101a007c0c */ /* 0x000fe2000cf41270 */
[----:B------:R-:W-:Y:S01]  /*96b00*/  VIADD R22, R28, 0xc ;  /* 0x0000000c1c167836 */ /* 0x000fe20000000000 */
[----:B------:R-:W0:Y:S01]  /*96b10*/  LDCU UR16, c[0x0][0x398] ;  /* 0x00007300ff1077ac */ /* 0x000e220008000800 */
[C---:B-1----:R-:W-:Y:S01]  /*96b20*/  IMAD.WIDE R20, R0.reuse, 0x2, R14 ;  /* 0x0000000200147825 */ /* 0x042fe200078e020e */
[----:B------:R-:W4:Y:S09]  /*96b30*/  LDL.LU R7, [R1+0xc4] ;  /* 0x0000c40001077983 */ /* 0x000f320000300800 */
[----:B------:R1:W-:Y:S01]  /*96b40*/  @P2 STG.E.U16 desc[UR8][R20.64], R3 ;  /* 0x0000000314002986 */ /* 0x0003e2000c101508 */
[----:B------:R-:W-:Y:S01]  /*96b50*/  ISETP.LT.AND P2, PT, R27, UR14, !P1 ;  /* 0x0000000e1b007c0c */ /* 0x000fe2000cf41270 */
[----:B------:R-:W0:Y:S01]  /*96b60*/  LDCU UR14, c[0x0][0x398] ;  /* 0x00007300ff0e77ac */ /* 0x000e220008000800 */
[----:B-1----:R-:W-:-:S11]  /*96b70*/  IMAD.WIDE R20, R0, 0x2, R12 ;  /* 0x0000000200147825 */ /* 0x002fd600078e020c */
[----:B--2---:R1:W-:Y:S01]  /*96b80*/  @P2 STG.E.U16 desc[UR8][R20.64], R4 ;  /* 0x0000000414002986 */ /* 0x0043e2000c101508 */
[----:B------:R-:W-:-:S03]  /*96b90*/  PRMT R3, R4, 0x7632, R3 ;  /* 0x0000763204037816 */ /* 0x000fc60000000003 */
[----:B-1----:R-:W2:Y:S01]  /*96ba0*/  LDL.LU R4, [R1+0xb4] ;  /* 0x0000b40001047983 */ /* 0x002ea20000300800 */
[----:B------:R-:W-:Y:S01]  /*96bb0*/  ISETP.LT.AND P1, PT, R29, UR12, !P1 ;  /* 0x0000000c1d007c0c */ /* 0x000fe2000cf21270 */
[----:B------:R-:W-:Y:S01]  /*96bc0*/  IMAD.WIDE R20, R0, 0x2, R16 ;  /* 0x0000000200147825 */ /* 0x000fe200078e0210 */
[----:B------:R-:W-:Y:S01]  /*96bd0*/  ISETP.GE.AND P5, PT, R22, UR67, PT ;  /* 0x0000004316007c0c */ /* 0x000fe2000bfa6270 */
[----:B------:R-:W1:Y:S01]  /*96be0*/  LDCU UR67, c[0x0][0x39c] ;  /* 0x00007380ff4377ac */ /* 0x000e620008000800 */
[----:B------:R-:W0:Y:S09]  /*96bf0*/  LDCU UR12, c[0x0][0x398] ;  /* 0x00007300ff0c77ac */ /* 0x000e320008000800 */
[----:B------:R3:W-:Y:S02]  /*96c00*/  @P1 STG.E.U16 desc[UR8][R20.64], R3 ;  /* 0x0000000314001986 */ /* 0x0007e4000c101508 */
[----:B---3--:R-:W-:-:S05]  /*96c10*/  VIADD R3, R28, 0x2 ;  /* 0x000000021c037836 */ /* 0x008fca0000000000 */
[----:B------:R-:W-:Y:S01]  /*96c20*/  ISETP.GE.AND P1, PT, R3, UR4, PT ;  /* 0x0000000403007c0c */ /* 0x000fe2000bf26270 */
[----:B------:R-:W-:Y:S01]  /*96c30*/  VIADD R0, R0, UR24 ;  /* 0x0000001800007c36 */ /* 0x000fe20008000000 */
[----:B------:R-:W3:Y:S02]  /*96c40*/  LDCU.64 UR4, c[0x0][0x398] ;  /* 0x00007300ff0477ac */ /* 0x000ee40008000a00 */
[----:B------:R-:W-:Y:S01]  /*96c50*/  ISETP.LT.AND P2, PT, R6, UR10, !P1 ;  /* 0x0000000a06007c0c */ /* 0x000fe2000cf41270 */
[----:B------:R-:W-:Y:S01]  /*96c60*/  IMAD.WIDE R20, R0, 0x2, R18 ;  /* 0x0000000200147825 */ /* 0x000fe200078e0212 */
[----:B------:R-:W-:Y:S01]  /*96c70*/  PRMT R3, R23, 0x7632, R3 ;  /* 0x0000763217037816 */ /* 0x000fe20000000003 */
[----:B------:R-:W0:Y:S01]  /*96c80*/  LDCU UR10, c[0x0][0x398] ;  /* 0x00007300ff0a77ac */ /* 0x000e220008000800 */
[----:B------:R-:W-:Y:S01]  /*96c90*/  ISETP.LT.AND P3, PT, R26, UR6, !P1 ;  /* 0x000000061a007c0c */ /* 0x000fe2000cf61270 */
[----:B------:R-:W0:Y:S08]  /*96ca0*/  LDCU UR6, c[0x0][0x398] ;  /* 0x00007300ff0677ac */ /* 0x000e300008000800 */
[----:B------:R0:W-:Y:S04]  /*96cb0*/  @P2 STG.E.U16 desc[UR8][R20.64], R23 ;  /* 0x0000001714002986 */ /* 0x0001e8000c101508 */
[----:B0-----:R-:W2:Y:S01]  /*96cc0*/  LDL.LU R23, [R1+0x378] ;  /* 0x0003780001177983 */ /* 0x001ea20000300800 */
[----:B---3--:R-:W-:Y:S01]  /*96cd0*/  ISETP.LT.AND P2, PT, R27, UR4, !P1 ;  /* 0x000000041b007c0c */ /* 0x008fe2000cf41270 */
[----:B------:R-:W-:Y:S01]  /*96ce0*/  IMAD.WIDE R20, R0, 0x2, R14 ;  /* 0x0000000200147825 */ /* 0x000fe200078e020e */
[----:B------:R-:W-:Y:S01]  /*96cf0*/  ISETP.LT.AND P1, PT, R29, UR26, !P1 ;  /* 0x0000001a1d007c0c */ /* 0x000fe2000cf21270 */
[----:B------:R-:W0:Y:S03]  /*96d00*/  LDCU UR4, c[0x0][0x39c] ;  /* 0x00007380ff0477ac */ /* 0x000e260008000800 */
[----:B------:R3:W-:Y:S01]  /*96d10*/  @P3 STG.E.U16 desc[UR8][R20.64], R3 ;  /* 0x0000000314003986 */ /* 0x0007e2000c101508 */
[----:B----4-:R-:W-:Y:S01]  /*96d20*/  ISETP.LT.AND P6, PT, R6, UR20, !P5 ;  /* 0x0000001406007c0c */ /* 0x010fe2000efc1270 */
[----:B------:R-:W4:Y:S01]  /*96d30*/  LDCU UR26, c[0x0][0x398] ;  /* 0x00007300ff1a77ac */ /* 0x000f220008000800 */
[----:B------:R-:W0:Y:S01]  /*96d40*/  LDCU UR20, c[0x0][0x398] ;  /* 0x00007300ff1477ac */ /* 0x000e220008000800 */
[----:B---3--:R-:W-:Y:S01]  /*96d50*/  IMAD.WIDE R20, R0, 0x2, R12 ;  /* 0x0000000200147825 */ /* 0x008fe200078e020c */
[----:B------:R-:W-:-:S04]  /*96d60*/  PRMT R3, R5, 0x7632, R3 ;  /* 0x0000763205037816 */ /* 0x000fc80000000003 */
[----:B------:R3:W-:Y:S04]  /*96d70*/  @P2 STG.E.U16 desc[UR8][R20.64], R5 ;  /* 0x0000000514002986 */ /* 0x0007e8000c101508 */
[----:B---3--:R-:W3:Y:S01]  /*96d80*/  LDL.LU R5, [R1+0xd8] ;  /* 0x0000d80001057983 */ /* 0x008ee20000300800 */
[----:B------:R-:W-:-:S05]  /*96d90*/  IMAD.WIDE R20, R0, 0x2, R16 ;  /* 0x0000000200147825 */ /* 0x000fca00078e0210 */
[----:B------:R0:W-:Y:S02]  /*96da0*/  @P1 STG.E.U16 desc[UR8][R20.64], R3 ;  /* 0x0000000314001986 */ /* 0x0001e4000c101508 */
[----:B0-----:R-:W-:-:S05]  /*96db0*/  VIADD R3, R28, 0x3 ;  /* 0x000000031c037836 */ /* 0x001fca0000000000 */
[----:B------:R-:W-:Y:S01]  /*96dc0*/  ISETP.GE.AND P1, PT, R3, UR4, PT ;  /* 0x0000000403007c0c */ /* 0x000fe2000bf26270 */
[----:B------:R-:W0:Y:S03]  /*96dd0*/  LDCU UR4, c[0x0][0x398] ;  /* 0x00007300ff0477ac */ /* 0x000e260008000800 */
[----:B------:R-:W-:Y:S01]  /*96de0*/  ISETP.LT.AND P2, PT, R6, UR28, !P1 ;  /* 0x0000001c06007c0c */ /* 0x000fe2000cf41270 */
[----:B------:R-:W-:Y:S01]  /*96df0*/  VIADD R0, R0, UR24 ;  /* 0x0000001800007c36 */ /* 0x000fe20008000000 */
[----:B------:R-:W-:Y:S01]  /*96e00*/  PRMT R3, R7, 0x7632, R3 ;  /* 0x0000763207037816 */ /* 0x000fe20000000003 */
[----:B------:R-:W1:Y:S02]  /*96e10*/  LDCU UR28, c[0x0][0x39c] ;  /* 0x00007380ff1c77ac */ /* 0x000e640008000800 */
[----:B------:R-:W-:-:S08]  /*96e20*/  IMAD.WIDE R20, R0, 0x2, R18 ;  /* 0x0000000200147825 */ /* 0x000fd000078e0212 */
[----:B------:R1:W-:Y:S01]  /*96e30*/  @P2 STG.E.U16 desc[UR8][R20.64], R7 ;  /* 0x0000000714002986 */ /* 0x0003e2000c101508 */
[----:B------:R-:W-:Y:S01]  /*96e40*/  ISETP.LT.AND P2, PT, R26, UR30, !P1 ;  /* 0x0000001e1a007c0c */ /* 0x000fe2000cf41270 */
[----:B------:R-:W2:Y:S01]  /*96e50*/  LDCU UR30, c[0x0][0x39c] ;  /* 0x00007380ff1e77ac */ /* 0x000ea20008000800 */
[----:B0-----:R-:W-:Y:S01]  /*96e60*/  ISETP.LT.AND P3, PT, R27, UR4, !P1 ;  /* 0x000000041b007c0c */ /* 0x001fe2000cf61270 */
[----:B-1----:R-:W4:Y:S01]  /*96e70*/  LDL.LU R7, [R1+0xc8] ;  /* 0x0000c80001077983 */ /* 0x002f220000300800 */
[C---:B------:R-:W-:Y:S01]  /*96e80*/  IMAD.WIDE R20, R0.reuse, 0x2, R14 ;  /* 0x0000000200147825 */ /* 0x040fe200078e020e */
[----:B------:R-:W0:Y:S08]  /*96e90*/  LDCU UR4, c[0x0][0x39c] ;  /* 0x00007380ff0477ac */ /* 0x000e300008000800 */
[----:B------:R1:W-:Y:S02]  /*96ea0*/  @P2 STG.E.U16 desc[UR8][R20.64], R3 ;  /* 0x0000000314002986 */ /* 0x0003e4000c101508 */
[----:B-1----:R-:W-:-:S05]  /*96eb0*/  IMAD.WIDE R20, R0, 0x2, R12 ;  /* 0x0000000200147825 */ /* 0x002fca00078e020c */
[----:B--2---:R1:W-:Y:S01]  /*96ec0*/  @P3 STG.E.U16 desc[UR8][R20.64], R4 ;  /* 0x0000000414003986 */ /* 0x0043e2000c101508 */
[----:B------:R-:W-:-:S03]  /*96ed0*/  PRMT R3, R4, 0x7632, R3 ;  /* 0x0000763204037816 */ /* 0x000fc60000000003 */
[----:B-1----:R-:W2:Y:S01]  /*96ee0*/  LDL.LU R4, [R1+0xb8] ;  /* 0x0000b80001047983 */ /* 0x002ea20000300800 */
[----:B------:R-:W-:Y:S01]  /*96ef0*/  ISETP.LT.AND P1, PT, R29, UR6, !P1 ;  /* 0x000000061d007c0c */ /* 0x000fe2000cf21270 */
[----:B------:R-:W1:Y:S01]  /*96f00*/  LDCU UR6, c[0x0][0x398] ;  /* 0x00007300ff0677ac */ /* 0x000e620008000800 */
[----:B------:R-:W-:-:S11]  /*96f10*/  IMAD.WIDE R20, R0, 0x2, R16 ;  /* 0x0000000200147825 */ /* 0x000fd600078e0210 */
[----:B------:R0:W-:Y:S02]  /*96f20*/  @P1 STG.E.U16 desc[UR8][R20.64], R3 ;  /* 0x0000000314001986 */ /* 0x0001e4000c101508 */
[----:B0-----:R-:W-:-:S05]  /*96f30*/  VIADD R3, R28, 0x4 ;  /* 0x000000041c037836 */ /* 0x001fca0000000000 */
[----:B------:R-:W-:Y:S01]  /*96f40*/  ISETP.GE.AND P1, PT, R3, UR4, PT ;  /* 0x0000000403007c0c */ /* 0x000fe2000bf26270 */
[----:B------:R-:W0:Y:S03]  /*96f50*/  LDCU UR4, c[0x0][0x398] ;  /* 0x00007300ff0477ac */ /* 0x000e260008000800 */
[----:B-1----:R-:W-:Y:S01]  /*96f60*/  ISETP.LT.AND P2, PT, R6, UR6, !P1 ;  /* 0x0000000606007c0c */ /* 0x002fe2000cf41270 */
[----:B------:R-:W-:Y:S01]  /*96f70*/  VIADD R0, R0, UR24 ;  /* 0x0000001800007c36 */ /* 0x000fe20008000000 */
[----:B------:R-:W1:Y:S03]  /*96f80*/  LDCU UR6, c[0x0][0x398] ;  /* 0x00007300ff0677ac */ /* 0x000e660008000800 */
[----:B------:R-:W-:-:S08]  /*96f90*/  IMAD.WIDE R20, R0, 0x2, R18 ;  /* 0x0000000200147825 */ /* 0x000fd000078e0212 */
[----:B------:R1:W-:Y:S01]  /*96fa0*/  @P2 STG.E.U16 desc[UR8][R20.64], R23 ;  /* 0x0000001714002986 */ /* 0x0003e2000c101508 */
[----:B------:R-:W-:Y:S02]  /*96fb0*/  PRMT R3, R23, 0x7632, R3 ;  /* 0x0000763217037816 */ /* 0x000fe40000000003 */
[----:B0-----:R-:W-:Y:S01]  /*96fc0*/  ISETP.LT.AND P2, PT, R26, UR4, !P1 ;  /* 0x000000041a007c0c */ /* 0x001fe2000cf41270 */
[----:B------:R-:W0:Y:S01]  /*96fd0*/  LDCU UR4, c[0x0][0x39c] ;  /* 0x00007380ff0477ac */ /* 0x000e220008000800 */
[----:B-1----:R-:W2:Y:S01]  /*96fe0*/  LDL.LU R23, [R1+0x37c] ;  /* 0x00037c0001177983 */ /* 0x002ea20000300800 */
[----:B------:R-:W-:-:S10]  /*96ff0*/  IMAD.WIDE R20, R0, 0x2, R14 ;  /* 0x0000000200147825 */ /* 0x000fd400078e020e */
[----:B------:R1:W-:Y:S01]  /*97000*/  @P2 STG.E.U16 desc[UR8][R20.64], R3 ;  /* 0x0000000314002986 */ /* 0x0003e2000c101508 */
[----:B------:R-:W-:Y:S01]  /*97010*/  ISETP.LT.AND P2, PT, R27, UR6, !P1 ;  /* 0x000000061b007c0c */ /* 0x000fe2000cf41270 */
[----:B------:R-:W0:Y:S01]  /*97020*/  LDCU UR6, c[0x0][0x398] ;  /* 0x00007300ff0677ac */ /* 0x000e220008000800 */
[----:B------:R-:W-:Y:S01]  /*97030*/  ISETP.LT.AND P1, PT, R29, UR10, !P1 ;  /* 0x0000000a1d007c0c */ /* 0x000fe2000cf21270 */
[----:B------:R-:W0:Y:S01]  /*97040*/  LDCU UR10, c[0x0][0x398] ;  /* 0x00007300ff0a77ac */ /* 0x000e220008000800 */
[----:B-1----:R-:W-:-:S09]  /*97050*/  IMAD.WIDE R20, R0, 0x2, R12 ;  /* 0x0000000200147825 */ /* 0x002fd200078e020c */
[----:B---3--:R1:W-:Y:S01]  /*97060*/  @P2 STG.E.U16 desc[UR8][R20.64], R5 ;  /* 0x0000000514002986 */ /* 0x0083e2000c101508 */
[----:B------:R-:W-:-:S03]  /*97070*/  PRMT R3, R5, 0x7632, R3 ;  /* 0x0000763205037816 */ /* 0x000fc60000000003 */
[----:B-1----:R-:W3:Y:S01]  /*97080*/  LDL.LU R5, [R1+0xdc] ;  /* 0x0000dc0001057983 */ /* 0x002ee20000300800 */
[----:B------:R-:W-:-:S05]  /*97090*/  IMAD.WIDE R20, R0, 0x2, R16 ;  /* 0x0000000200147825 */ /* 0x000fca00078e0210 */
[----:B------:R1:W-:Y:S02]  /*970a0*/  @P1 STG.E.U16 desc[UR8][R20.64], R3 ;  /* 0x0000000314001986 */ /* 0x0003e4000c101508 */
[----:B-1----:R-:W-:-:S05]  /*970b0*/  VIADD R3, R28, 0x5 ;  /* 0x000000051c037836 */ /* 0x002fca0000000000 */
[----:B0-----:R-:W-:Y:S01]  /*970c0*/  ISETP.GE.AND P1, PT, R3, UR4, PT ;  /* 0x0000000403007c0c */ /* 0x001fe2000bf26270 */
[----:B------:R-:W0:Y:S03]  /*970d0*/  LDCU UR4, c[0x0][0x398] ;  /* 0x00007300ff0477ac */ /* 0x000e260008000800 */
[----:B------:R-:W-:Y:S01]  /*970e0*/  ISETP.LT.AND P2, PT, R6, UR6, !P1 ;  /* 0x0000000606007c0c */ /* 0x000fe2000cf41270 */
[----:B------:R-:W1:Y:S01]  /*970f0*/  LDCU UR6, c[0x0][0x398] ;  /* 0x00007300ff0677ac */ /* 0x000e620008000800 */
[----:B------:R-:W-:-:S04]  /*97100*/  VIADD R0, R0, UR24 ;  /* 0x0000001800007c36 */ /* 0x000fc80008000000 */
[----:B------:R-:W-:-:S07]  /*97110*/  IMAD.WIDE R20, R0, 0x2, R18 ;  /* 0x0000000200147825 */ /* 0x000fce00078e0212 */
[----:B----4-:R4:W-:Y:S01]  /*97120*/  @P2 STG.E.U16 desc[UR8][R20.64], R7 ;  /* 0x0000000714002986 */ /* 0x0109e2000c101508 */
[----:B------:R-:W-:Y:S02]  /*97130*/  PRMT R3, R7, 0x7632, R3 ;  /* 0x0000763207037816 */ /* 0x000fe40000000003 */
[----:B0-----:R-:W-:Y:S01]  /*97140*/  ISETP.LT.AND P2, PT, R26, UR4, !P1 ;  /* 0x000000041a007c0c */ /* 0x001fe2000cf41270 */
[----:B------:R-:W0:Y:S01]  /*97150*/  LDCU UR4, c[0x0][0x39c] ;  /* 0x00007380ff0477ac */ /* 0x000e220008000800 */
[----:B-1----:R-:W-:Y:S01]  /*97160*/  ISETP.LT.AND P3, PT, R27, UR6, !P1 ;  /* 0x000000061b007c0c */ /* 0x002fe2000cf61270 */
[----:B----4-:R-:W4:Y:S01]  /*97170*/  LDL.LU R7, [R1+0xcc] ;  /* 0x0000cc0001077983 */ /* 0x010f220000300800 */
[C---:B------:R-:W-:Y:S01]  /*97180*/  IMAD.WIDE R20, R0.reuse, 0x2, R14 ;  /* 0x0000000200147825 */ /* 0x040fe200078e020e */
[----:B------:R-:W1:Y:S08]  /*97190*/  LDCU UR6, c[0x0][0x398] ;  /* 0x00007300ff0677ac */ /* 0x000e700008000800 */
[----:B------:R0:W-:Y:S02]  /*971a0*/  @P2 STG.E.U16 desc[UR8][R20.64], R3 ;  /* 0x0000000314002986 */ /* 0x0001e4000c101508 */
[----:B0-----:R-:W-:-:S05]  /*971b0*/  IMAD.WIDE R20, R0, 0x2, R12 ;  /* 0x0000000200147825 */ /* 0x001fca00078e020c */
[----:B--2---:R0:W-:Y:S01]  /*971c0*/  @P3 STG.E.U16 desc[UR8][R20.64], R4 ;  /* 0x0000000414003986 */ /* 0x0041e2000c101508 */
[----:B------:R-:W-:-:S03]  /*971d0*/  PRMT R3, R4, 0x7632, R3 ;  /* 0x0000763204037816 */ /* 0x000fc60000000003 */
[----:B0-----:R-:W2:Y:S01]  /*971e0*/  LDL.LU R4, [R1+0xbc] ;  /* 0x0000bc0001047983 */ /* 0x001ea20000300800 */
[----:B------:R-:W-:Y:S01]  /*971f0*/  ISETP.LT.AND P1, PT, R29, UR10, !P1 ;  /* 0x0000000a1d007c0c */ /* 0x000fe2000cf21270 */
[----:B------:R-:W-:Y:S01]  /*97200*/  IMAD.WIDE R20, R0, 0x2, R16 ;  /* 0x0000000200147825 */ /* 0x000fe200078e0210 */
[----:B------:R-:W0:Y:S11]  /*97210*/  LDCU UR10, c[0x0][0x398] ;  /* 0x00007300ff0a77ac */ /* 0x000e360008000800 */
[----:B------:R1:W-:Y:S02]  /*97220*/  @P1 STG.E.U16 desc[UR8][R20.64], R3 ;  /* 0x0000000314001986 */ /* 0x0003e4000c101508 */
[----:B-1----:R-:W-:-:S05]  /*97230*/  VIADD R3, R28, 0x6 ;  /* 0x000000061c037836 */ /* 0x002fca0000000000 */
[----:B------:R-:W-:Y:S01]  /*97240*/  ISETP.GE.AND P1, PT, R3, UR4, PT ;  /* 0x0000000403007c0c */ /* 0x000fe2000bf26270 */
[----:B------:R-:W1:Y:S03]  /*97250*/  LDCU UR4, c[0x0][0x398] ;  /* 0x00007300ff0477ac */ /* 0x000e660008000800 */
[----:B------:R-:W-:Y:S01]  /*97260*/  ISETP.LT.AND P2, PT, R6, UR6, !P1 ;  /* 0x0000000606007c0c */ /* 0x000fe2000cf41270 */
[----:B------:R-:W-:Y:S01]  /*97270*/  VIADD R0, R0, UR24 ;  /* 0x0000001800007c36 */ /* 0x000fe20008000000 */
[----:B------:R-:W0:Y:S03]  /*97280*/  LDCU UR6, c[0x0][0x398] ;  /* 0x00007300ff0677ac */ /* 0x000e260008000800 */
[----:B------:R-:W-:-:S08]  /*97290*/  IMAD.WIDE R20, R0, 0x2, R18 ;  /* 0x0000000200147825 */ /* 0x000fd000078e0212 */
[----:B------:R0:W-:Y:S01]  /*972a0*/  @P2 STG.E.U16 desc[UR8][R20.64], R23 ;  /* 0x0000001714002986 */ /* 0x0001e2000c101508 */
[----:B-1----:R-:W-:Y:S01]  /*972b0*/  ISETP.LT.AND P2, PT, R26, UR4, !P1 ;  /* 0x000000041a007c0c */ /* 0x002fe2000cf41270 */
[----:B------:R-:W1:Y:S01]  /*972c0*/  LDCU UR4, c[0x0][0x39c] ;  /* 0x00007380ff0477ac */ /* 0x000e620008000800 */
[----:B------:R-:W-:Y:S02]  /*972d0*/  PRMT R3, R23, 0x7632, R3 ;  /* 0x0000763217037816 */ /* 0x000fe40000000003 */
[----:B0-----:R-:W2:Y:S01]  /*972e0*/  LDL.LU R23, [R1] ;  /* 0x0000000001177983 */ /* 0x001ea20000300800 */
[----:B------:R-:W-:-:S08]  /*972f0*/  IMAD.WIDE R20, R0, 0x2, R14 ;  /* 0x0000000200147825 */ /* 0x000fd000078e020e */
[----:B------:R0:W-:Y:S01]  /*97300*/  @P2 STG.E.U16 desc[UR8][R20.64], R3 ;  /* 0x0000000314002986 */ /* 0x0001e2000c101508 */
[----:B------:R-:W-:Y:S01]  /*97310*/  ISETP.LT.AND P2, PT, R27, UR6, !P1 ;  /* 0x000000061b007c0c */ /* 0x000fe2000cf41270 */
[----:B------:R-:W1:Y:S01]  /*97320*/  LDCU UR6, c[0x0][0x398] ;  /* 0x00007300ff0677ac */ /* 0x000e620008000800 */
[----:B------:R-:W-:Y:S01]  /*97330*/  ISETP.LT.AND P1, PT, R29, UR10, !P1 ;  /* 0x0000000a1d007c0c */ /* 0x000fe2000cf21270 */
[----:B------:R-:W1:Y:S01]  /*97340*/  LDCU UR10, c[0x0][0x398] ;  /* 0x00007300ff0a77ac */ /* 0x000e620008000800 */
[----:B0-----:R-:W-:-:S09]  /*97350*/  IMAD.WIDE R20, R0, 0x2, R12 ;  /* 0x0000000200147825 */ /* 0x001fd200078e020c */
[----:B---3--:R0:W-:Y:S01]  /*97360*/  @P2 STG.E.U16 desc[UR8][R20.64], R5 ;  /* 0x0000000514002986 */ /* 0x0081e2000c101508 */
[----:B------:R-:W-:Y:S01]  /*97370*/  PRMT R3, R5, 0x7632, R3 ;  /* 0x0000763205037816 */ /* 0x000fe20000000003 */
[----:B0-----:R-:W-:Y:S02]  /*97380*/  IMAD.WIDE R20, R0, 0x2, R16 ;  /* 0x0000000200147825 */ /* 0x001fe400078e0210 */
[----:B------:R-:W3:Y:S04]  /*97390*/  LDL.LU R5, [R1+0x90] ;  /* 0x0000900001057983 */ /* 0x000ee80000300800 */
[----:B------:R0:W-:Y:S02]  /*973a0*/  @P1 STG.E.U16 desc[UR8][R20.64], R3 ;  /* 0x0000000314001986 */ /* 0x0001e4000c101508 */
[----:B0-----:R-:W-:-:S05]  /*973b0*/  VIADD R3, R28, 0x7 ;  /* 0x000000071c037836 */ /* 0x001fca0000000000 */
[----:B-1----:R-:W-:Y:S01]  /*973c0*/  ISETP.GE.AND P1, PT, R3, UR4, PT ;  /* 0x0000000403007c0c */ /* 0x002fe2000bf26270 */
[----:B------:R-:W0:Y:S03]  /*973d0*/  LDCU UR4, c[0x0][0x398] ;  /* 0x00007300ff0477ac */ /* 0x000e260008000800 */
[----:B------:R-:W-:Y:S01]  /*973e0*/  ISETP.LT.AND P2, PT, R6, UR6, !P1 ;  /* 0x0000000606007c0c */ /* 0x000fe2000cf41270 */
[----:B------:R-:W1:Y:S01]  /*973f0*/  LDCU UR6, c[0x0][0x398] ;  /* 0x00007300ff0677ac */ /* 0x000e620008000800 */
[----:B------:R-:W-:-:S04]  /*97400*/  VIADD R0, R0, UR24 ;  /* 0x0000001800007c36 */ /* 0x000fc80008000000 */
[----:B------:R-:W-:-:S07]  /*97410*/  IMAD.WIDE R20, R0, 0x2, R18 ;  /* 0x0000000200147825 */ /* 0x000fce00078e0212 */
[----:B----4-:R4:W-:Y:S01]  /*97420*/  @P2 STG.E.U16 desc[UR8][R20.64], R7 ;  /* 0x0000000714002986 */ /* 0x0109e2000c101508 */
[----:B0-----:R-:W-:Y:S01]  /*97430*/  ISETP.LT.AND P2, PT, R26, UR4, !P1 ;  /* 0x000000041a007c0c */ /* 0x001fe2000cf41270 */
[----:B------:R-:W0:Y:S01]  /*97440*/  LDCU UR4, c[0x0][0x39c] ;  /* 0x00007380ff0477ac */ /* 0x000e220008000800 */
[----:B------:R-:W-:Y:S02]  /*97450*/  PRMT R3, R7, 0x7632, R3 ;  /* 0x0000763207037816 */ /* 0x000fe40000000003 */
[----:B-1----:R-:W-:Y:S01]  /*97460*/  ISETP.LT.AND P3, PT, R27, UR6, !P1 ;  /* 0x000000061b007c0c */ /* 0x002fe2000cf61270 */
[----:B------:R-:W1:Y:S01]  /*97470*/  LDCU UR6, c[0x0][0x398] ;  /* 0x00007300ff0677ac */ /* 0x000e620008000800 */
[----:B----4-:R-:W4:Y:S01]  /*97480*/  LDL.LU R7, [R1+0x80] ;  /* 0x0000800001077983 */ /* 0x010f220000300800 */
[----:B------:R-:W-:-:S06]  /*97490*/  IMAD.WIDE R20, R0, 0x2, R14 ;  /* 0x0000000200147825 */ /* 0x000fcc00078e020e */
        /* <DEDUP_REMOVED lines=19> */
[----:B------:R-:W-:Y:S01]  /*975d0*/  PRMT R3, R23, 0x7632, R3 ;  /* 0x0000763217037816 */ /* 0x000fe20000000003 */
[----:B0-----:R-:W-:-:S10]  /*975e0*/  IMAD.WIDE R20, R0, 0x2, R14 ;  /* 0x0000000200147825 */ /* 0x001fd400078e020e */
[----:B------:R0:W-:Y:S01]  /*975f0*/  @P2 STG.E.U16 desc[UR8][R20.64], R3 ;  /* 0x0000000314002986 */ /* 0x0001e2000c101508 */
[----:B------:R-:W-:Y:S01]  /*97600*/  ISETP.LT.AND P2, PT, R27, UR6, !P1 ;  /* 0x000000061b007c0c */ /* 0x000fe2000cf41270 */
[----:B------:R-:W3:Y:S01]  /*97610*/  LDCU UR6, c[0x0][0x398] ;  /* 0x00007300ff0677ac */ /* 0x000ee20008000800 */
[----:B-1----:R-:W-:Y:S01]  /*97620*/  ISETP.LT.AND P1, PT, R29, UR4, !P1 ;  /* 0x000000041d007c0c */ /* 0x002fe2000cf21270 */
        /* <DEDUP_REMOVED lines=11> */
[----:B------:R-:W-:Y:S01]  /*976e0*/  VIADD R0, R0, UR24 ;  /* 0x0000001800007c36 */ /* 0x000fe20008000000 */
[----:B------:R-:W-:Y:S01]  /*976f0*/  ISETP.LT.AND P3, PT, R26, UR10, !P1 ;  /* 0x0000000a1a007c0c */ /* 0x000fe2000cf61270 */
[----:B------:R-:W1:Y:S02]  /*97700*/  LDCU UR6, c[0x0][0x398] ;  /* 0x00007300ff0677ac */ /* 0x000e640008000800 */
[C---:B------:R-:W-:Y:S01]  /*97710*/  IMAD.WIDE R20, R0.reuse, 0x2, R18 ;  /* 0x0000000200147825 */ /* 0x040fe200078e0212 */
[----:B------:R-:W1:Y:S07]  /*97720*/  LDCU UR10, c[0x0][0x398] ;  /* 0x00007300ff0a77ac */ /* 0x000e6e0008000800 */
[----:B----4-:R4:W-:Y:S01]  /*97730*/  @P2 STG.E.U16 desc[UR8][R20.64], R7 ;  /* 0x0000000714002986 */ /* 0x0109e2000c101508 */
[----:B0-----:R-:W-:Y:S01]  /*97740*/  ISETP.LT.AND P2, PT, R27, UR4, !P1 ;  /* 0x000000041b007c0c */ /* 0x001fe2000cf41270 */
[----:B------:R-:W0:Y:S01]  /*97750*/  LDCU UR4, c[0x0][0x39c] ;  /* 0x00007380ff0477ac */ /* 0x000e220008000800 */
[----:B------:R-:W-:Y:S01]  /*97760*/  PRMT R3, R7, 0x7632, R3 ;  /* 0x0000763207037816 */ /* 0x000fe20000000003 */
[----:B----4-:R-:W-:-:S05]  /*97770*/  IMAD.WIDE R20, R0, 0x2, R14 ;  /* 0x0000000200147825 */ /* 0x010fca00078e020e */
[----:B------:R4:W-:Y:S02]  /*97780*/  @P3 STG.E.U16 desc[UR8][R20.64], R3 ;  /* 0x0000000314003986 */ /* 0x0009e4000c101508 */
[----:B----4-:R-:W-:-:S05]  /*97790*/  IMAD.WIDE R20, R0, 0x2, R12 ;  /* 0x0000000200147825 */ /* 0x010fca00078e020c */
[----:B--2---:R2:W-:Y:S01]  /*977a0*/  @P2 STG.E.U16 desc[UR8][R20.64], R4 ;  /* 0x0000000414002986 */ /* 0x0045e2000c101508 */
[----:B------:R-:W-:-:S03]  /*977b0*/  PRMT R3, R4, 0x7632, R3 ;  /* 0x0000763204037816 */ /* 0x000fc60000000003 */
[----:B--2---:R-:W2:Y:S01]  /*977c0*/  LDL.LU R4, [R1+0x94] ;  /* 0x0000940001047983 */ /* 0x004ea20000300800 */
[----:B-1----:R-:W-:Y:S01]  /*977d0*/  ISETP.LT.AND P1, PT, R29, UR6, !P1 ;  /* 0x000000061d007c0c */ /* 0x002fe2000cf21270 */
[----:B------:R-:W-:Y:S01]  /*977e0*/  IMAD.WIDE R20, R0, 0x2, R16 ;  /* 0x0000000200147825 */ /* 0x000fe200078e0210 */
[----:B------:R-:W1:Y:S01]  /*977f0*/  LDCU UR6, c[0x0][0x398] ;  /* 0x00007300ff0677ac */ /* 0x000e620008000800 */
[----:B------:R-:W4:Y:S10]  /*97800*/  LDL.LU R7, [R1+0x84] ;  /* 0x0000840001077983 */ /* 0x000f340000300800 */
[----:B------:R0:W-:Y:S02]  /*97810*/  @P1 STG.E.U16 desc[UR8][R20.64], R3 ;  /* 0x0000000314001986 */ /* 0x0001e4000c101508 */
[----:B0-----:R-:W-:-:S05]  /*97820*/  VIADD R3, R28, 0xa ;  /* 0x0000000a1c037836 */ /* 0x001fca0000000000 */
[----:B------:R-:W-:Y:S01]  /*97830*/  ISETP.GE.AND P1, PT, R3, UR29, PT ;  /* 0x0000001d03007c0c */ /* 0x000fe2000bf26270 */
[----:B------:R-:W-:Y:S01]  /*97840*/  VIADD R0, R0, UR24 ;  /* 0x0000001800007c36 */ /* 0x000fe20008000000 */
[----:B------:R-:W0:Y:S02]  /*97850*/  LDCU UR29, c[0x0][0x398] ;  /* 0x00007300ff1d77ac */ /* 0x000e240008000800 */
[----:B------:R-:W-:Y:S02]  /*97860*/  ISETP.LT.AND P2, PT, R6, UR42, !P1 ;  /* 0x0000002a06007c0c */ /* 0x000fe4000cf41270 */
[----:B------:R-:W-:Y:S01]  /*97870*/  ISETP.LT.AND P3, PT, R26, UR65, !P1 ;  /* 0x000000411a007c0c */ /* 0x000fe2000cf61270 */
[C---:B------:R-:W-:Y:S01]  /*97880*/  IMAD.WIDE R20, R0.reuse, 0x2, R18 ;  /* 0x0000000200147825 */ /* 0x040fe200078e0212 */
[----:B------:R-:W-:Y:S01]  /*97890*/  ISETP.LT.AND P4, PT, R27, UR47, !P1 ;  /* 0x0000002f1b007c0c */ /* 0x000fe2000cf81270 */
[----:B------:R-:W0:Y:S01]  /*978a0*/  LDCU UR42, c[0x0][0x398] ;  /* 0x00007300ff2a77ac */ /* 0x000e220008000800 */
[----:B------:R-:W0:Y:S01]  /*978b0*/  LDCU UR47, c[0x0][0x398] ;  /* 0x00007300ff2f77ac */ /* 0x000e220008000800 */
[----:B------:R-:W0:Y:S06]  /*978c0*/  LDCU UR65, c[0x0][0x3b8] ;  /* 0x00007700ff4177ac */ /* 0x000e2c0008000800 */
[----:B---3--:R3:W-:Y:S01]  /*978d0*/  @P2 STG.E.U16 desc[UR8][R20.64], R5 ;  /* 0x0000000514002986 */ /* 0x0087e2000c101508 */
[----:B------:R-:W-:Y:S01]  /*978e0*/  PRMT R3, R5, 0x7632, R3 ;  /* 0x0000763205037816 */ /* 0x000fe20000000003 */
[----:B---3--:R-:W-:-:S02]  /*978f0*/  IMAD.WIDE R20, R0, 0x2, R14 ;  /* 0x0000000200147825 */ /* 0x008fc400078e020e */
[----:B------:R-:W3:Y:S04]  /*97900*/  LDL.LU R5, [R1+0x74] ;  /* 0x0000740001057983 */ /* 0x000ee80000300800 */
[----:B------:R0:W-:Y:S01]  /*97910*/  @P3 STG.E.U16 desc[UR8][R20.64], R3 ;  /* 0x0000000314003986 */ /* 0x0001e2000c101508 */
[----:B------:R-:W-:Y:S01]  /*97920*/  ISETP.LT.AND P2, PT, R29, UR70, !P1 ;  /* 0x000000461d007c0c */ /* 0x000fe2000cf41270 */
[----:B------:R-:W1:Y:S01]  /*97930*/  LDCU UR70, c[0x0][0x39c] ;  /* 0x00007380ff4677ac */ /* 0x000e620008000800 */
[----:B0-----:R-:W-:Y:S02]  /*97940*/  VIADD R3, R28, 0xb ;  /* 0x0000000b1c037836 */ /* 0x001fe40000000000 */
[----:B------:R-:W-:-:S03]  /*97950*/  IMAD.WIDE R20, R0, 0x2, R12 ;  /* 0x0000000200147825 */ /* 0x000fc600078e020c */
[----:B------:R-:W-:Y:S01]  /*97960*/  ISETP.GE.AND P1, PT, R3, UR25, PT ;  /* 0x0000001903007c0c */ /* 0x000fe2000bf26270 */
[----:B------:R-:W0:Y:S01]  /*97970*/  LDCU UR25, c[0x0][0x398] ;  /* 0x00007300ff1977ac */ /* 0x000e220008000800 */
[----:B--2---:R2:W-:Y:S01]  /*97980*/  @P4 STG.E.U16 desc[UR8][R20.64], R4 ;  /* 0x0000000414004986 */ /* 0x0045e2000c101508 */
[----:B------:R-:W-:-:S03]  /*97990*/  PRMT R3, R4, 0x7632, R3 ;  /* 0x0000763204037816 */ /* 0x000fc60000000003 */
[----:B--2---:R-:W2:Y:S01]  /*979a0*/  LDL.LU R4, [R1+0x8] ;  /* 0x0000080001047983 */ /* 0x004ea20000300800 */
[----:B------:R-:W-:Y:S01]  /*979b0*/  ISETP.LT.AND P3, PT, R6, UR66, !P1 ;  /* 0x0000004206007c0c */ /* 0x000fe2000cf61270 */
[----:B------:R-:W-:Y:S01]  /*979c0*/  IMAD.WIDE R20, R0, 0x2, R16 ;  /* 0x0000000200147825 */ /* 0x000fe200078e0210 */
[----:B------:R-:W-:Y:S01]  /*979d0*/  ISETP.LT.AND P4, PT, R26, UR43, !P1 ;  /* 0x0000002b1a007c0c */ /* 0x000fe2000cf81270 */
[----:B------:R-:W0:Y:S02]  /*979e0*/  LDCU UR66, c[0x0][0x398] ;  /* 0x00007300ff4277ac */ /* 0x000e240008000800 */
[----:B------:R-:W-:Y:S01]  /*979f0*/  VIADD R0, R0, UR24 ;  /* 0x0000001800007c36 */ /* 0x000fe20008000000 */
[----:B------:R1:W-:Y:S01]  /*97a00*/  @P2 STG.E.U16 desc[UR8][R20.64], R3 ;  /* 0x0000000314002986 */ /* 0x0003e2000c101508 */
[----:B------:R-:W-:Y:S01]  /*97a10*/  ISETP.LT.AND P2, PT, R27, UR32, !P1 ;  /* 0x000000201b007c0c */ /* 0x000fe2000cf41270 */
[----:B------:R-:W0:Y:S01]  /*97a20*/  LDCU UR43, c[0x0][0x398] ;  /* 0x00007300ff2b77ac */ /* 0x000e220008000800 */
[----:B------:R-:W-:Y:S01]  /*97a30*/  ISETP.LT.AND P1, PT, R29, UR62, !P1 ;  /* 0x0000003e1d007c0c */ /* 0x000fe2000cf21270 */
[C---:B------:R-:W-:Y:S01]  /*97a40*/  IMAD.WIDE R22, R0.reuse, 0x2, R12 ;  /* 0x0000000200167825 */ /* 0x040fe200078e020c */
[----:B------:R-:W0:Y:S03]  /*97a50*/  LDCU UR32, c[0x0][0x398] ;  /* 0x00007300ff2077ac */ /* 0x000e260008000800 */
[C---:B------:R-:W-:Y:S01]  /*97a60*/  VIADD R24, R0.reuse, UR24 ;  /* 0x0000001800187c36 */ /* 0x040fe20008000000 */
[----:B------:R-:W0:Y:S01]  /*97a70*/  LDCU UR62, c[0x0][0x3b8] ;  /* 0x00007700ff3e77ac */ /* 0x000e220008000800 */
[----:B-1----:R-:W-:Y:S01]  /*97a80*/  IMAD.WIDE R20, R0, 0x2, R18 ;  /* 0x0000000200147825 */ /* 0x002fe200078e0212 */
[----:B----4-:R-:W-:-:S04]  /*97a90*/  PRMT R3, R7, 0x7632, R3 ;  /* 0x0000763207037816 */ /* 0x010fc80000000003 */
[----:B------:R1:W-:Y:S04]  /*97aa0*/  @P3 STG.E.U16 desc[UR8][R20.64], R7 ;  /* 0x0000000714003986 */ /* 0x0003e8000c101508 */
[----:B-1----:R-:W4:Y:S01]  /*97ab0*/  LDL.LU R7, [R1+0x98] ;  /* 0x0000980001077983 */ /* 0x002f220000300800 */
[----:B------:R-:W-:-:S05]  /*97ac0*/  IMAD.WIDE R20, R0, 0x2, R14 ;  /* 0x0000000200147825 */ /* 0x000fca00078e020e */
[----:B------:R1:W-:Y:S02]  /*97ad0*/  @P4 STG.E.U16 desc[UR8][R20.64], R3 ;  /* 0x0000000314004986 */ /* 0x0003e4000c101508 */
[----:B-1----:R-:W-:Y:S02]  /*97ae0*/  IMAD.WIDE R20, R0, 0x2, R16 ;  /* 0x0000000200147825 */ /* 0x002fe400078e0210 */
[----:B---3--:R1:W-:Y:S01]  /*97af0*/  @P2 STG.E.U16 desc[UR8][R22.64], R5 ;  /* 0x0000000516002986 */ /* 0x0083e2000c101508 */
[----:B------:R-:W-:-:S05]  /*97b00*/  PRMT R3, R5, 0x7632, R3 ;  /* 0x0000763205037816 */ /* 0x000fca0000000003 */
[----:B------:R3:W-:Y:S04]  /*97b10*/  @P1 STG.E.U16 desc[UR8][R20.64], R3 ;  /* 0x0000000314001986 */ /* 0x0007e8000c101508 */
[----:B-1----:R-:W4:Y:S01]  /*97b20*/  LDL.LU R5, [R1+0x88] ;  /* 0x0000880001057983 */ /* 0x002f220000300800 */
[----:B---3--:R-:W-:-:S05]  /*97b30*/  IMAD.WIDE R20, R24, 0x2, R18 ;  /* 0x0000000218147825 */ /* 0x008fca00078e0212 */
[----:B--2---:R1:W-:Y:S01]  /*97b40*/  @P6 STG.E.U16 desc[UR8][R20.64], R4 ;  /* 0x0000000414006986 */ /* 0x0043e2000c101508 */
[----:B------:R-:W-:-:S03]  /*97b50*/  PRMT R25, R4, 0x7632, R25 ;  /* 0x0000763204197816 */ /* 0x000fc60000000019 */
[----:B-1----:R-:W2:Y:S01]  /*97b60*/  LDL.LU R4, [R1+0x78] ;  /* 0x0000780001047983 */ /* 0x002ea20000300800 */
[----:B------:R-:W-:Y:S02]  /*97b70*/  ISETP.LT.AND P3, PT, R26, UR63, !P5 ;  /* 0x0000003f1a007c0c */ /* 0x000fe4000ef61270 */
[----:B------:R-:W-:Y:S01]  /*97b80*/  ISETP.LT.AND P2, PT, R27, UR40, !P5 ;  /* 0x000000281b007c0c */ /* 0x000fe2000ef41270 */
[----:B------:R-:W-:Y:S01]  /*97b90*/  VIADD R22, R28, 0xd ;  /* 0x0000000d1c167836 */ /* 0x000fe20000000000 */
[----:B------:R-:W-:Y:S01]  /*97ba0*/  ISETP.LT.AND P5, PT, R29, UR44, !P5 ;  /* 0x0000002c1d007c0c */ /* 0x000fe2000efa1270 */
[----:B------:R-:W-:Y:S01]  /*97bb0*/  IMAD.WIDE R20, R24, 0x2, R14 ;  /* 0x0000000218147825 */ /* 0x000fe200078e020e */
[----:B------:R-:W1:Y:S02]  /*97bc0*/  LDCU UR63, c[0x0][0x398] ;  /* 0x00007300ff3f77ac */ /* 0x000e640008000800 */
[----:B------:R-:W-:Y:S01]  /*97bd0*/  ISETP.GE.AND P4, PT, R22, UR77, PT ;  /* 0x0000004d16007c0c */ /* 0x000fe2000bf86270 */
[----:B------:R-:W-:Y:S01]  /*97be0*/  IMAD.WIDE R22, R24, 0x2, R12 ;  /* 0x0000000218167825 */ /* 0x000fe200078e020c */
[----:B------:R-:W3:Y:S02]  /*97bf0*/  LDCU UR40, c[0x0][0x398] ;  /* 0x00007300ff2877ac */ /* 0x000ee40008000800 */
[----:B------:R-:W-:Y:S01]  /*97c00*/  ISETP.LT.AND P6, PT, R6, UR64, !P4 ;  /* 0x0000004006007c0c */ /* 0x000fe2000e7c1270 */
[----:B------:R0:W-:Y:S01]  /*97c10*/  @P3 STG.E.U16 desc[UR8][R20.64], R25 ;  /* 0x0000001914003986 */ /* 0x0001e2000c101508 */
[----:B------:R-:W-:Y:S01]  /*97c20*/  VIADD R0, R24, UR24 ;  /* 0x0000001818007c36 */ /* 0x000fe20008000000 */
[----:B------:R-:W-:Y:S01]  /*97c30*/  ISETP.LT.AND P3, PT, R26, UR33, !P4 ;  /* 0x000000211a007c0c */ /* 0x000fe2000e761270 */
[----:B------:R-:W0:Y:S01]  /*97c40*/  LDCU UR77, c[0x0][0x39c] ;  /* 0x00007380ff4d77ac */ /* 0x000e220008000800 */
[----:B------:R-:W0:Y:S01]  /*97c50*/  LDCU UR44, c[0x0][0x398] ;  /* 0x00007300ff2c77ac */ /* 0x000e220008000800 */
[----:B----4-:R4:W-:Y:S01]  /*97c60*/  @P2 STG.E.U16 desc[UR8][R22.64], R7 ;  /* 0x0000000716002986 */ /* 0x0109e2000c101508 */
[----:B------:R-:W1:Y:S01]  /*97c70*/  LDCU UR64, c[0x0][0x398] ;  /* 0x00007300ff4077ac */ /* 0x000e620008000800 */
[----:B0-----:R-:W-:Y:S01]  /*97c80*/  IMAD.WIDE R20, R24, 0x2, R16 ;  /* 0x0000000218147825 */ /* 0x001fe200078e0210 */
[----:B------:R-:W-:Y:S01]  /*97c90*/  ISETP.LT.AND P2, PT, R27, UR60, !P4 ;  /* 0x0000003c1b007c0c */ /* 0x000fe2000e741270 */
[----:B------:R-:W0:Y:S01]  /*97ca0*/  LDCU UR33, c[0x0][0x398] ;  /* 0x00007300ff2177ac */ /* 0x000e220008000800 */
[----:B----4-:R-:W-:Y:S01]  /*97cb0*/  PRMT R22, R7, 0x7632, R22 ;  /* 0x0000763207167816 */ /* 0x010fe20000000016 */
[----:B------:R-:W-:Y:S01]  /*97cc0*/  VIADD R23, R28, 0xe ;  /* 0x0000000e1c177836 */ /* 0x000fe20000000000 */
[----:B------:R-:W4:Y:S01]  /*97cd0*/  LDL.LU R7, [R1+0xc] ;  /* 0x00000c0001077983 */ /* 0x000f220000300800 */
[----:B------:R-:W-:Y:S01]  /*97ce0*/  VIADD R3, R0, UR24 ;  /* 0x0000001800037c36 */ /* 0x000fe20008000000 */
[----:B------:R-:W-:-:S02]  /*97cf0*/  PRMT R24, R5, 0x7632, R24 ;  /* 0x0000763205187816 */ /* 0x000fc40000000018 */
[----:B------:R0:W-:Y:S01]  /*97d00*/  @P5 STG.E.U16 desc[UR8][R20.64], R22 ;  /* 0x0000001614005986 */ /* 0x0001e2000c101508 */
[----:B------:R-:W-:Y:S01]  /*97d10*/  ISETP.GE.AND P1, PT, R23, UR27, PT ;  /* 0x0000001b17007c0c */ /* 0x000fe2000bf26270 */
[----:B------:R-:W1:Y:S01]  /*97d20*/  LDCU UR24, c[0x0][0x3b8] ;  /* 0x00007700ff1877ac */ /* 0x000e620008000800 */
[----:B------:R-:W1:Y:S01]  /*97d30*/  LDCU UR60, c[0x0][0x398] ;  /* 0x00007300ff3c77ac */ /* 0x000e620008000800 */
[C---:B0-----:R-:W-:Y:S01]  /*97d40*/  IMAD.WIDE R20, R0.reuse, 0x2, R18 ;  /* 0x0000000200147825 */ /* 0x041fe200078e0212 */
[----:B------:R-:W-:Y:S01]  /*97d50*/  ISETP.LT.AND P4, PT, R29, UR41, !P4 ;  /* 0x000000291d007c0c */ /* 0x000fe2000e781270 */
[----:B------:R-:W0:Y:S02]  /*97d60*/  LDCU UR41, c[0x0][0x398] ;  /* 0x00007300ff2977ac */ /* 0x000e240008000800 */
[C---:B------:R-:W-:Y:S01]  /*97d70*/  IMAD.WIDE R22, R0.reuse, 0x2, R14 ;  /* 0x0000000200167825 */ /* 0x040fe200078e020e */
[----:B------:R1:W-:Y:S01]  /*97d80*/  @P6 STG.E.U16 desc[UR8][R20.64], R5 ;  /* 0x0000000514006986 */ /* 0x0003e2000c101508 */
[----:B------:R-:W0:Y:S03]  /*97d90*/  LDCU UR27, c[0x0][0x3b8] ;  /* 0x00007700ff1b77ac */ /* 0x000e260008000800 */
[----:B------:R3:W-:Y:S04]  /*97da0*/  @P3 STG.E.U16 desc[UR8][R22.64], R24 ;  /* 0x0000001816003986 */ /* 0x0007e8000c101508 */
[----:B-1----:R-:W4:Y:S01]  /*97db0*/  LDL.LU R5, [R1+0x9c] ;  /* 0x00009c0001057983 */ /* 0x002f220000300800 */
[----:B---3--:R-:W-:-:S04]  /*97dc0*/  IMAD.WIDE R22, R0, 0x2, R12 ;  /* 0x0000000200167825 */ /* 0x008fc800078e020c */
[----:B------:R-:W-:Y:S01]  /*97dd0*/  IMAD.WIDE R24, R0, 0x2, R16 ;  /* 0x0000000200187825 */ /* 0x000fe200078e0210 */
[----:B--2---:R-:W-:Y:S01]  /*97de0*/  PRMT R0, R4, 0x7632, R0 ;  /* 0x0000763204007816 */ /* 0x004fe20000000000 */
[----:B------:R1:W-:Y:S04]  /*97df0*/  @P2 STG.E.U16 desc[UR8][R22.64], R4 ;  /* 0x0000000416002986 */ /* 0x0003e8000c101508 */
[----:B-1----:R-:W2:Y:S01]  /*97e00*/  LDL.LU R4, [R1+0x8c] ;  /* 0x00008c0001047983 */ /* 0x002ea20000300800 */
[----:B------:R-:W-:Y:S01]  /*97e10*/  ISETP.LT.AND P5, PT, R6, UR57, !P1 ;  /* 0x0000003906007c0c */ /* 0x000fe2000cfa1270 */
[----:B------:R-:W-:Y:S01]  /*97e20*/  IMAD.WIDE R22, R3, 0x2, R18 ;  /* 0x0000000203167825 */ /* 0x000fe200078e0212 */
[----:B------:R-:W-:Y:S01]  /*97e30*/  ISETP.LT.AND P6, PT, R26, UR61, !P1 ;  /* 0x0000003d1a007c0c */ /* 0x000fe2000cfc1270 */
[----:B------:R1:W-:Y:S01]  /*97e40*/  @P4 STG.E.U16 desc[UR8][R24.64], R0 ;  /* 0x0000000018004986 */ /* 0x0003e2000c101508 */
[----:B------:R-:W-:Y:S01]  /*97e50*/  ISETP.LT.AND P3, PT, R27, UR6, !P1 ;  /* 0x000000061b007c0c */ /* 0x000fe2000cf61270 */
[----:B------:R-:W-:Y:S01]  /*97e60*/  VIADD R21, R28, 0xf ;  /* 0x0000000f1c157836 */ /* 0x000fe20000000000 */
[----:B------:R-:W-:Y:S01]  /*97e70*/  ISETP.LT.AND P1, PT, R29, UR58, !P1 ;  /* 0x0000003a1d007c0c */ /* 0x000fe2000cf21270 */
[----:B------:R-:W-:Y:S01]  /*97e80*/  VIADD R20, R3, UR38 ;  /* 0x0000002603147c36 */ /* 0x000fe20008000000 */
[----:B------:R-:W3:Y:S02]  /*97e90*/  LDCU UR57, c[0x0][0x39c] ;  /* 0x00007380ff3977ac */ /* 0x000ee40008000800 */
[----:B------:R-:W-:Y:S01]  /*97ea0*/  ISETP.GE.AND P2, PT, R21, UR30, PT ;  /* 0x0000001e15007c0c */ /* 0x000fe2000bf46270 */
[----:B------:R-:W0:Y:S01]  /*97eb0*/  LDCU UR61, c[0x0][0x398] ;  /* 0x00007300ff3d77ac */ /* 0x000e220008000800 */
[----:B-1----:R-:W-:Y:S01]  /*97ec0*/  IMAD.WIDE R24, R3, 0x2, R14 ;  /* 0x0000000203187825 */ /* 0x002fe200078e020e */
[----:B----4-:R-:W-:Y:S01]  /*97ed0*/  PRMT R0, R7, 0x7632, R0 ;  /* 0x0000763207007816 */ /* 0x010fe20000000000 */
[----:B------:R1:W-:Y:S01]  /*97ee0*/  @P5 STG.E.U16 desc[UR8][R22.64], R7 ;  /* 0x0000000716005986 */ /* 0x0003e2000c101508 */
[----:B------:R-:W-:Y:S01]  /*97ef0*/  ISETP.LT.AND P4, PT, R6, UR54, !P2 ;  /* 0x0000003606007c0c */ /* 0x000fe2000d781270 */
[----:B------:R-:W-:Y:S01]  /*97f00*/  VIADD R21, R28, 0x10 ;  /* 0x000000101c157836 */ /* 0x000fe20000000000 */
[----:B------:R-:W4:Y:S01]  /*97f10*/  LDCU UR6, c[0x0][0x398] ;  /* 0x00007300ff0677ac */ /* 0x000f220008000800 */
[----:B------:R0:W-:Y:S01]  /*97f20*/  @P6 STG.E.U16 desc[UR8][R24.64], R0 ;  /* 0x0000000018006986 */ /* 0x0001e2000c101508 */
[----:B------:R-:W2:Y:S01]  /*97f30*/  LDCU UR58, c[0x0][0x398] ;  /* 0x00007300ff3a77ac */ /* 0x000ea20008000800 */
[----:B------:R-:W2:Y:S02]  /*97f40*/  LDCU UR38, c[0x0][0x398] ;  /* 0x00007300ff2677ac */ /* 0x000ea40008000800 */
[----:B-1----:R-:W3:Y:S01]  /*97f50*/  LDL.LU R7, [R1+0x7c] ;  /* 0x00007c0001077983 */ /* 0x002ee20000300800 */
[C---:B------:R-:W-:Y:S01]  /*97f60*/  IMAD.WIDE R22, R3.reuse, 0x2, R12 ;  /* 0x0000000203167825 */ /* 0x040fe200078e020c */
[----:B------:R-:W-:Y:S01]  /*97f70*/  ISETP.LT.AND P5, PT, R26, UR59, !P2 ;  /* 0x0000003b1a007c0c */ /* 0x000fe2000d7a1270 */
[----:B------:R-:W1:Y:S02]  /*97f80*/  LDCU UR54, c[0x0][0x39c] ;  /* 0x00007380ff3677ac */ /* 0x000e640008000800 */
[----:B0-----:R-:W-:Y:S01]  /*97f90*/  IMAD.WIDE R24, R3, 0x2, R16 ;  /* 0x0000000203187825 */ /* 0x001fe200078e0210 */
[----:B------:R-:W-:Y:S01]  /*97fa0*/  ISETP.LT.AND P6, PT, R27, UR39, !P2 ;  /* 0x000000271b007c0c */ /* 0x000fe2000d7c1270 */
[----:B------:R-:W0:Y:S01]  /*97fb0*/  LDCU UR59, c[0x0][0x398] ;  /* 0x00007300ff3b77ac */ /* 0x000e220008000800 */
[----:B------:R-:W0:Y:S01]  /*97fc0*/  LDCU UR30, c[0x0][0x3b8] ;  /* 0x00007700ff1e77ac */ /* 0x000e220008000800 */
[----:B------:R-:W-:Y:S01]  /*97fd0*/  PRMT R3, R5, 0x7632, R3 ;  /* 0x0000763205037816 */ /* 0x000fe20000000003 */
[----:B------:R0:W-:Y:S01]  /*97fe0*/  @P3 STG.E.U16 desc[UR8][R22.64], R5 ;  /* 0x0000000516003986 */ /* 0x0001e2000c101508 */
[C---:B------:R-:W-:Y:S01]  /*97ff0*/  VIADD R0, R20.reuse, UR22 ;  /* 0x0000001614007c36 */ /* 0x040fe20008000000 */
[----:B------:R-:W1:Y:S02]  /*98000*/  LDCU UR39, c[0x0][0x398] ;  /* 0x00007300ff2777ac */ /* 0x000e640008000800 */
[----:B0-----:R-:W4:Y:S01]  /*98010*/  LDL.LU R5, [R1+0x60] ;  /* 0x0000600001057983 */ /* 0x001f220000300800 */
[----:B------:R-:W-:Y:S01]  /*98020*/  IMAD.WIDE R22, R20, 0x2, R18 ;  /* 0x0000000214167825 */ /* 0x000fe200078e0212 */
[----:B------:R-:W-:Y:S01]  /*98030*/  ISETP.LT.AND P2, PT, R29, UR55, !P2 ;  /* 0x000000371d007c0c */ /* 0x000fe2000d741270 */
[----:B------:R-:W0:Y:S01]  /*98040*/  LDCU UR55, c[0x0][0x398] ;  /* 0x00007300ff3777ac */ /* 0x000e220008000800 */
[----:B------:R2:W-:Y:S01]  /*98050*/  @P1 STG.E.U16 desc[UR8][R24.64], R3 ;  /* 0x0000000318001986 */ /* 0x0005e2000c101508 */
[----:B------:R-:W-:Y:S01]  /*98060*/  ISETP.GE.AND P3, PT, R21, UR31, PT ;  /* 0x0000001f15007c0c */ /* 0x000fe2000bf66270 */
[----:B------:R-:W0:Y:S01]  /*98070*/  LDCU UR31, c[0x0][0x3b8] ;  /* 0x00007700ff1f77ac */ /* 0x000e220008000800 */
[----:B------:R-:W0:Y:S01]  /*98080*/  LDCU UR22, c[0x0][0x398] ;  /* 0x00007300ff1677ac */ /* 0x000e220008000800 */
[----:B--2---:R-:W-:Y:S01]  /*98090*/  PRMT R3, R4, 0x7632, R3 ;  /* 0x0000763204037816 */ /* 0x004fe20000000003 */
[----:B------:R2:W-:Y:S04]  /*980a0*/  @P4 STG.E.U16 desc[UR8][R22.64], R4 ;  /* 0x0000000416004986 */ /* 0x0005e8000c101508 */
[----:B--2---:R-:W2:Y:S01]  /*980b0*/  LDL.LU R4, [R1+0x50] ;  /* 0x0000500001047983 */ /* 0x004ea20000300800 */
[----:B------:R-:W-:Y:S01]  /*980c0*/  IMAD.WIDE R24, R20, 0x2, R14 ;  /* 0x0000000214187825 */ /* 0x000fe200078e020e */
[----:B------:R-:W-:Y:S01]  /*980d0*/  ISETP.LT.AND P1, PT, R6, UR51, !P3 ;  /* 0x0000003306007c0c */ /* 0x000fe2000df21270 */
[----:B------:R-:W0:Y:S02]  /*980e0*/  LDCU UR51, c[0x0][0x39c] ;  /* 0x00007380ff3377ac */ /* 0x000e240008000800 */
[C---:B------:R-:W-:Y:S01]  /*980f0*/  IMAD.WIDE R22, R20.reuse, 0x2, R12 ;  /* 0x0000000214167825 */ /* 0x040fe200078e020c */
[----:B------:R1:W-:Y:S03]  /*98100*/  @P5 STG.E.U16 desc[UR8][R24.64], R3 ;  /* 0x0000000318005986 */ /* 0x0003e6000c101508 */
[----:B------:R-:W-:Y:S01]  /*98110*/  IMAD.WIDE R20, R20, 0x2, R16 ;  /* 0x0000000214147825 */ /* 0x000fe200078e0210 */
[----:B------:R-:W-:Y:S01]  /*98120*/  ISETP.LT.AND P4, PT, R26, UR56, !P3 ;  /* 0x000000381a007c0c */ /* 0x000fe2000df81270 */
[----:B------:R-:W0:Y:S01]  /*98130*/  LDCU UR56, c[0x0][0x398] ;  /* 0x00007300ff3877ac */ /* 0x000e220008000800 */
[----:B------:R-:W-:Y:S01]  /*98140*/  ISETP.LT.AND P5, PT, R27, UR36, !P3 ;  /* 0x000000241b007c0c */ /* 0x000fe2000dfa1270 */
[----:B-1----:R-:W-:Y:S01]  /*98150*/  VIADD R24, R28, 0x11 ;  /* 0x000000111c187836 */ /* 0x002fe20000000000 */
[----:B---3--:R-:W-:Y:S01]  /*98160*/  PRMT R25, R7, 0x7632, R25 ;  /* 0x0000763207197816 */ /* 0x008fe20000000019 */
[----:B------:R1:W-:Y:S01]  /*98170*/  @P6 STG.E.U16 desc[UR8][R22.64], R7 ;  /* 0x0000000716006986 */ /* 0x0003e2000c101508 */
[----:B------:R-:W-:-:S02]  /*98180*/  VIADD R3, R0, UR53 ;  /* 0x0000003500037c36 */ /* 0x000fc40008000000 */
[----:B------:R-:W-:Y:S01]  /*98190*/  ISETP.GE.AND P6, PT, R24, UR4, PT ;  /* 0x0000000418007c0c */ /* 0x000fe2000bfc6270 */
[----:B------:R-:W3:Y:S01]  /*981a0*/  LDCU UR36, c[0x0][0x398] ;  /* 0x00007300ff2477ac */ /* 0x000ee20008000800 */
[----:B------:R0:W-:Y:S01]  /*981b0*/  @P2 STG.E.U16 desc[UR8][R20.64], R25 ;  /* 0x0000001914002986 */ /* 0x0001e2000c101508 */
[----:B------:R-:W-:Y:S01]  /*981c0*/  ISETP.LT.AND P3, PT, R29, UR52, !P3 ;  /* 0x000000341d007c0c */ /* 0x000fe2000df61270 */
[----:B------:R-:W2:Y:S01]  /*981d0*/  LDCU UR53, c[0x0][0x398] ;  /* 0x00007300ff3577ac */ /* 0x000ea20008000800 */
[----:B------:R-:W2:Y:S01]  /*981e0*/  LDCU UR4, c[0x0][0x3b8] ;  /* 0x00007700ff0477ac */ /* 0x000ea20008000800 */
[----:B-1----:R-:W3:Y:S01]  /*981f0*/  LDL.LU R7, [R1+0x40] ;  /* 0x0000400001077983 */ /* 0x002ee20000300800 */
[----:B0-----:R-:W-:-:S04]  /*98200*/  IMAD.WIDE R20, R0, 0x2, R18 ;  /* 0x0000000200147825 */ /* 0x001fc800078e0212 */
[----:B------:R-:W-:Y:S01]  /*98210*/  IMAD.WIDE R22, R0, 0x2, R14 ;  /* 0x0000000200167825 */ /* 0x000fe200078e020e */
[----:B----4-:R-:W-:Y:S01]  /*98220*/  PRMT R24, R5, 0x7632, R24 ;  /* 0x0000763205187816 */ /* 0x010fe20000000018 */
[----:B------:R0:W-:Y:S01]  /*98230*/  @P1 STG.E.U16 desc[UR8][R20.64], R5 ;  /* 0x0000000514001986 */ /* 0x0001e2000c101508 */
[----:B------:R-:W-:Y:S01]  /*98240*/  ISETP.LT.AND P2, PT, R6, UR37, !P6 ;  /* 0x0000002506007c0c */ /* 0x000fe2000f741270 */
[----:B------:R-:W1:Y:S02]  /*98250*/  LDCU UR52, c[0x0][0x398] ;  /* 0x00007300ff3477ac */ /* 0x000e640008000800 */
[----:B------:R4:W-:Y:S04]  /*98260*/  @P4 STG.E.U16 desc[UR8][R22.64], R24 ;  /* 0x0000001816004986 */ /* 0x0009e8000c101508 */
[----:B0-----:R-:W3:Y:S01]  /*98270*/  LDL.LU R5, [R1+0x30] ;  /* 0x0000300001057983 */ /* 0x001ee20000300800 */
[----:B------:R-:W-:Y:S01]  /*98280*/  ISETP.LT.AND P1, PT, R26, UR76, !P6 ;  /* 0x0000004c1a007c0c */ /* 0x000fe2000f721270 */
[----:B------:R-:W-:Y:S01]  /*98290*/  VIADD R21, R28, 0x12 ;  /* 0x000000121c157836 */ /* 0x000fe20000000000 */
[----:B------:R-:W0:Y:S01]  /*982a0*/  LDCU UR37, c[0x0][0x39c] ;  /* 0x00007380ff2577ac */ /* 0x000e220008000800 */
[----:B----4-:R-:W-:-:S04]  /*982b0*/  IMAD.WIDE R22, R0, 0x2, R12 ;  /* 0x0000000200167825 */ /* 0x010fc800078e020c */
[----:B------:R-:W-:Y:S01]  /*982c0*/  IMAD.WIDE R24, R0, 0x2, R16 ;  /* 0x0000000200187825 */ /* 0x000fe200078e0210 */
[----:B------:R-:W-:Y:S01]  /*982d0*/  ISETP.LT.AND P4, PT, R27, UR49, !P6 ;  /* 0x000000311b007c0c */ /* 0x000fe2000f781270 */
[----:B------:R-:W4:Y:S01]  /*982e0*/  LDCU UR76, c[0x0][0x398] ;  /* 0x00007300ff4c77ac */ /* 0x000f220008000800 */
[----:B--2---:R-:W-:Y:S01]  /*982f0*/  PRMT R0, R4, 0x7632, R0 ;  /* 0x0000763204007816 */ /* 0x004fe20000000000 */
[----:B------:R2:W-:Y:S01]  /*98300*/  @P5 STG.E.U16 desc[UR8][R22.64], R4 ;  /* 0x0000000416005986 */ /* 0x0005e2000c101508 */
[C---:B------:R-:W-:Y:S01]  /*98310*/  VIADD R20, R3.reuse, UR74 ;  /* 0x0000004a03147c36 */ /* 0x040fe20008000000 */
[----:B------:R-:W0:Y:S02]  /*98320*/  LDCU UR49, c[0x0][0x398] ;  /* 0x00007300ff3177ac */ /* 0x000e240008000800 */
[----:B--2---:R-:W2:Y:S01]  /*98330*/  LDL.LU R4, [R1+0x64] ;  /* 0x0000640001047983 */ /* 0x004ea20000300800 */
[----:B------:R-:W-:Y:S01]  /*98340*/  IMAD.WIDE R22, R3, 0x2, R18 ;  /* 0x0000000203167825 */ /* 0x000fe200078e0212 */
[----:B------:R-:W-:Y:S01]  /*98350*/  ISETP.GE.AND P5, PT, R21, UR48, PT ;  /* 0x0000003015007c0c */ /* 0x000fe2000bfa6270 */
[----:B------:R-:W0:Y:S01]  /*98360*/  LDCU UR74, c[0x0][0x398] ;  /* 0x00007300ff4a77ac */ /* 0x000e220008000800 */
[----:B------:R1:W-:Y:S01]  /*98370*/  @P3 STG.E.U16 desc[UR8][R24.64], R0 ;  /* 0x0000000018003986 */ /* 0x0003e2000c101508 */
[----:B------:R-:W-:-:S02]  /*98380*/  ISETP.LT.AND P6, PT, R29, UR26, !P6 ;  /* 0x0000001a1d007c0c */ /* 0x000fc4000f7c1270 */
[----:B------:R-:W-:Y:S01]  /*98390*/  ISETP.LT.AND P3, PT, R6, UR34, !P5 ;  /* 0x0000002206007c0c */ /* 0x000fe2000ef61270 */
[----:B------:R-:W-:Y:S01]  /*983a0*/  VIADD R21, R28, 0x13 ;  /* 0x000000131c157836 */ /* 0x000fe20000000000 */
[----:B------:R-:W0:Y:S01]  /*983b0*/  LDCU UR26, c[0x0][0x398] ;  /* 0x00007300ff1a77ac */ /* 0x000e220008000800 */
[----:B------:R-:W0:Y:S01]  /*983c0*/  LDCU UR34, c[0x0][0x39c] ;  /* 0x00007380ff2277ac */ /* 0x000e220008000800 */
[----:B-1----:R-:W-:Y:S01]  /*983d0*/  IMAD.WIDE R24, R3, 0x2, R14 ;  /* 0x0000000203187825 */ /* 0x002fe200078e020e */
[----:B------:R-:W1:Y:S01]  /*983e0*/  LDCU UR48, c[0x0][0x3b8] ;  /* 0x00007700ff3077ac */ /* 0x000e620008000800 */
[----:B---3--:R-:W-:Y:S01]  /*983f0*/  PRMT R0, R7, 0x7632, R0 ;  /* 0x0000763207007816 */ /* 0x008fe20000000000 */
[----:B------:R3:W-:Y:S04]  /*98400*/  @P2 STG.E.U16 desc[UR8][R22.64], R7 ;  /* 0x0000000716002986 */ /* 0x0007e8000c101508 */
[----:B------:R0:W-:Y:S04]  /*98410*/  @P1 STG.E.U16 desc[UR8][R24.64], R0 ;  /* 0x0000000018001986 */ /* 0x0001e8000c101508 */
[----:B---3--:R-:W3:Y:S01]  /*98420*/  LDL.LU R7, [R1+0x54] ;  /* 0x0000540001077983 */ /* 0x008ee20000300800 */
[----:B------:R-:W-:-:S04]  /*98430*/  IMAD.WIDE R22, R3, 0x2, R12 ;  /* 0x0000000203167825 */ /* 0x000fc800078e020c */
[----:B0-----:R-:W-:Y:S01]  /*98440*/  IMAD.WIDE R24, R3, 0x2, R16 ;  /* 0x0000000203187825 */ /* 0x001fe200078e0210 */
[----:B------:R-:W-:Y:S01]  /*98450*/  PRMT R3, R5, 0x7632, R3 ;  /* 0x0000763205037816 */ /* 0x000fe20000000003 */
[----:B------:R0:W-:Y:S04]  /*98460*/  @P4 STG.E.U16 desc[UR8][R22.64], R5 ;  /* 0x0000000516004986 */ /* 0x0001e8000c101508 */
[----:B0-----:R-:W4:Y:S01]  /*98470*/  LDL.LU R5, [R1+0x44] ;  /* 0x0000440001057983 */ /* 0x001f220000300800 */
[----:B------:R-:W-:-:S03]  /*98480*/  IMAD.WIDE R22, R20, 0x2, R18 ;  /* 0x0000000214167825 */ /* 0x000fc600078e0212 */
[----:B------:R2:W-:Y:S02]  /*98490*/  @P6 STG.E.U16 desc[UR8][R24.64], R3 ;  /* 0x0000000318006986 */ /* 0x0005e4000c101508 */
[----:B--2---:R-:W-:Y:S02]  /*984a0*/  PRMT R3, R4, 0x7632, R3 ;  /* 0x0000763204037816 */ /* 0x004fe40000000003 */
[----:B------:R0:W-:Y:S04]  /*984b0*/  @P3 STG.E.U16 desc[UR8][R22.64], R4 ;  /* 0x0000000416003986 */ /* 0x0001e8000c101508 */
[----:B0-----:R-:W2:Y:S01]  /*984c0*/  LDL.LU R4, [R1+0x34] ;  /* 0x0000340001047983 */ /* 0x001ea20000300800 */
[----:B------:R-:W-:Y:S02]  /*984d0*/  ISETP.LT.AND P2, PT, R26, UR75, !P5 ;  /* 0x0000004b1a007c0c */ /* 0x000fe4000ef41270 */
[----:B------:R-:W-:Y:S01]  /*984e0*/  ISETP.LT.AND P1, PT, R27, UR45, !P5 ;  /* 0x0000002d1b007c0c */ /* 0x000fe2000ef21270 */
[C---:B------:R-:W-:Y:S01]  /*984f0*/  IMAD.WIDE R24, R20.reuse, 0x2, R14 ;  /* 0x0000000214187825 */ /* 0x040fe200078e020e */
[----:B------:R-:W-:Y:S01]  /*98500*/  ISETP.LT.AND P5, PT, R29, UR50, !P5 ;  /* 0x000000321d007c0c */ /* 0x000fe2000efa1270 */
[----:B------:R-:W0:Y:S01]  /*98510*/  LDCU UR75, c[0x0][0x398] ;  /* 0x00007300ff4b77ac */ /* 0x000e220008000800 */
[----:B------:R-:W-:Y:S01]  /*98520*/  ISETP.GE.AND P4, PT, R21, UR28, PT ;  /* 0x0000001c15007c0c */ /* 0x000fe2000bf86270 */
[----:B------:R-:W-:Y:S01]  /*98530*/  IMAD.WIDE R22, R20, 0x2, R12 ;  /* 0x0000000214167825 */ /* 0x000fe200078e020c */
[----:B------:R-:W0:Y:S02]  /*98540*/  LDCU UR45, c[0x0][0x398] ;  /* 0x00007300ff2d77ac */ /* 0x000e240008000800 */
[----:B------:R-:W-:Y:S01]  /*98550*/  ISETP.LT.AND P6, PT, R6, UR16, !P4 ;  /* 0x0000001006007c0c */ /* 0x000fe2000e7c1270 */
[----:B------:R-:W-:-:S02]  /*98560*/  VIADD R0, R20, UR71 ;  /* 0x0000004714007c36 */ /* 0x000fc40008000000 */
[----:B------:R0:W-:Y:S01]  /*98570*/  @P2 STG.E.U16 desc[UR8][R24.64], R3 ;  /* 0x0000000318002986 */ /* 0x0001e2000c101508 */
[----:B------:R-:W-:Y:S01]  /*98580*/  IMAD.WIDE R20, R20, 0x2, R16 ;  /* 0x0000000214147825 */ /* 0x000fe200078e0210 */
[----:B------:R-:W-:Y:S01]  /*98590*/  ISETP.LT.AND P3, PT, R26, UR72, !P4 ;  /* 0x000000481a007c0c */ /* 0x000fe2000e761270 */
[----:B------:R-:W0:Y:S01]  /*985a0*/  LDCU UR50, c[0x0][0x398] ;  /* 0x00007300ff3277ac */ /* 0x000e220008000800 */
[----:B------:R-:W0:Y:S01]  /*985b0*/  LDCU UR16, c[0x0][0x39c] ;  /* 0x00007380ff1077ac */ /* 0x000e220008000800 */
[----:B---3--:R3:W-:Y:S01]  /*985c0*/  @P1 STG.E.U16 desc[UR8][R22.64], R7 ;  /* 0x0000000716001986 */ /* 0x0087e2000c101508 */
[----:B0-----:R-:W-:Y:S01]  /*985d0*/  PRMT R25, R7, 0x7632, R25 ;  /* 0x0000763207197816 */ /* 0x001fe20000000019 */
[----:B------:R-:W-:Y:S01]  /*985e0*/  VIADD R24, R28, 0x14 ;  /* 0x000000141c187836 */ /* 0x000fe20000000000 */
[----:B------:R-:W-:Y:S01]  /*985f0*/  ISETP.LT.AND P2, PT, R27, UR46, !P4 ;  /* 0x0000002e1b007c0c */ /* 0x000fe2000e741270 */
[----:B------:R-:W-:Y:S01]  /*98600*/  VIADD R3, R0, UR68 ;  /* 0x0000004400037c36 */ /* 0x000fe20008000000 */
[----:B------:R-:W0:Y:S01]  /*98610*/  LDCU UR28, c[0x0][0x3b8] ;  /* 0x00007700ff1c77ac */ /* 0x000e220008000800 */
[----:B------:R1:W-:Y:S01]  /*98620*/  @P5 STG.E.U16 desc[UR8][R20.64], R25 ;  /* 0x0000001914005986 */ /* 0x0003e2000c101508 */
[----:B------:R-:W0:Y:S03]  /*98630*/  LDCU UR71, c[0x0][0x398] ;  /* 0x00007300ff4777ac */ /* 0x000e260008000800 */
[----:B---3--:R-:W3:Y:S01]  /*98640*/  LDL.LU R7, [R1+0x68] ;  /* 0x0000680001077983 */ /* 0x008ee20000300800 */
[----:B------:R-:W-:Y:S01]  /*98650*/  ISETP.GE.AND P1, PT, R24, UR73, PT ;  /* 0x0000004918007c0c */ /* 0x000fe2000bf26270 */
[C---:B------:R-:W-:Y:S01]  /*98660*/  IMAD.WIDE R22, R0.reuse, 0x2, R14 ;  /* 0x0000000200167825 */ /* 0x040fe200078e020e */
[----:B------:R-:W-:Y:S01]  /*98670*/  ISETP.LT.AND P4, PT, R29, UR35, !P4 ;  /* 0x000000231d007c0c */ /* 0x000fe2000e781270 */
[----:B------:R-:W0:Y:S02]  /*98680*/  LDCU UR72, c[0x0][0x398] ;  /* 0x00007300ff4877ac */ /* 0x000e240008000800 */
[----:B-1----:R-:W-:Y:S01]  /*98690*/  IMAD.WIDE R20, R0, 0x2, R18 ;  /* 0x0000000200147825 */ /* 0x002fe200078e0212 */
[----:B------:R-:W1:Y:S01]  /*986a0*/  LDCU UR46, c[0x0][0x398] ;  /* 0x00007300ff2e77ac */ /* 0x000e620008000800 */
[----:B------:R-:W0:Y:S01]  /*986b0*/  LDCU UR68, c[0x0][0x398] ;  /* 0x00007300ff4477ac */ /* 0x000e220008000800 */
[----:B----4-:R-:W-:-:S02]  /*986c0*/  PRMT R24, R5, 0x7632, R24 ;  /* 0x0000763205187816 */ /* 0x010fc40000000018 */
[----:B------:R4:W-:Y:S01]  /*986d0*/  @P6 STG.E.U16 desc[UR8][R20.64], R5 ;  /* 0x0000000514006986 */ /* 0x0009e2000c101508 */
[----:B------:R-:W-:Y:S01]  /*986e0*/  ISETP.LT.AND P5, PT, R6, UR29, !P1 ;  /* 0x0000001d06007c0c */ /* 0x000fe2000cfa1270 */
[----:B------:R-:W0:Y:S02]  /*986f0*/  LDCU UR35, c[0x0][0x398] ;  /* 0x00007300ff2377ac */ /* 0x000e240008000800 */
[----:B------:R1:W-:Y:S01]  /*98700*/  @P3 STG.E.U16 desc[UR8][R22.64], R24 ;  /* 0x0000001816003986 */ /* 0x0003e2000c101508 */
[----:B------:R-:W0:Y:S03]  /*98710*/  LDCU UR73, c[0x0][0x3b8] ;  /* 0x00007700ff4977ac */ /* 0x000e260008000800 */
[----:B----4-:R-:W4:Y:S01]  /*98720*/  LDL.LU R5, [R1+0x58] ;  /* 0x0000580001057983 */ /* 0x010f220000300800 */
[----:B------:R-:W-:Y:S01]  /*98730*/  ISETP.LT.AND P6, PT, R26, UR69, !P1 ;  /* 0x000000451a007c0c */ /* 0x000fe2000cfc1270 */
[----:B------:R-:W-:Y:S01]  /*98740*/  VIADD R21, R28, 0x15 ;  /* 0x000000151c157836 */ /* 0x000fe20000000000 */
[----:B------:R-:W0:Y:S01]  /*98750*/  LDCU UR29, c[0x0][0x39c] ;  /* 0x00007380ff1d77ac */ /* 0x000e220008000800 */
[----:B-1----:R-:W-:-:S04]  /*98760*/  IMAD.WIDE R22, R0, 0x2, R12 ;  /* 0x0000000200167825 */ /* 0x002fc800078e020c */
[----:B------:R-:W-:Y:S01]  /*98770*/  IMAD.WIDE R24, R0, 0x2, R16 ;  /* 0x0000000200187825 */ /* 0x000fe200078e0210 */
[----:B------:R-:W-:Y:S01]  /*98780*/  ISETP.LT.AND P3, PT, R27, UR42, !P1 ;  /* 0x0000002a1b007c0c */ /* 0x000fe2000cf61270 */
[----:B------:R-:W1:Y:S01]  /*98790*/  LDCU UR69, c[0x0][0x398] ;  /* 0x00007300ff4577ac */ /* 0x000e620008000800 */
        /* <DEDUP_REMOVED lines=22> */
[----:B----4-:R-:W-:Y:S01]  /*98900*/  PRMT R3, R5, 0x7632, R3 ;  /* 0x0000763205037816 */ /* 0x010fe20000000003 */
        /* <DEDUP_REMOVED lines=23> */
[----:B------:R-:W1:Y:S01]  /*98a80*/  LDCU UR67, c[0x0][0x3b8] ;  /* 0x00007700ff4377ac */ /* 0x000e620008000800 */
        /* <DEDUP_REMOVED lines=14> */
[----:B----4-:R-:W-:-:S03]  /*98b70*/  PRMT R24, R5, 0x7632, R24 ;  /* 0x0000763205187816 */ /* 0x010fc60000000018 */
        /* <DEDUP_REMOVED lines=8> */
[----:B------:R-:W-:Y:S01]  /*98c00*/  IADD3 R20, PT, PT, R3, UR27, RZ ;  /* 0x0000001b03147c10 */ /* 0x000fe2000fffe0ff */
[C---:B-1----:R-:W-:Y:S01]  /*98c10*/  IMAD.WIDE R22, R0.reuse, 0x2, R12 ;  /* 0x0000000200167825 */ /* 0x042fe200078e020c */
[----:B------:R-:W1:Y:S03]  /*98c20*/  LDCU UR64, c[0x0][0x39c] ;  /* 0x00007380ff4077ac */ /* 0x000e660008000800 */
[----:B------:R-:W-:Y:S01]  /*98c30*/  IMAD.WIDE R24, R0, 0x2, R16 ;  /* 0x0000000200187825 */ /* 0x000fe200078e0210 */
[----:B------:R-:W-:Y:S01]  /*98c40*/  ISETP.LT.AND P4, PT, R27, UR60, !P6 ;  /* 0x0000003c1b007c0c */ /* 0x000fe2000f781270 */
[----:B------:R-:W0:Y:S01]  /*98c50*/  LDCU UR33, c[0x0][0x398] ;  /* 0x00007300ff2177ac */ /* 0x000e220008000800 */
[----:B------:R-:W0:Y:S01]  /*98c60*/  LDCU UR27, c[0x0][0x398] ;  /* 0x00007300ff1b77ac */ /* 0x000e220008000800 */
[----:B--2---:R-:W-:Y:S01]  /*98c70*/  PRMT R0, R4, 0x7632, R0 ;  /* 0x0000763204007816 */ /* 0x004fe20000000000 */
[----:B------:R2:W-:Y:S01]  /*98c80*/  @P5 STG.E.U16 desc[UR8][R22.64], R4 ;  /* 0x0000000416005986 */ /* 0x0005e2000c101508 */
[----:B------:R-:W0:Y:S03]  /*98c90*/  LDCU UR60, c[0x0][0x398] ;  /* 0x00007300ff3c77ac */ /* 0x000e260008000800 */
[----:B--2---:R-:W2:Y:S01]  /*98ca0*/  LDL.LU R4, [R1+0x20] ;  /* 0x0000200001047983 */ /* 0x004ea20000300800 */
[----:B------:R-:W-:-:S03]  /*98cb0*/  IMAD.WIDE R22, R3, 0x2, R18 ;  /* 0x0000000203167825 */ /* 0x000fc600078e0212 */
[----:B------:R0:W-:Y:S01]  /*98cc0*/  @P3 STG.E.U16 desc[UR8][R24.64], R0 ;  /* 0x0000000018003986 */ /* 0x0001e2000c101508 */
[----:B------:R-:W-:Y:S02]  /*98cd0*/  ISETP.GE.AND P5, PT, R21, UR57, PT ;  /* 0x0000003915007c0c */ /* 0x000fe4000bfa6270 */
[----:B------:R-:W-:Y:S01]  /*98ce0*/  ISETP.LT.AND P6, PT, R29, UR41, !P6 ;  /* 0x000000291d007c0c */ /* 0x000fe2000f7c1270 */
[----:B0-----:R-:W-:Y:S01]  /*98cf0*/  IMAD.WIDE R24, R3, 0x2, R14 ;  /* 0x0000000203187825 */ /* 0x001fe200078e020e */
[----:B---3--:R-:W-:Y:S01]  /*98d00*/  PRMT R0, R7, 0x7632, R0 ;  /* 0x0000763207007816 */ /* 0x008fe20000000000 */
[----:B------:R0:W-:Y:S01]  /*98d10*/  @P2 STG.E.U16 desc[UR8][R22.64], R7 ;  /* 0x0000000716002986 */ /* 0x0001e2000c101508 */
[----:B------:R-:W-:Y:S01]  /*98d20*/  ISETP.LT.AND P3, PT, R6, UR61, !P5 ;  /* 0x0000003d06007c0c */ /* 0x000fe2000ef61270 */
[----:B------:R-:W-:Y:S01]  /*98d30*/  VIADD R21, R28, 0x19 ;  /* 0x000000191c157836 */ /* 0x000fe20000000000 */
[----:B------:R-:W3:Y:S01]  /*98d40*/  LDCU UR41, c[0x0][0x398] ;  /* 0x00007300ff2977ac */ /* 0x000ee20008000800 */
[----:B------:R1:W-:Y:S01]  /*98d50*/  @P1 STG.E.U16 desc[UR8][R24.64], R0 ;  /* 0x0000000018001986 */ /* 0x0003e2000c101508 */
[----:B------:R-:W2:Y:S03]  /*98d60*/  LDCU UR57, c[0x0][0x3b8] ;  /* 0x00007700ff3977ac */ /* 0x000ea60008000800 */
[----:B0-----:R-:W3:Y:S01]  /*98d70*/  LDL.LU R7, [R1+0xa0] ;  /* 0x0000a00001077983 */ /* 0x001ee20000300800 */
[C---:B------:R-:W-:Y:S01]  /*98d80*/  IMAD.WIDE R22, R3.reuse, 0x2, R12 ;  /* 0x0000000203167825 */ /* 0x040fe200078e020c */
[----:B------:R-:W-:Y:S01]  /*98d90*/  ISETP.LT.AND P2, PT, R26, UR6, !P5 ;  /* 0x000000061a007c0c */ /* 0x000fe2000ef41270 */
[----:B------:R-:W0:Y:S02]  /*98da0*/  LDCU UR61, c[0x0][0x39c] ;  /* 0x00007380ff3d77ac */ /* 0x000e240008000800 */
[----:B-1----:R-:W-:Y:S01]  /*98db0*/  IMAD.WIDE R24, R3, 0x2, R16 ;  /* 0x0000000203187825 */ /* 0x002fe200078e0210 */
[----:B------:R-:W-:Y:S01]  /*98dc0*/  ISETP.LT.AND P1, PT, R27, UR58, !P5 ;  /* 0x0000003a1b007c0c */ /* 0x000fe2000ef21270 */
[----:B------:R-:W1:Y:S01]  /*98dd0*/  LDCU UR6, c[0x0][0x398] ;  /* 0x00007300ff0677ac */ /* 0x000e620008000800 */
[----:B----4-:R-:W-:Y:S01]  /*98de0*/  PRMT R3, R5, 0x7632, R3 ;  /* 0x0000763205037816 */ /* 0x010fe20000000003 */
[----:B------:R4:W-:Y:S01]  /*98df0*/  @P4 STG.E.U16 desc[UR8][R22.64], R5 ;  /* 0x0000000516004986 */ /* 0x0009e2000c101508 */
[C---:B------:R-:W-:Y:S01]  /*98e00*/  VIADD R0, R20.reuse, UR30 ;  /* 0x0000001e14007c36 */ /* 0x040fe20008000000 */
[----:B------:R-:W0:Y:S02]  /*98e10*/  LDCU UR58, c[0x0][0x398] ;  /* 0x00007300ff3a77ac */ /* 0x000e240008000800 */
[----:B----4-:R-:W4:Y:S01]  /*98e20*/  LDL.LU R5, [R1+0x3b0] ;  /* 0x0003b00001057983 */ /* 0x010f220000300800 */
[----:B------:R-:W-:Y:S01]  /*98e30*/  IMAD.WIDE R22, R20, 0x2, R18 ;  /* 0x0000000214167825 */ /* 0x000fe200078e0212 */
[----:B------:R-:W-:Y:S01]  /*98e40*/  ISETP.LT.AND P5, PT, R29, UR38, !P5 ;  /* 0x000000261d007c0c */ /* 0x000fe2000efa1270 */
[----:B------:R-:W0:Y:S01]  /*98e50*/  LDCU UR38, c[0x0][0x398] ;  /* 0x00007300ff2677ac */ /* 0x000e220008000800 */
[----:B------:R2:W-:Y:S01]  /*98e60*/  @P6 STG.E.U16 desc[UR8][R24.64], R3 ;  /* 0x0000000318006986 */ /* 0x0005e2000c101508 */
[----:B------:R-:W-:Y:S01]  /*98e70*/  ISETP.GE.AND P4, PT, R21, UR54, PT ;  /* 0x0000003615007c0c */ /* 0x000fe2000bf86270 */
[----:B------:R-:W0:Y:S01]  /*98e80*/  LDCU UR30, c[0x0][0x398] ;  /* 0x00007300ff1e77ac */ /* 0x000e220008000800 */
[----:B--2---:R-:W-:Y:S01]  /*98e90*/  PRMT R3, R4, 0x7632, R3 ;  /* 0x0000763204037816 */ /* 0x004fe20000000003 */
[----:B------:R2:W-:Y:S01]  /*98ea0*/  @P3 STG.E.U16 desc[UR8][R22.64], R4 ;  /* 0x0000000416003986 */ /* 0x0005e2000c101508 */
[----:B------:R-:W-:Y:S01]  /*98eb0*/  IMAD.WIDE R24, R20, 0x2, R14 ;  /* 0x0000000214187825 */ /* 0x000fe200078e020e */
[----:B------:R-:W0:Y:S02]  /*98ec0*/  LDCU UR54, c[0x0][0x3b8] ;  /* 0x00007700ff3677ac */ /* 0x000e240008000800 */
[----:B--2---:R-:W2:Y:S01]  /*98ed0*/  LDL.LU R4, [R1+0x10] ;  /* 0x0000100001047983 */ /* 0x004ea20000300800 */
[----:B------:R-:W-:Y:S01]  /*98ee0*/  ISETP.LT.AND P6, PT, R6, UR59, !P4 ;  /* 0x0000003b06007c0c */ /* 0x000fe2000e7c1270 */
[----:B------:R-:W-:Y:S01]  /*98ef0*/  IMAD.WIDE R22, R20, 0x2, R12 ;  /* 0x0000000214167825 */ /* 0x000fe200078e020c */
[----:B------:R-:W-:Y:S01]  /*98f00*/  ISETP.LT.AND P3, PT, R26, UR39, !P4 ;  /* 0x000000271a007c0c */ /* 0x000fe2000e761270 */
[----:B------:R0:W-:Y:S01]  /*98f10*/  @P2 STG.E.U16 desc[UR8][R24.64], R3 ;  /* 0x0000000318002986 */ /* 0x0001e2000c101508 */
[----:B------:R-:W1:Y:S01]  /*98f20*/  LDCU UR59, c[0x0][0x39c] ;  /* 0x00007380ff3b77ac */ /* 0x000e620008000800 */
[----:B------:R-:W-:Y:S01]  /*98f30*/  IMAD.WIDE R20, R20, 0x2, R16 ;  /* 0x0000000214147825 */ /* 0x000fe200078e0210 */
[----:B------:R-:W-:Y:S01]  /*98f40*/  ISETP.LT.AND P2, PT, R27, UR55, !P4 ;  /* 0x000000371b007c0c */ /* 0x000fe2000e741270 */
[----:B------:R-:W1:Y:S02]  /*98f50*/  LDCU UR39, c[0x0][0x398] ;  /* 0x00007300ff2777ac */ /* 0x000e640008000800 */
[----:B0-----:R-:W-:Y:S01]  /*98f60*/  VIADD R24, R28, 0x1a ;  /* 0x0000001a1c187836 */ /* 0x001fe20000000000 */
        /* <DEDUP_REMOVED lines=9> */
[----:B0-----:R-:W3:Y:S01]  /*99000*/  LDL.LU R7, [R1+0x24] ;  /* 0x0000240001077983 */ /* 0x001ee20000300800 */
[----:B-1----:R-:W-:-:S04]  /*99010*/  IMAD.WIDE R20, R0, 0x2, R18 ;  /* 0x0000000200147825 */ /* 0x002fc800078e0212 */
        /* <DEDUP_REMOVED lines=53> */
[----:B------:R-:W-:Y:S01]  /*99370*/  VIADD R0, R20, UR48 ;  /* 0x0000003014007c36 */ /* 0x000fe20008000000 */
[----:B------:R-:W-:Y:S01]  /*99380*/  ISETP.LT.AND P4, PT, R26, UR45, !P3 ;  /* 0x0000002d1a007c0c */ /* 0x000fe2000df81270 */
[----:B------:R0:W-:Y:S01]  /*99390*/  @P5 STG.E.U16 desc[UR8][R24.64], R3 ;  /* 0x0000000318005986 */ /* 0x0001e2000c101508 */
[----:B------:R-:W-:Y:S01]  /*993a0*/  IMAD.WIDE R20, R20, 0x2, R16 ;  /* 0x0000000214147825 */ /* 0x000fe200078e0210 */
[----:B------:R-:W-:Y:S01]  /*993b0*/  ISETP.LT.AND P5, PT, R27, UR50, !P3 ;  /* 0x000000321b007c0c */ /* 0x000fe2000dfa1270 */
[----:B------:R-:W1:Y:S01]  /*993c0*/  LDCU UR75, c[0x0][0x39c] ;  /* 0x00007380ff4b77ac */ /* 0x000e620008000800 */
[----:B------:R-:W1:Y:S01]  /*993d0*/  LDCU UR74, c[0x0][0x398] ;  /* 0x00007300ff4a77ac */ /* 0x000e620008000800 */
[----:B---3--:R3:W-:Y:S01]  /*993e0*/  @P6 STG.E.U16 desc[UR8][R22.64], R7 ;  /* 0x0000000716006986 */ /* 0x0087e2000c101508 */
[----:B------:R-:W1:Y:S01]  /*993f0*/  LDCU UR48, c[0x0][0x398] ;  /* 0x00007300ff3077ac */ /* 0x000e620008000800 */
[----:B0-----:R-:W-:Y:S01]  /*99400*/  PRMT R25, R7, 0x7632, R25 ;  /* 0x0000763207197816 */ /* 0x001fe20000000019 */
[----:B------:R-:W-:-:S02]  /*99410*/  VIADD R24, R28, 0x1d ;  /* 0x0000001d1c187836 */ /* 0x000fc40000000000 */
[----:B------:R-:W-:Y:S01]  /*99420*/  VIADD R3, R0, UR28 ;  /* 0x0000001c00037c36 */ /* 0x000fe20008000000 */
[----:B------:R-:W-:Y:S01]  /*99430*/  ISETP.LT.AND P3, PT, R29, UR71, !P3 ;  /* 0x000000471d007c0c */ /* 0x000fe2000df61270 */
[----:B------:R0:W-:Y:S01]  /*99440*/  @P2 STG.E.U16 desc[UR8][R20.64], R25 ;  /* 0x0000001914002986 */ /* 0x0001e2000c101508 */
[----:B------:R-:W1:Y:S03]  /*99450*/  LDCU UR45, c[0x0][0x398] ;  /* 0x00007300ff2d77ac */ /* 0x000e660008000800 */
[----:B---3--:R-:W3:Y:S01]  /*99460*/  LDL.LU R7, [R1+0x3b8] ;  /* 0x0003b80001077983 */ /* 0x008ee20000300800 */
[----:B------:R-:W-:Y:S01]  /*99470*/  ISETP.GE.AND P6, PT, R24, UR16, PT ;  /* 0x0000001018007c0c */ /* 0x000fe2000bfc6270 */
[C---:B------:R-:W-:Y:S01]  /*99480*/  IMAD.WIDE R22, R0.reuse, 0x2, R14 ;  /* 0x0000000200167825 */ /* 0x040fe200078e020e */
[----:B------:R-:W1:Y:S01]  /*99490*/  LDCU UR34, c[0x0][0x3b8] ;  /* 0x00007700ff2277ac */ /* 0x000e620008000800 */
[----:B------:R-:W1:Y:S02]  /*994a0*/  LDCU UR50, c[0x0][0x398] ;  /* 0x00007300ff3277ac */ /* 0x000e640008000800 */
[C---:B0-----:R-:W-:Y:S01]  /*994b0*/  IMAD.WIDE R20, R0.reuse, 0x2, R18 ;  /* 0x0000000200147825 */ /* 0x041fe200078e0212 */
[----:B------:R-:W0:Y:S01]  /*994c0*/  LDCU UR71, c[0x0][0x398] ;  /* 0x00007300ff4777ac */ /* 0x000e220008000800 */
[----:B------:R-:W0:Y:S01]  /*994d0*/  LDCU UR16, c[0x0][0x3b8] ;  /* 0x00007700ff1077ac */ /* 0x000e220008000800 */
[----:B------:R-:W0:Y:S01]  /*994e0*/  LDCU UR28, c[0x0][0x398] ;  /* 0x00007300ff1c77ac */ /* 0x000e220008000800 */
[----:B----4-:R-:W-:Y:S01]  /*994f0*/  PRMT R24, R5, 0x7632, R24 ;  /* 0x0000763205187816 */ /* 0x010fe20000000018 */
[----:B------:R4:W-:Y:S04]  /*99500*/  @P1 STG.E.U16 desc[UR8][R20.64], R5 ;  /* 0x0000000514001986 */ /* 0x0009e8000c101508 */
[----:B------:R0:W-:Y:S04]  /*99510*/  @P4 STG.E.U16 desc[UR8][R22.64], R24 ;  /* 0x0000001816004986 */ /* 0x0001e8000c101508 */
[----:B----4-:R-:W4:Y:S01]  /*99520*/  LDL.LU R5, [R1+0x18] ;  /* 0x0000180001057983 */ /* 0x010f220000300800 */
[----:B0-----:R-:W-:-:S04]  /*99530*/  IMAD.WIDE R22, R0, 0x2, R12 ;  /* 0x0000000200167825 */ /* 0x001fc800078e020c */
[----:B------:R-:W-:Y:S01]  /*99540*/  IMAD.WIDE R24, R0, 0x2, R16 ;  /* 0x0000000200187825 */ /* 0x000fe200078e0210 */
[----:B--2---:R-:W-:Y:S01]  /*99550*/  PRMT R0, R4, 0x7632, R0 ;  /* 0x0000763204007816 */ /* 0x004fe20000000000 */
[----:B------:R0:W-:Y:S04]  /*99560*/  @P5 STG.E.U16 desc[UR8][R22.64], R4 ;  /* 0x0000000416005986 */ /* 0x0001e8000c101508 */
[----:B0-----:R-:W2:Y:S01]  /*99570*/  LDL.LU R4, [R1+0x2c] ;  /* 0x00002c0001047983 */ /* 0x001ea20000300800 */
[----:B------:R-:W-:Y:S01]  /*99580*/  ISETP.LT.AND P2, PT, R6, UR72, !P6 ;  /* 0x0000004806007c0c */ /* 0x000fe2000f741270 */
[----:B------:R-:W-:Y:S01]  /*99590*/  VIADD R21, R28, 0x1e ;  /* 0x0000001e1c157836 */ /* 0x000fe20000000000 */
[----:B------:R-:W-:Y:S01]  /*995a0*/  ISETP.LT.AND P1, PT, R26, UR46, !P6 ;  /* 0x0000002e1a007c0c */ /* 0x000fe2000f721270 */
[----:B------:R-:W-:Y:S01]  /*995b0*/  IMAD.WIDE R22, R3, 0x2, R18 ;  /* 0x0000000203167825 */ /* 0x000fe200078e0212 */
[----:B------:R-:W-:Y:S01]  /*995c0*/  ISETP.LT.AND P4, PT, R27, UR35, !P6 ;  /* 0x000000231b007c0c */ /* 0x000fe2000f781270 */
[----:B------:R0:W-:Y:S01]  /*995d0*/  @P3 STG.E.U16 desc[UR8][R24.64], R0 ;  /* 0x0000000018003986 */ /* 0x0001e2000c101508 */
[----:B------:R-:W-:Y:S01]  /*995e0*/  ISETP.GE.AND P5, PT, R21, UR29, PT ;  /* 0x0000001d15007c0c */ /* 0x000fe2000bfa6270 */
[----:B------:R-:W-:Y:S01]  /*995f0*/  VIADD R20, R3, UR73 ;  /* 0x0000004903147c36 */ /* 0x000fe20008000000 */
[----:B------:R-:W-:Y:S01]  /*99600*/  ISETP.LT.AND P6, PT, R29, UR68, !P6 ;  /* 0x000000441d007c0c */ /* 0x000fe2000f7c1270 */
[----:B------:R-:W1:Y:S01]  /*99610*/  LDCU UR72, c[0x0][0x39c] ;  /* 0x00007380ff4877ac */ /* 0x000e620008000800 */
[----:B------:R-:W-:Y:S01]  /*99620*/  ISETP.LT.AND P3, PT, R6, UR69, !P5 ;  /* 0x0000004506007c0c */ /* 0x000fe2000ef61270 */
[----:B------:R-:W1:Y:S01]  /*99630*/  LDCU UR46, c[0x0][0x398] ;  /* 0x00007300ff2e77ac */ /* 0x000e620008000800 */
[----:B0-----:R-:W-:Y:S01]  /*99640*/  IMAD.WIDE R24, R3, 0x2, R14 ;  /* 0x0000000203187825 */ /* 0x001fe200078e020e */
[----:B------:R-:W0:Y:S01]  /*99650*/  LDCU UR35, c[0x0][0x398] ;  /* 0x00007300ff2377ac */ /* 0x000e220008000800 */
[----:B---3--:R-:W-:Y:S01]  /*99660*/  PRMT R0, R7, 0x7632, R0 ;  /* 0x0000763207007816 */ /* 0x008fe20000000000 */
[----:B------:R3:W-:Y:S01]  /*99670*/  @P2 STG.E.U16 desc[UR8][R22.64], R7 ;  /* 0x0000000716002986 */ /* 0x0007e2000c101508 */
[----:B------:R-:W-:Y:S01]  /*99680*/  VIADD R21, R28, 0x1f ;  /* 0x0000001f1c157836 */ /* 0x000fe20000000000 */
[----:B------:R-:W0:Y:S02]  /*99690*/  LDCU UR68, c[0x0][0x398] ;  /* 0x00007300ff4477ac */ /* 0x000e240008000800 */
[----:B------:R1:W-:Y:S01]  /*996a0*/  @P1 STG.E.U16 desc[UR8][R24.64], R0 ;  /* 0x0000000018001986 */ /* 0x0003e2000c101508 */
[----:B------:R-:W0:Y:S01]  /*996b0*/  LDCU UR69, c[0x0][0x39c] ;  /* 0x00007380ff4577ac */ /* 0x000e220008000800 */
[----:B------:R-:W0:Y:S02]  /*996c0*/  LDCU UR73, c[0x0][0x398] ;  /* 0x00007300ff4977ac */ /* 0x000e240008000800 */
[----:B---3--:R-:W3:Y:S01]  /*996d0*/  LDL.LU R7, [R1+0xac] ;  /* 0x0000ac0001077983 */ /* 0x008ee20000300800 */
[C---:B------:R-:W-:Y:S01]  /*996e0*/  IMAD.WIDE R22, R3.reuse, 0x2, R12 ;  /* 0x0000000203167825 */ /* 0x040fe200078e020c */
[----:B------:R-:W0:Y:S03]  /*996f0*/  LDCU UR29, c[0x0][0x3b8] ;  /* 0x00007700ff1d77ac */ /* 0x000e260008000800 */
[----:B-1----:R-:W-:Y:S01]  /*99700*/  IMAD.WIDE R24, R3, 0x2, R16 ;  /* 0x0000000203187825 */ /* 0x002fe200078e0210 */
[----:B----4-:R-:W-:Y:S01]  /*99710*/  PRMT R3, R5, 0x7632, R3 ;  /* 0x0000763205037816 */ /* 0x010fe20000000003 */
[----:B------:R1:W-:Y:S04]  /*99720*/  @P4 STG.E.U16 desc[UR8][R22.64], R5 ;  /* 0x0000000516004986 */ /* 0x0003e8000c101508 */
[----:B------:R2:W-:Y:S04]  /*99730*/  @P6 STG.E.U16 desc[UR8][R24.64], R3 ;  /* 0x0000000318006986 */ /* 0x0005e8000c101508 */
[----:B-1----:R-:W4:Y:S01]  /*99740*/  LDL.LU R5, [R1+0x3bc] ;  /* 0x0003bc0001057983 */ /* 0x002f220000300800 */
[----:B------:R-:W-:Y:S01]  /*99750*/  IMAD.WIDE R22, R20, 0x2, R18 ;  /* 0x0000000214167825 */ /* 0x000fe200078e0212 */
[----:B--2---:R-:W-:-:S04]  /*99760*/  PRMT R3, R4, 0x7632, R3 ;  /* 0x0000763204037816 */ /* 0x004fc80000000003 */
[----:B------:R1:W-:Y:S04]  /*99770*/  @P3 STG.E.U16 desc[UR8][R22.64], R4 ;  /* 0x0000000416003986 */ /* 0x0003e8000c101508 */
[----:B-1----:R-:W2:Y:S01]  /*99780*/  LDL.LU R4, [R1+0x1c] ;  /* 0x00001c0001047983 */ /* 0x002ea20000300800 */
[----:B------:R-:W-:Y:S02]  /*99790*/  ISETP.LT.AND P2, PT, R26, UR42, !P5 ;  /* 0x0000002a1a007c0c */ /* 0x000fe4000ef41270 */
[----:B------:R-:W-:Y:S01]  /*997a0*/  ISETP.LT.AND P1, PT, R27, UR47, !P5 ;  /* 0x0000002f1b007c0c */ /* 0x000fe2000ef21270 */
[C---:B------:R-:W-:Y:S01]  /*997b0*/  IMAD.WIDE R24, R20.reuse, 0x2, R14 ;  /* 0x0000000214187825 */ /* 0x040fe200078e020e */
[----:B------:R-:W-:Y:S01]  /*997c0*/  ISETP.LT.AND P5, PT, R29, UR65, !P5 ;  /* 0x000000411d007c0c */ /* 0x000fe2000efa1270 */
[----:B------:R-:W1:Y:S01]  /*997d0*/  LDCU UR42, c[0x0][0x398] ;  /* 0x00007300ff2a77ac */ /* 0x000e620008000800 */
[----:B------:R-:W-:Y:S01]  /*997e0*/  ISETP.GE.AND P4, PT, R21, UR25, PT ;  /* 0x0000001915007c0c */ /* 0x000fe2000bf86270 */
[----:B------:R-:W-:-:S02]  /*997f0*/  VIADD R0, R20, UR70 ;  /* 0x0000004614007c36 */ /* 0x000fc40008000000 */
[----:B------:R-:W-:Y:S01]  /*99800*/  IMAD.WIDE R22, R20, 0x2, R12 ;  /* 0x0000000214167825 */ /* 0x000fe200078e020c */
[----:B------:R-:W-:Y:S01]  /*99810*/  ISETP.LT.AND P6, PT, R6, UR66, !P4 ;  /* 0x0000004206007c0c */ /* 0x000fe2000e7c1270 */
[----:B------:R-:W0:Y:S02]  /*99820*/  LDCU UR47, c[0x0][0x398] ;  /* 0x00007300ff2f77ac */ /* 0x000e240008000800 */
[----:B------:R0:W-:Y:S01]  /*99830*/  @P2 STG.E.U16 desc[UR8][R24.64], R3 ;  /* 0x0000000318002986 */ /* 0x0001e2000c101508 */
[----:B------:R-:W-:Y:S01]  /*99840*/  IMAD.WIDE R20, R20, 0x2, R16 ;  /* 0x0000000214147825 */ /* 0x000fe200078e0210 */
[----:B------:R-:W-:Y:S01]  /*99850*/  ISETP.LT.AND P3, PT, R26, UR43, !P4 ;  /* 0x0000002b1a007c0c */ /* 0x000fe2000e761270 */
[----:B------:R-:W1:Y:S01]  /*99860*/  LDCU UR65, c[0x0][0x398] ;  /* 0x00007300ff4177ac */ /* 0x000e620008000800 */
[----:B------:R-:W-:Y:S01]  /*99870*/  ISETP.LT.AND P2, PT, R27, UR32, !P4 ;  /* 0x000000201b007c0c */ /* 0x000fe2000e741270 */
        /* <DEDUP_REMOVED lines=8> */
[----:B------:R-:W-:Y:S01]  /*99900*/  ISETP.GE.AND P1, PT, R24, UR20, PT ;  /* 0x0000001418007c0c */ /* 0x000fe2000bf26270 */
[----:B------:R-:W1:Y:S01]  /*99910*/  LDCU UR70, c[0x0][0x398] ;  /* 0x00007300ff4677ac */ /* 0x000e620008000800 */
[C---:B---3--:R-:W-:Y:S01]  /*99920*/  IMAD.WIDE R22, R0.reuse, 0x2, R14 ;  /* 0x0000000200167825 */ /* 0x048fe200078e020e */
[----:B------:R-:W3:Y:S01]  /*99930*/  LDL.LU R7, [R1+0x2818] ;  /* 0x0028180001077983 */ /* 0x000ee20000300800 */
[----:B------:R-:W1:Y:S01]  /*99940*/  LDCU UR43, c[0x0][0x398] ;  /* 0x00007300ff2b77ac */ /* 0x000e620008000800 */
[----:B------:R-:W1:Y:S01]  /*99950*/  LDCU UR32, c[0x0][0x398] ;  /* 0x00007300ff2077ac */ /* 0x000e620008000800 */
[----:B0-----:R-:W-:Y:S01]  /*99960*/  IMAD.WIDE R20, R0, 0x2, R18 ;  /* 0x0000000200147825 */ /* 0x001fe200078e0212 */
[----:B------:R-:W-:Y:S01]  /*99970*/  ISETP.LT.AND P5, PT, R6, UR63, !P1 ;  /* 0x0000003f06007c0c */ /* 0x000fe2000cfa1270 */
[----:B------:R-:W0:Y:S01]  /*99980*/  LDCU UR62, c[0x0][0x398] ;  /* 0x00007300ff3e77ac */ /* 0x000e220008000800 */
[----:B------:R-:W3:Y:S01]  /*99990*/  LDL.LU R6, [R1+0x2814] ;  /* 0x0028140001067983 */ /* 0x000ee20000300800 */
[----:B------:R-:W-:Y:S01]  /*999a0*/  VIADD R25, R28, 0x21 ;  /* 0x000000211c197836 */ /* 0x000fe20000000000 */
[----:B------:R-:W0:Y:S01]  /*999b0*/  LDCU UR63, c[0x0][0x39c] ;  /* 0x00007380ff3f77ac */ /* 0x000e220008000800 */
[----:B------:R-:W0:Y:S01]  /*999c0*/  LDCU UR67, c[0x0][0x398] ;  /* 0x00007300ff4377ac */ /* 0x000e220008000800 */
[----:B------:R-:W0:Y:S01]  /*999d0*/  LDCU UR20, c[0x0][0x3b8] ;  /* 0x00007700ff1477ac */ /* 0x000e220008000800 */
[----:B----4-:R-:W-:Y:S01]  /*999e0*/  PRMT R24, R5, 0x7632, R24 ;  /* 0x0000763205187816 */ /* 0x010fe20000000018 */
[----:B------:R4:W-:Y:S04]  /*999f0*/  @P6 STG.E.U16 desc[UR8][R20.64], R5 ;  /* 0x0000000514006986 */ /* 0x0009e8000c101508 */
[----:B------:R0:W-:Y:S01]  /*99a00*/  @P3 STG.E.U16 desc[UR8][R22.64], R24 ;  /* 0x0000001816003986 */ /* 0x0001e2000c101508 */
[----:B----4-:R-:W-:-:S03]  /*99a10*/  IMAD.WIDE R20, R0, 0x2, R12 ;  /* 0x0000000200147825 */ /* 0x010fc600078e020c */
[----:B------:R-:W4:Y:S01]  /*99a20*/  LDL.LU R5, [R1+0xf0] ;  /* 0x0000f00001057983 */ /* 0x000f220000300800 */
[----:B0-----:R-:W-:Y:S01]  /*99a30*/  IMAD.WIDE R22, R0, 0x2, R16 ;  /* 0x0000000200167825 */ /* 0x001fe200078e0210 */
[----:B--2---:R-:W-:Y:S02]  /*99a40*/  PRMT R0, R4, 0x7632, R0 ;  /* 0x0000763204007816 */ /* 0x004fe40000000000 */
[----:B------:R0:W-:Y:S04]  /*99a50*/  @P2 STG.E.U16 desc[UR8][R20.64], R4 ;  /* 0x0000000414002986 */ /* 0x0001e8000c101508 */
[----:B0-----:R-:W2:Y:S01]  /*99a60*/  LDL.LU R4, [R1+0x2810] ;  /* 0x0028100001047983 */ /* 0x001ea20000300800 */
[----:B------:R-:W-:Y:S02]  /*99a70*/  ISETP.LT.AND P6, PT, R26, UR40, !P1 ;  /* 0x000000281a007c0c */ /* 0x000fe4000cfc1270 */
[----:B------:R-:W-:Y:S01]  /*99a80*/  ISETP.LT.AND P3, PT, R27, UR44, !P1 ;  /* 0x0000002c1b007c0c */ /* 0x000fe2000cf61270 */
[----:B------:R-:W-:Y:S01]  /*99a90*/  IMAD.WIDE R20, R3, 0x2, R18 ;  /* 0x0000000203147825 */ /* 0x000fe200078e0212 */
[----:B------:R-:W-:Y:S01]  /*99aa0*/  ISETP.GE.AND P2, PT, R25, UR64, PT ;  /* 0x0000004019007c0c */ /* 0x000fe2000bf46270 */
[----:B------:R0:W-:Y:S02]  /*99ab0*/  @P4 STG.E.U16 desc[UR8][R22.64], R0 ;  /* 0x0000000016004986 */ /* 0x0001e4000c101508 */
[----:B------:R-:W-:Y:S01]  /*99ac0*/  VIADD R24, R3, UR77 ;  /* 0x0000004d03187c36 */ /* 0x000fe20008000000 */
[----:B------:R-:W-:Y:S01]  /*99ad0*/  ISETP.LT.AND P1, PT, R29, UR24, !P1 ;  /* 0x000000181d007c0c */ /* 0x000fe2000cf21270 */
[----:B------:R-:W3:Y:S01]  /*99ae0*/  LDL.LU R25, [R1+0xfd8] ;  /* 0x000fd80001197983 */ /* 0x000ee20000300800 */
[----:B------:R-:W1:Y:S01]  /*99af0*/  LDCU UR40, c[0x0][0x398] ;  /* 0x00007300ff2877ac */ /* 0x000e620008000800 */
[----:B------:R-:W1:Y:S01]  /*99b00*/  LDCU UR44, c[0x0][0x398] ;  /* 0x00007300ff2c77ac */ /* 0x000e620008000800 */
[C---:B0-----:R-:W-:Y:S01]  /*99b10*/  IMAD.WIDE R22, R3.reuse, 0x2, R14 ;  /* 0x0000000203167825 */ /* 0x041fe200078e020e */
[----:B------:R-:W0:Y:S01]  /*99b20*/  LDCU UR24, c[0x0][0x398] ;  /* 0x00007300ff1877ac */ /* 0x000e220008000800 */
[----:B------:R-:W0:Y:S01]  /*99b30*/  LDCU UR77, c[0x0][0x398] ;  /* 0x00007300ff4d77ac */ /* 0x000e220008000800 */
[----:B------:R-:W0:Y:S01]  /*99b40*/  LDCU UR64, c[0x0][0x3b8] ;  /* 0x00007700ff4077ac */ /* 0x000e220008000800 */
[----:B--2---:R-:W-:Y:S01]  /*99b50*/  PRMT R0, R4, 0x7632, R0 ;  /* 0x0000763204007816 */ /* 0x004fe20000000000 */
[----:B------:R2:W-:Y:S04]  /*99b60*/  @P5 STG.E.U16 desc[UR8][R20.64], R4 ;  /* 0x0000000414005986 */ /* 0x0005e8000c101508 */
[----:B------:R0:W-:Y:S01]  /*99b70*/  @P6 STG.E.U16 desc[UR8][R22.64], R0 ;  /* 0x0000000016006986 */ /* 0x0001e2000c101508 */
[----:B--2---:R-:W-:-:S04]  /*99b80*/  IMAD.WIDE R20, R3, 0x2, R12 ;  /* 0x0000000203147825 */ /* 0x004fc800078e020c */
[----:B0-----:R-:W-:Y:S01]  /*99b90*/  IMAD.WIDE R22, R3, 0x2, R16 ;  /* 0x0000000203167825 */ /* 0x001fe200078e0210 */
[----:B----4-:R-:W-:Y:S01]  /*99ba0*/  PRMT R3, R5, 0x7632, R3 ;  /* 0x0000763205037816 */ /* 0x010fe20000000003 */
[----:B------:R0:W-:Y:S04]  /*99bb0*/  @P3 STG.E.U16 desc[UR8][R20.64], R5 ;  /* 0x0000000514003986 */ /* 0x0001e8000c101508 */
[----:B0-----:R-:W2:Y:S01]  /*99bc0*/  LDL.LU R5, [R1+0x280c] ;  /* 0x00280c0001057983 */ /* 0x001ea20000300800 */
[----:B---3--:R-:W-:Y:S02]  /*99bd0*/  ISETP.LT.AND P4, PT, R25, UR33, !P2 ;  /* 0x0000002119007c0c */ /* 0x008fe4000d781270 */
[----:B------:R-:W-:Y:S01]  /*99be0*/  ISETP.LT.AND P5, PT, R26, UR60, !P2 ;  /* 0x0000003c1a007c0c */ /* 0x000fe2000d7a1270 */
[C---:B------:R-:W-:Y:S01]  /*99bf0*/  IMAD.WIDE R20, R24.reuse, 0x2, R18 ;  /* 0x0000000218147825 */ /* 0x040fe200078e0212 */
[----:B------:R-:W-:Y:S01]  /*99c00*/  ISETP.LT.AND P6, PT, R27, UR41, !P2 ;  /* 0x000000291b007c0c */ /* 0x000fe2000d7c1270 */
[----:B------:R0:W-:Y:S01]  /*99c10*/  @P1 STG.E.U16 desc[UR8][R22.64], R3 ;  /* 0x0000000316001986 */ /* 0x0001e2000c101508 */
[----:B------:R-:W-:Y:S01]  /*99c20*/  ISETP.LT.AND P2, PT, R29, UR27, !P2 ;  /* 0x0000001b1d007c0c */ /* 0x000fe2000d741270 */
[----:B------:R-:W-:Y:S01]  /*99c30*/  VIADD R0, R24, UR57 ;  /* 0x0000003918007c36 */ /* 0x000fe20008000000 */
[----:B------:R-:W3:Y:S01]  /*99c40*/  LDCU UR33, c[0x0][0x39c] ;  /* 0x00007380ff2177ac */ /* 0x000ee20008000800 */
[----:B------:R-:W-:Y:S01]  /*99c50*/  VIADD R4, R28, 0x22 ;  /* 0x000000221c047836 */ /* 0x000fe20000000000 */
[----:B------:R-:W4:Y:S01]  /*99c60*/  LDCU UR60, c[0x0][0x398] ;  /* 0x00007300ff3c77ac */ /* 0x000f220008000800 */
[----:B------:R-:W1:Y:S01]  /*99c70*/  LDCU UR41, c[0x0][0x398] ;  /* 0x00007300ff2977ac */ /* 0x000e620008000800 */
[C---:B0-----:R-:W-:Y:S01]  /*99c80*/  IMAD.WIDE R22, R24.reuse, 0x2, R14 ;  /* 0x0000000218167825 */ /* 0x041fe200078e020e */
[----:B--2---:R-:W-:Y:S01]  /*99c90*/  PRMT R3, R5, 0x7632, R3 ;  /* 0x0000763205037816 */ /* 0x004fe20000000003 */
[----:B------:R0:W-:Y:S01]  /*99ca0*/  @P4 STG.E.U16 desc[UR8][R20.64], R5 ;  /* 0x0000000514004986 */ /* 0x0001e2000c101508 */
[----:B------:R-:W2:Y:S03]  /*99cb0*/  LDCU UR27, c[0x0][0x398] ;  /* 0x00007300ff1b77ac */ /* 0x000ea60008000800 */
[----:B------:R1:W-:Y:S01]  /*99cc0*/  @P5 STG.E.U16 desc[UR8][R22.64], R3 ;  /* 0x0000000316005986 */ /* 0x0003e2000c101508 */
[----:B------:R-:W2:Y:S03]  /*99cd0*/  LDCU UR57, c[0x0][0x398] ;  /* 0x00007300ff3977ac */ /* 0x000ea60008000800 */
[----:B0-----:R-:W2:Y:S01]  /*99ce0*/  LDL.LU R5, [R1+0x2808] ;  /* 0x0028080001057983 */ /* 0x001ea20000300800 */
[----:B------:R-:W-:-:S04]  /*99cf0*/  IMAD.WIDE R20, R24, 0x2, R12 ;  /* 0x0000000218147825 */ /* 0x000fc800078e020c */
[----:B-1----:R-:W-:Y:S01]  /*99d00*/  IMAD.WIDE R22, R24, 0x2, R16 ;  /* 0x0000000218167825 */ /* 0x002fe200078e0210 */
[----:B------:R-:W-:Y:S01]  /*99d10*/  PRMT R24, R8, 0x7632, R24 ;  /* 0x0000763208187816 */ /* 0x000fe20000000018 */
[----:B------:R-:W-:Y:S04]  /*99d20*/  @P6 STG.E.U16 desc[UR8][R20.64], R8 ;  /* 0x0000000814006986 */ /* 0x000fe8000c101508 */
[----:B------:R0:W-:Y:S04]  /*99d30*/  @P2 STG.E.U16 desc[UR8][R22.64], R24 ;  /* 0x0000001816002986 */ /* 0x0001e8000c101508 */
[----:B0-----:R-:W3:Y:S01]  /*99d40*/  LDL.LU R24, [R1+0xf4] ;  /* 0x0000f40001187983 */ /* 0x001ee20000300800 */
[----:B------:R-:W-:Y:S01]  /*99d50*/  ISETP.GE.AND P3, PT, R4, UR61, PT ;  /* 0x0000003d04007c0c */ /* 0x000fe2000bf66270 */
[----:B------:R-:W-:Y:S01]  /*99d60*/  VIADD R4, R28, 0x23 ;  /* 0x000000231c047836 */ /* 0x000fe20000000000 */
[----:B------:R-:W0:Y:S02]  /*99d70*/  LDCU UR61, c[0x0][0x3b8] ;  /* 0x00007700ff3d77ac */ /* 0x000e240008000800 */
[----:B------:R-:W-:-:S02]  /*99d80*/  ISETP.LT.AND P1, PT, R25, UR6, !P3 ;  /* 0x0000000619007c0c */ /* 0x000fc4000df21270 */
[----:B------:R-:W-:Y:S01]  /*99d90*/  ISETP.LT.AND P4, PT, R26, UR58, !P3 ;  /* 0x0000003a1a007c0c */ /* 0x000fe2000df81270 */
[----:B------:R-:W-:Y:S01]  /*99da0*/  IMAD.WIDE R20, R0, 0x2, R18 ;  /* 0x0000000200147825 */ /* 0x000fe200078e0212 */
[----:B------:R-:W-:Y:S01]  /*99db0*/  ISETP.LT.AND P5, PT, R27, UR38, !P3 ;  /* 0x000000261b007c0c */ /* 0x000fe2000dfa1270 */
[----:B------:R-:W1:Y:S01]  /*99dc0*/  LDCU UR6, c[0x0][0x39c] ;  /* 0x00007380ff0677ac */ /* 0x000e620008000800 */
[----:B------:R-:W-:Y:S01]  /*99dd0*/  ISETP.GE.AND P6, PT, R4, UR59, PT ;  /* 0x0000003b04007c0c */ /* 0x000fe2000bfc6270 */
[C---:B------:R-:W-:Y:S01]  /*99de0*/  IMAD.WIDE R22, R0.reuse, 0x2, R14 ;  /* 0x0000000200167825 */ /* 0x040fe200078e020e */
[----:B------:R-:W-:Y:S01]  /*99df0*/  ISETP.LT.AND P3, PT, R29, UR30, !P3 ;  /* 0x0000001e1d007c0c */ /* 0x000fe2000df61270 */
[----:B------:R-:W0:Y:S01]  /*99e00*/  LDCU UR58, c[0x0][0x398] ;  /* 0x00007300ff3a77ac */ /* 0x000e220008000800 */
[----:B------:R-:W-:Y:S01]  /*99e10*/  ISETP.LT.AND P2, PT, R25, UR39, !P6 ;  /* 0x0000002719007c0c */ /* 0x000fe2000f741270 */
[C---:B------:R-:W-:Y:S01]  /*99e20*/  VIADD R3, R0.reuse, UR54 ;  /* 0x0000003600037c36 */ /* 0x040fe20008000000 */
[----:B------:R-:W0:Y:S01]  /*99e30*/  LDCU UR38, c[0x0][0x398] ;  /* 0x00007300ff2677ac */ /* 0x000e220008000800 */
[----:B--2---:R-:W-:Y:S01]  /*99e40*/  PRMT R4, R5, 0x7632, R4 ;  /* 0x0000763205047816 */ /* 0x004fe20000000004 */
[----:B------:R2:W-:Y:S01]  /*99e50*/  @P1 STG.E.U16 desc[UR8][R20.64], R5 ;  /* 0x0000000514001986 */ /* 0x0005e2000c101508 */
[----:B------:R-:W0:Y:S03]  /*99e60*/  LDCU UR30, c[0x0][0x398] ;  /* 0x00007300ff1e77ac */ /* 0x000e260008000800 */
[----:B------:R1:W-:Y:S01]  /*99e70*/  @P4 STG.E.U16 desc[UR8][R22.64], R4 ;  /* 0x0000000416004986 */ /* 0x0003e2000c101508 */
[----:B------:R-:W0:Y:S01]  /*99e80*/  LDCU UR39, c[0x0][0x39c] ;  /* 0x00007380ff2777ac */ /* 0x000e220008000800 */
[----:B------:R-:W0:Y:S01]  /*99e90*/  LDCU UR54, c[0x0][0x398] ;  /* 0x00007300ff3677ac */ /* 0x000e220008000800 */
[C---:B--2---:R-:W-:Y:S01]  /*99ea0*/  IMAD.WIDE R20, R0.reuse, 0x2, R16 ;  /* 0x0000000200147825 */ /* 0x044fe200078e0210 */
[----:B------:R-:W2:Y:S03]  /*99eb0*/  LDCU UR59, c[0x0][0x3b8] ;  /* 0x00007700ff3b77ac */ /* 0x000ea60008000800 */
[----:B-1----:R-:W-:Y:S01]  /*99ec0*/  IMAD.WIDE R4, R0, 0x2, R12 ;  /* 0x0000000200047825 */ /* 0x002fe200078e020c */
[----:B---3--:R-:W-:-:S04]  /*99ed0*/  PRMT R0, R24, 0x7632, R0 ;  /* 0x0000763218007816 */ /* 0x008fc80000000000 */
[----:B------:R1:W-:Y:S04]  /*99ee0*/  @P5 STG.E.U16 desc[UR8][R4.64], R24 ;  /* 0x0000001804005986 */ /* 0x0003e8000c101508 */
[----:B------:R3:W-:Y:S01]  /*99ef0*/  @P3 STG.E.U16 desc[UR8][R20.64], R0 ;  /* 0x0000000014003986 */ /* 0x0007e2000c101508 */
[----:B-1----:R-:W-:Y:S01]  /*99f00*/  IMAD.WIDE R4, R3, 0x2, R18 ;  /* 0x0000000203047825 */ /* 0x002fe200078e0212 */
[----:B---3--:R-:W-:-:S04]  /*99f10*/  PRMT R0, R6, 0x7632, R0 ;  /* 0x0000763206007816 */ /* 0x008fc80000000000 */
[----:B------:R1:W-:Y:S04]  /*99f20*/  @P2 STG.E.U16 desc[UR8][R4.64], R6 ;  /* 0x0000000604002986 */ /* 0x0003e8000c101508 */
[----:B-1----:R-:W3:Y:S04]  /*99f30*/  LDL.LU R6, [R1+0x2804] ;  /* 0x0028040001067983 */ /* 0x002ee80000300800 */
[----:B------:R-:W2:Y:S01]  /*99f40*/  LDL.LU R24, [R1+0xf8] ;  /* 0x0000f80001187983 */ /* 0x000ea20000300800 */
[----:B------:R-:W-:Y:S01]  /*99f50*/  ISETP.LT.AND P1, PT, R26, UR55, !P6 ;  /* 0x000000371a007c0c */ /* 0x000fe2000f721270 */
[----:B------:R-:W-:Y:S01]  /*99f60*/  VIADD R22, R28, 0x24 ;  /* 0x000000241c167836 */ /* 0x000fe20000000000 */
[----:B------:R-:W-:Y:S01]  /*99f70*/  ISETP.LT.AND P4, PT, R27, UR22, !P6 ;  /* 0x000000161b007c0c */ /* 0x000fe2000f781270 */
[----:B------:R-:W-:Y:S01]  /*99f80*/  IMAD.WIDE R20, R3, 0x2, R14 ;  /* 0x0000000203147825 */ /* 0x000fe200078e020e */
[----:B------:R-:W-:Y:S01]  /*99f90*/  ISETP.LT.AND P6, PT, R29, UR31, !P6 ;  /* 0x0000001f1d007c0c */ /* 0x000fe2000f7c1270 */
[----:B------:R-:W1:Y:S01]  /*99fa0*/  LDCU UR55, c[0x0][0x398] ;  /* 0x00007300ff3777ac */ /* 0x000e620008000800 */
[----:B------:R-:W-:Y:S01]  /*99fb0*/  ISETP.GE.AND P5, PT, R22, UR56, PT ;  /* 0x0000003816007c0c */ /* 0x000fe2000bfa6270 */
[----:B------:R-:W-:Y:S01]  /*99fc0*/  IMAD.WIDE R4, R3, 0x2, R12 ;  /* 0x0000000203047825 */ /* 0x000fe200078e020c */
[----:B------:R-:W0:Y:S02]  /*99fd0*/  LDCU UR22, c[0x0][0x398] ;  /* 0x00007300ff1677ac */ /* 0x000e240008000800 */
[----:B------:R-:W-:Y:S01]  /*99fe0*/  ISETP.LT.AND P3, PT, R25, UR36, !P5 ;  /* 0x0000002419007c0c */ /* 0x000fe2000ef61270 */
[----:B------:R-:W-:Y:S01]  /*99ff0*/  VIADD R22, R28, 0x25 ;  /* 0x000000251c167836 */ /* 0x000fe20000000000 */
[----:B------:R-:W-:Y:S01]  /*9a000*/  ISETP.LT.AND P2, PT, R26, UR52, !P5 ;  /* 0x000000341a007c0c */ /* 0x000fe2000ef41270 */
[----:B------:R-:W-:Y:S01]  /*9a010*/  VIADD R8, R3, UR51 ;  /* 0x0000003303087c36 */ /* 0x000fe20008000000 */
[----:B------:R0:W-:Y:S01]  /*9a020*/  @P1 STG.E.U16 desc[UR8][R20.64], R0 ;  /* 0x0000000014001986 */ /* 0x0001e2000c101508 */
[----:B------:R-:W-:Y:S01]  /*9a030*/  ISETP.LT.AND P1, PT, R27, UR53, !P5 ;  /* 0x000000351b007c0c */ /* 0x000fe2000ef21270 */
[----:B------:R-:W1:Y:S02]  /*9a040*/  LDCU UR31, c[0x0][0x398] ;  /* 0x00007300ff1f77ac */ /* 0x000e640008000800 */
[----:B------:R4:W-:Y:S01]  /*9a050*/  @P4 STG.E.U16 desc[UR8][R4.64], R9 ;  /* 0x0000000904004986 */ /* 0x0009e2000c101508 */
[----:B------:R-:W-:Y:S01]  /*9a060*/  ISETP.GE.AND P4, PT, R22, UR76, PT ;  /* 0x0000004c16007c0c */ /* 0x000fe2000bf86270 */
[----:B------:R-:W1:Y:S01]  /*9a070*/  LDCU UR56, c[0x0][0x3b8] ;  /* 0x00007700ff3877ac */ /* 0x000e620008000800 */
[----:B------:R-:W1:Y:S01]  /*9a080*/  LDCU UR36, c[0x0][0x39c] ;  /* 0x00007380ff2477ac */ /* 0x000e620008000800 */
[----:B0-----:R-:W-:Y:S01]  /*9a090*/  IMAD.WIDE R20, R3, 0x2, R16 ;  /* 0x0000000203147825 */ /* 0x001fe200078e0210 */
[----:B------:R-:W-:Y:S01]  /*9a0a0*/  PRMT R3, R9, 0x7632, R3 ;  /* 0x0000763209037816 */ /* 0x000fe20000000003 */
[----:B------:R-:W0:Y:S02]  /*9a0b0*/  LDCU UR51, c[0x0][0x398] ;  /* 0x00007300ff3377ac */ /* 0x000e240008000800 */
[C---:B----4-:R-:W-:Y:S01]  /*9a0c0*/  IMAD.WIDE R4, R8.reuse, 0x2, R18 ;  /* 0x0000000208047825 */ /* 0x050fe200078e0212 */
[----:B------:R-:W-:Y:S01]  /*9a0d0*/  ISETP.LT.AND P5, PT, R29, UR4, !P5 ;  /* 0x000000041d007c0c */ /* 0x000fe2000efa1270 */
[----:B------:R4:W-:Y:S01]  /*9a0e0*/  @P6 STG.E.U16 desc[UR8][R20.64], R3 ;  /* 0x0000000314006986 */ /* 0x0009e2000c101508 */
[----:B------:R-:W-:Y:S01]  /*9a0f0*/  ISETP.LT.AND P6, PT, R25, UR49, !P4 ;  /* 0x0000003119007c0c */ /* 0x000fe2000e7c1270 */
[C---:B------:R-:W-:Y:S01]  /*9a100*/  VIADD R0, R8.reuse, UR37 ;  /* 0x0000002508007c36 */ /* 0x040fe20008000000 */
[----:B------:R-:W0:Y:S01]  /*9a110*/  LDCU UR52, c[0x0][0x398] ;  /* 0x00007300ff3477ac */ /* 0x000e220008000800 */
[----:B------:R-:W0:Y:S01]  /*9a120*/  LDCU UR53, c[0x0][0x398] ;  /* 0x00007300ff3577ac */ /* 0x000e220008000800 */
[----:B------:R-:W0:Y:S01]  /*9a130*/  LDCU UR4, c[0x0][0x398] ;  /* 0x00007300ff0477ac */ /* 0x000e220008000800 */
[----:B----4-:R-:W-:Y:S01]  /*9a140*/  IMAD.WIDE R20, R8, 0x2, R14 ;  /* 0x0000000208147825 */ /* 0x010fe200078e020e */
[----:B------:R-:W4:Y:S01]  /*9a150*/  LDCU UR76, c[0x0][0x3b8] ;  /* 0x00007700ff4c77ac */ /* 0x000f220008000800 */
[----:B------:R-:W0:Y:S01]  /*9a160*/  LDCU UR49, c[0x0][0x39c] ;  /* 0x00007380ff3177ac */ /* 0x000e220008000800 */
[----:B------:R-:W0:Y:S01]  /*9a170*/  LDCU UR37, c[0x0][0x398] ;  /* 0x00007300ff2577ac */ /* 0x000e220008000800 */
[----:B---3--:R-:W-:Y:S01]  /*9a180*/  PRMT R3, R6, 0x7632, R3 ;  /* 0x0000763206037816 */ /* 0x008fe20000000003 */
[----:B------:R3:W-:Y:S04]  /*9a190*/  @P3 STG.E.U16 desc[UR8][R4.64], R6 ;  /* 0x0000000604003986 */ /* 0x0007e8000c101508 */
[----:B------:R2:W-:Y:S01]  /*9a1a0*/  @P2 STG.E.U16 desc[UR8][R20.64], R3 ;  /* 0x0000000314002986 */ /* 0x0005e2000c101508 */
[----:B---3--:R-:W-:-:S04]  /*9a1b0*/  IMAD.WIDE R4, R8, 0x2, R12 ;  /* 0x0000000208047825 */ /* 0x008fc800078e020c */
[----:B------:R-:W-:Y:S01]  /*9a1c0*/  VIADD R6, R28, 0x26 ;  /* 0x000000261c067836 */ /* 0x000fe20000000000 */
[----:B--2---:R-:W-:Y:S01]  /*9a1d0*/  PRMT R20, R24, 0x7632, R20 ;  /* 0x0000763218147816 */ /* 0x004fe20000000014 */
[----:B------:R-:W-:Y:S01]  /*9a1e0*/  IMAD.WIDE R8, R8, 0x2, R16 ;  /* 0x0000000208087825 */ /* 0x000fe200078e0210 */
[----:B------:R2:W-:Y:S02]  /*9a1f0*/  @P1 STG.E.U16 desc[UR8][R4.64], R24 ;  /* 0x0000001804001986 */ /* 0x0005e4000c101508 */
[----:B------:R-:W-:Y:S02]  /*9a200*/  ISETP.GE.AND P1, PT, R6, UR75, PT ;  /* 0x0000004b06007c0c */ /* 0x000fe4000bf26270 */
[----:B------:R-:W-:Y:S01]  /*9a210*/  ISETP.LT.AND P3, PT, R26, UR26, !P4 ;  /* 0x0000001a1a007c0c */ /* 0x000fe2000e761270 */
[----:B------:R3:W-:Y:S01]  /*9a220*/  @P5 STG.E.U16 desc[UR8][R8.64], R20 ;  /* 0x0000001408005986 */ /* 0x0007e2000c101508 */
[----:B------:R-:W-:Y:S01]  /*9a230*/  PRMT R6, R7, 0x7632, R6 ;  /* 0x0000763207067816 */ /* 0x000fe20000000006 */
[----:B------:R-:W-:-:S02]  /*9a240*/  VIADD R3, R0, UR34 ;  /* 0x0000002200037c36 */ /* 0x000fc40008000000 */
[C---:B--2---:R-:W-:Y:S01]  /*9a250*/  IMAD.WIDE R4, R0.reuse, 0x2, R18 ;  /* 0x0000000200047825 */ /* 0x044fe200078e0212 */
[----:B------:R-:W-:Y:S01]  /*9a260*/  ISETP.LT.AND P2, PT, R27, UR74, !P4 ;  /* 0x0000004a1b007c0c */ /* 0x000fe2000e741270 */
[----:B------:R-:W2:Y:S03]  /*9a270*/  LDCU UR26, c[0x0][0x398] ;  /* 0x00007300ff1a77ac */ /* 0x000ea60008000800 */
[----:B------:R0:W-:Y:S01]  /*9a280*/  @P6 STG.E.U16 desc[UR8][R4.64], R7 ;  /* 0x0000000704006986 */ /* 0x0001e2000c101508 */
[----:B---3--:R-:W-:Y:S01]  /*9a290*/  IMAD.WIDE R8, R0, 0x2, R14 ;  /* 0x0000000200087825 */ /* 0x008fe200078e020e */
[----:B------:R-:W-:Y:S01]  /*9a2a0*/  ISETP.LT.AND P5, PT, R25, UR45, !P1 ;  /* 0x0000002d19007c0c */ /* 0x000fe2000cfa1270 */
[----:B------:R-:W3:Y:S02]  /*9a2b0*/  LDCU UR74, c[0x0][0x398] ;  /* 0x00007300ff4a77ac */ /* 0x000ee40008000800 */
[----:B------:R-:W-:Y:S01]  /*9a2c0*/  VIADD R20, R28, 0x27 ;  /* 0x000000271c147836 */ /* 0x000fe20000000000 */
[----:B------:R-:W1:Y:S01]  /*9a2d0*/  LDCU UR34, c[0x0][0x398] ;  /* 0x00007300ff2277ac */ /* 0x000e620008000800 */
[----:B------:R-:W1:Y:S01]  /*9a2e0*/  LDCU UR75, c[0x0][0x3b8] ;  /* 0x00007700ff4b77ac */ /* 0x000e620008000800 */
[----:B0-----:R-:W2:Y:S01]  /*9a2f0*/  LDL.LU R7, [R1+0x2800] ;  /* 0x0028000001077983 */ /* 0x001ea20000300800 */
[----:B------:R-:W-:Y:S01]  /*9a300*/  ISETP.LT.AND P4, PT, R29, UR48, !P4 ;  /* 0x000000301d007c0c */ /* 0x000fe2000e781270 */
[----:B------:R-:W-:Y:S01]  /*9a310*/  IMAD.WIDE R4, R0, 0x2, R12 ;  /* 0x0000000200047825 */ /* 0x000fe200078e020c */
[----:B------:R-:W-:Y:S01]  /*9a320*/  ISETP.LT.AND P6, PT, R26, UR50, !P1 ;  /* 0x000000321a007c0c */ /* 0x000fe2000cfc1270 */
[----:B------:R-:W3:Y:S01]  /*9a330*/  LDL.LU R23, [R1+0xfc] ;  /* 0x0000fc0001177983 */ /* 0x000ee20000300800 */
[----:B------:R-:W0:Y:S03]  /*9a340*/  LDCU UR48, c[0x0][0x398] ;  /* 0x00007300ff3077ac */ /* 0x000e260008000800 */
[----:B------:R-:W3:Y:S01]  /*9a350*/  LDL.LU R24, [R1+0xec] ;  /* 0x0000ec0001187983 */ /* 0x000ee20000300800 */
[----:B------:R-:W0:Y:S03]  /*9a360*/  LDCU UR45, c[0x0][0x39c] ;  /* 0x00007380ff2d77ac */ /* 0x000e260008000800 */
[----:B------:R1:W-:Y:S01]  /*9a370*/  @P3 STG.E.U16 desc[UR8][R8.64], R6 ;  /* 0x0000000608003986 */ /* 0x0003e2000c101508 */
[----:B------:R-:W-:Y:S01]  /*9a380*/  ISETP.LT.AND P3, PT, R27, UR71, !P1 ;  /* 0x000000471b007c0c */ /* 0x000fe2000cf61270 */
[----:B------:R-:W0:Y:S02]  /*9a390*/  LDCU UR50, c[0x0][0x398] ;  /* 0x00007300ff3277ac */ /* 0x000e240008000800 */
[----:B------:R4:W-:Y:S01]  /*9a3a0*/  @P2 STG.E.U16 desc[UR8][R4.64], R10 ;  /* 0x0000000a04002986 */ /* 0x0009e2000c101508 */
[----:B------:R-:W0:Y:S03]  /*9a3b0*/  LDCU UR71, c[0x0][0x398] ;  /* 0x00007300ff4777ac */ /* 0x000e260008000800 */
[----:B------:R-:W3:Y:S01]  /*9a3c0*/  LDL.LU R22, [R1+0x360] ;  /* 0x0003600001167983 */ /* 0x000ee20000300800 */
[----:B-1----:R-:W-:Y:S01]  /*9a3d0*/  IMAD.WIDE R8, R0, 0x2, R16 ;  /* 0x0000000200087825 */ /* 0x002fe200078e0210 */
[----:B------:R-:W-:-:S03]  /*9a3e0*/  PRMT R0, R10, 0x7632, R0 ;  /* 0x000076320a007816 */ /* 0x000fc60000000000 */
[C---:B----4-:R-:W-:Y:S02]  /*9a3f0*/  IMAD.WIDE R4, R3.reuse, 0x2, R18 ;  /* 0x0000000203047825 */ /* 0x050fe400078e0212 */
[----:B------:R1:W-:Y:S02]  /*9a400*/  @P4 STG.E.U16 desc[UR8][R8.64], R0 ;  /* 0x0000000008004986 */ /* 0x0003e4000c101508 */
[C---:B------:R-:W-:Y:S01]  /*9a410*/  VIADD R6, R3.reuse, UR16 ;  /* 0x0000001003067c36 */ /* 0x040fe20008000000 */
[----:B------:R-:W-:Y:S01]  /*9a420*/  ISETP.GE.AND P2, PT, R20, UR72, PT ;  /* 0x0000004814007c0c */ /* 0x000fe2000bf46270 */
[----:B------:R-:W4:Y:S01]  /*9a430*/  LDCU UR72, c[0x0][0x3b8] ;  /* 0x00007700ff4877ac */ /* 0x000f220008000800 */
[----:B-1----:R-:W-:Y:S01]  /*9a440*/  IMAD.WIDE R8, R3, 0x2, R14 ;  /* 0x0000000203087825 */ /* 0x002fe200078e020e */
[----:B------:R-:W-:Y:S01]  /*9a450*/  ISETP.LT.AND P1, PT, R29, UR28, !P1 ;  /* 0x0000001c1d007c0c */ /* 0x000fe2000cf21270 */
[----:B------:R-:W1:Y:S01]  /*9a460*/  LDCU UR28, c[0x0][0x398] ;  /* 0x00007300ff1c77ac */ /* 0x000e620008000800 */
[----:B------:R-:W-:Y:S01]  /*9a470*/  ISETP.LT.AND P4, PT, R25, UR46, !P2 ;  /* 0x0000002e19007c0c */ /* 0x000fe2000d781270 */
[----:B------:R-:W0:Y:S01]  /*9a480*/  LDCU UR46, c[0x0][0x39c] ;  /* 0x00007380ff2e77ac */ /* 0x000e220008000800 */
[----:B------:R-:W0:Y:S01]  /*9a490*/  LDCU UR16, c[0x0][0x398] ;  /* 0x00007300ff1077ac */ /* 0x000e220008000800 */
[----:B--2---:R-:W-:Y:S01]  /*9a4a0*/  PRMT R0, R7, 0x7632, R0 ;  /* 0x0000763207007816 */ /* 0x004fe20000000000 */
[----:B------:R2:W-:Y:S04]  /*9a4b0*/  @P5 STG.E.U16 desc[UR8][R4.64], R7 ;  /* 0x0000000704005986 */ /* 0x0005e8000c101508 */
[----:B------:R0:W-:Y:S01]  /*9a4c0*/  @P6 STG.E.U16 desc[UR8][R8.64], R0 ;  /* 0x0000000008006986 */ /* 0x0001e2000c101508 */
[----:B--2---:R-:W-:-:S04]  /*9a4d0*/  IMAD.WIDE R4, R3, 0x2, R12 ;  /* 0x0000000203047825 */ /* 0x004fc800078e020c */
[----:B0-----:R-:W-:Y:S01]  /*9a4e0*/  IMAD.WIDE R8, R3, 0x2, R16 ;  /* 0x0000000203087825 */ /* 0x001fe200078e0210 */
[----:B---3--:R-:W-:Y:S01]  /*9a4f0*/  PRMT R3, R23, 0x7632, R3 ;  /* 0x0000763217037816 */ /* 0x008fe20000000003 */
[----:B------:R0:W-:Y:S04]  /*9a500*/  @P3 STG.E.U16 desc[UR8][R4.64], R23 ;  /* 0x0000001704003986 */ /* 0x0001e8000c101508 */
[----:B0-----:R-:W2:Y:S01]  /*9a510*/  LDL.LU R23, [R1+0x350] ;  /* 0x0003500001177983 */ /* 0x001ea20000300800 */
[----:B------:R-:W-:-:S03]  /*9a520*/  IMAD.WIDE R4, R6, 0x2, R18 ;  /* 0x0000000206047825 */ /* 0x000fc600078e0212 */
[----:B------:R0:W-:Y:S04]  /*9a530*/  @P1 STG.E.U16 desc[UR8][R8.64], R3 ;  /* 0x0000000308001986 */ /* 0x0001e8000c101508 */
[----:B------:R3:W-:Y:S01]  /*9a540*/  @P4 STG.E.U16 desc[UR8][R4.64], R24 ;  /* 0x0000001804004986 */ /* 0x0007e2000c101508 */
[----:B0-----:R-:W-:-:S03]  /*9a550*/  PRMT R3, R24, 0x7632, R3 ;  /* 0x0000763218037816 */ /* 0x001fc60000000003 */
[----:B---3--:R-:W3:Y:S01]  /*9a560*/  LDL.LU R24, [R1+0x340] ;  /* 0x0003400001187983 */ /* 0x008ee20000300800 */
[----:B------:R-:W-:Y:S01]  /*9a570*/  VIADD R7, R28, 0x28 ;  /* 0x000000281c077836 */ /* 0x000fe20000000000 */
[----:B------:R-:W-:Y:S02]  /*9a580*/  ISETP.LT.AND P5, PT, R26, UR35, !P2 ;  /* 0x000000231a007c0c */ /* 0x000fe4000d7a1270 */
[----:B------:R-:W-:Y:S01]  /*9a590*/  ISETP.LT.AND P6, PT, R27, UR68, !P2 ;  /* 0x000000441b007c0c */ /* 0x000fe2000d7c1270 */
[C---:B------:R-:W-:Y:S01]  /*9a5a0*/  IMAD.WIDE R8, R6.reuse, 0x2, R14 ;  /* 0x0000000206087825 */ /* 0x040fe200078e020e */
[----:B------:R-:W-:Y:S01]  /*9a5b0*/  ISETP.GE.AND P3, PT, R7, UR69, PT ;  /* 0x0000004507007c0c */ /* 0x000fe2000bf66270 */
[----:B------:R-:W0:Y:S01]  /*9a5c0*/  LDCU UR35, c[0x0][0x398] ;  /* 0x00007300ff2377ac */ /* 0x000e220008000800 */
[----:B------:R-:W-:Y:S02]  /*9a5d0*/  ISETP.LT.AND P2, PT, R29, UR73, !P2 ;  /* 0x000000491d007c0c */ /* 0x000fe4000d741270 */
[----:B------:R-:W-:Y:S01]  /*9a5e0*/  ISETP.LT.AND P1, PT, R25, UR42, !P3 ;  /* 0x0000002a19007c0c */ /* 0x000fe2000df21270 */
[----:B------:R-:W-:Y:S01]  /*9a5f0*/  IMAD.WIDE R4, R6, 0x2, R12 ;  /* 0x0000000206047825 */ /* 0x000fe200078e020c */
[----:B------:R-:W-:Y:S01]  /*9a600*/  ISETP.LT.AND P4, PT, R26, UR47, !P3 ;  /* 0x0000002f1a007c0c */ /* 0x000fe2000df81270 */
[----:B------:R-:W0:Y:S02]  /*9a610*/  LDCU UR68, c[0x0][0x398] ;  /* 0x00007300ff4477ac */ /* 0x000e240008000800 */
[C---:B------:R-:W-:Y:S01]  /*9a620*/  VIADD R0, R6.reuse, UR29 ;  /* 0x0000001d06007c36 */ /* 0x040fe20008000000 */
[----:B------:R1:W-:Y:S01]  /*9a630*/  @P5 STG.E.U16 desc[UR8][R8.64], R3 ;  /* 0x0000000308005986 */ /* 0x0003e2000c101508 */
[----:B------:R-:W-:Y:S01]  /*9a640*/  IMAD.WIDE R6, R6, 0x2, R16 ;  /* 0x0000000206067825 */ /* 0x000fe200078e0210 */
[----:B------:R-:W0:Y:S02]  /*9a650*/  LDCU UR73, c[0x0][0x398] ;  /* 0x00007300ff4977ac */ /* 0x000e240008000800 */
[----:B------:R4:W-:Y:S01]  /*9a660*/  @P6 STG.E.U16 desc[UR8][R4.64], R11 ;  /* 0x0000000b04006986 */ /* 0x0009e2000c101508 */
[----:B------:R-:W-:Y:S01]  /*9a670*/  ISETP.LT.AND P5, PT, R27, UR65, !P3 ;  /* 0x000000411b007c0c */ /* 0x000fe2000dfa1270 */
[----:B------:R-:W0:Y:S01]  /*9a680*/  LDCU UR42, c[0x0][0x39c] ;  /* 0x00007380ff2a77ac */ /* 0x000e220008000800 */
[----:B------:R-:W0:Y:S01]  /*9a690*/  LDCU UR69, c[0x0][0x3b8] ;  /* 0x00007700ff4577ac */ /* 0x000e220008000800 */
[----:B-1----:R-:W-:Y:S01]  /*9a6a0*/  VIADD R8, R28, 0x29 ;  /* 0x000000291c087836 */ /* 0x002fe20000000000 */
[----:B------:R-:W-:Y:S01]  /*9a6b0*/  PRMT R9, R11, 0x7632, R9 ;  /* 0x000076320b097816 */ /* 0x000fe20000000009 */
[C---:B------:R-:W-:Y:S01]  /*9a6c0*/  VIADD R3, R0.reuse, UR25 ;  /* 0x0000001900037c36 */ /* 0x040fe20008000000 */
[----:B------:R-:W1:Y:S01]  /*9a6d0*/  LDCU UR29, c[0x0][0x398] ;  /* 0x00007300ff1d77ac */ /* 0x000e620008000800 */
[----:B----4-:R-:W-:Y:S01]  /*9a6e0*/  IMAD.WIDE R4, R0, 0x2, R18 ;  /* 0x0000000200047825 */ /* 0x010fe200078e0212 */
[----:B------:R-:W-:Y:S01]  /*9a6f0*/  ISETP.GE.AND P6, PT, R8, UR66, PT ;  /* 0x0000004208007c0c */ /* 0x000fe2000bfc6270 */
[----:B------:R4:W-:Y:S01]  /*9a700*/  @P2 STG.E.U16 desc[UR8][R6.64], R9 ;  /* 0x0000000906002986 */ /* 0x0009e2000c101508 */
[----:B------:R-:W-:Y:S01]  /*9a710*/  PRMT R8, R22, 0x7632, R8 ;  /* 0x0000763216087816 */ /* 0x000fe20000000008 */
[----:B------:R-:W0:Y:S02]  /*9a720*/  LDCU UR47, c[0x0][0x398] ;  /* 0x00007300ff2f77ac */ /* 0x000e240008000800 */
[----:B------:R1:W-:Y:S01]  /*9a730*/  @P1 STG.E.U16 desc[UR8][R4.64], R22 ;  /* 0x0000001604001986 */ /* 0x0003e2000c101508 */
[----:B------:R-:W-:Y:S01]  /*9a740*/  ISETP.LT.AND P3, PT, R29, UR70, !P3 ;  /* 0x000000461d007c0c */ /* 0x000fe2000df61270 */
[----:B------:R-:W0:Y:S01]  /*9a750*/  LDCU UR65, c[0x0][0x398] ;  /* 0x00007300ff4177ac */ /* 0x000e220008000800 */
[----:B------:R-:W0:Y:S01]  /*9a760*/  LDCU UR25, c[0x0][0x398] ;  /* 0x00007300ff1977ac */ /* 0x000e220008000800 */
[----:B----4-:R-:W-:Y:S01]  /*9a770*/  IMAD.WIDE R6, R0, 0x2, R14 ;  /* 0x0000000200067825 */ /* 0x010fe200078e020e */
[----:B------:R-:W4:Y:S01]  /*9a780*/  LDCU UR66, c[0x0][0x3b8] ;  /* 0x00007700ff4277ac */ /* 0x000f220008000800 */
[----:B-1----:R-:W4:Y:S01]  /*9a790*/  LDL.LU R22, [R1+0x330] ;  /* 0x0003300001167983 */ /* 0x002f220000300800 */
[----:B------:R-:W-:Y:S01]  /*9a7a0*/  ISETP.LT.AND P2, PT, R25, UR43, !P6 ;  /* 0x0000002b19007c0c */ /* 0x000fe2000f741270 */
[----:B------:R-:W-:Y:S01]  /*9a7b0*/  VIADD R5, R28, 0x2a ;  /* 0x0000002a1c057836 */ /* 0x000fe20000000000 */
[----:B------:R-:W-:Y:S01]  /*9a7c0*/  ISETP.LT.AND P1, PT, R26, UR32, !P6 ;  /* 0x000000201a007c0c */ /* 0x000fe2000f721270 */
[----:B------:R1:W-:Y:S01]  /*9a7d0*/  @P4 STG.E.U16 desc[UR8][R6.64], R8 ;  /* 0x0000000806004986 */ /* 0x0003e2000c101508 */
[----:B------:R-:W-:Y:S01]  /*9a7e0*/  VIADD R4, R3, UR20 ;  /* 0x0000001403047c36 */ /* 0x000fe20008000000 */
[----:B------:R-:W0:Y:S01]  /*9a7f0*/  LDCU UR70, c[0x0][0x398] ;  /* 0x00007300ff4677ac */ /* 0x000e220008000800 */
[----:B------:R-:W0:Y:S01]  /*9a800*/  LDCU UR43, c[0x0][0x39c] ;  /* 0x00007380ff2b77ac */ /* 0x000e220008000800 */
[----:B------:R-:W0:Y:S01]  /*9a810*/  LDCU UR32, c[0x0][0x398] ;  /* 0x00007300ff2077ac */ /* 0x000e220008000800 */
[----:B-1----:R-:W-:-:S04]  /*9a820*/  IMAD.WIDE R6, R0, 0x2, R12 ;  /* 0x0000000200067825 */ /* 0x002fc800078e020c */
[----:B------:R-:W-:Y:S01]  /*9a830*/  IMAD.WIDE R8, R0, 0x2, R16 ;  /* 0x0000000200087825 */ /* 0x000fe200078e0210 */
[----:B------:R-:W-:Y:S01]  /*9a840*/  ISETP.LT.AND P4, PT, R27, UR62, !P6 ;  /* 0x0000003e1b007c0c */ /* 0x000fe2000f781270 */
[----:B------:R-:W1:Y:S01]  /*9a850*/  LDCU UR62, c[0x0][0x398] ;  /* 0x00007300ff3e77ac */ /* 0x000e620008000800 */
[----:B------:R-:W0:Y:S01]  /*9a860*/  LDCU UR20, c[0x0][0x398] ;  /* 0x00007300ff1477ac */ /* 0x000e220008000800 */
[----:B--2---:R-:W-:Y:S01]  /*9a870*/  PRMT R0, R23, 0x7632, R0 ;  /* 0x0000763217007816 */ /* 0x004fe20000000000 */
[----:B------:R2:W-:Y:S04]  /*9a880*/  @P5 STG.E.U16 desc[UR8][R6.64], R23 ;  /* 0x0000001706005986 */ /* 0x0005e8000c101508 */
[----:B--2---:R-:W2:Y:S01]  /*9a890*/  LDL.LU R23, [R1+0x364] ;  /* 0x0003640001177983 */ /* 0x004ea20000300800 */
[----:B------:R-:W-:-:S03]  /*9a8a0*/  IMAD.WIDE R6, R3, 0x2, R18 ;  /* 0x0000000203067825 */ /* 0x000fc600078e0212 */
[----:B------:R0:W-:Y:S04]  /*9a8b0*/  @P3 STG.E.U16 desc[UR8][R8.64], R0 ;  /* 0x0000000008003986 */ /* 0x0001e8000c101508 */
[----:B---3--:R3:W-:Y:S01]  /*9a8c0*/  @P2 STG.E.U16 desc[UR8][R6.64], R24 ;  /* 0x0000001806002986 */ /* 0x0087e2000c101508 */
[----:B0-----:R-:W-:-:S03]  /*9a8d0*/  PRMT R0, R24, 0x7632, R0 ;  /* 0x0000763218007816 */ /* 0x001fc60000000000 */
[----:B---3--:R-:W3:Y:S01]  /*9a8e0*/  LDL.LU R24, [R1+0x354] ;  /* 0x0003540001187983 */ /* 0x008ee20000300800 */
[----:B------:R-:W-:Y:S01]  /*9a8f0*/  IMAD.WIDE R8, R3, 0x2, R14 ;  /* 0x0000000203087825 */ /* 0x000fe200078e020e */
[----:B------:R-:W-:Y:S01]  /*9a900*/  ISETP.GE.AND P5, PT, R5, UR63, PT ;  /* 0x0000003f05007c0c */ /* 0x000fe2000bfa6270 */
[----:B------:R-:W0:Y:S02]  /*9a910*/  LDCU UR63, c[0x0][0x3b8] ;  /* 0x00007700ff3f77ac */ /* 0x000e240008000800 */
[----:B------:R-:W-:Y:S01]  /*9a920*/  IMAD.WIDE R6, R3, 0x2, R12 ;  /* 0x0000000203067825 */ /* 0x000fe200078e020c */
[----:B------:R-:W-:Y:S01]  /*9a930*/  ISETP.LT.AND P6, PT, R29, UR67, !P6 ;  /* 0x000000431d007c0c */ /* 0x000fe2000f7c1270 */
[----:B------:R1:W-:Y:S01]  /*9a940*/  @P1 STG.E.U16 desc[UR8][R8.64], R0 ;  /* 0x0000000008001986 */ /* 0x0003e2000c101508 */
[----:B------:R-:W-:Y:S01]  /*9a950*/  ISETP.LT.AND P3, PT, R25, UR40, !P5 ;  /* 0x0000002819007c0c */ /* 0x000fe2000ef61270 */
[----:B------:R-:W-:Y:S01]  /*9a960*/  VIADD R5, R28, 0x2b ;  /* 0x0000002b1c057836 */ /* 0x000fe20000000000 */
[----:B------:R-:W-:Y:S01]  /*9a970*/  ISETP.LT.AND P2, PT, R26, UR44, !P5 ;  /* 0x0000002c1a007c0c */ /* 0x000fe2000ef41270 */
[----:B------:R-:W0:Y:S01]  /*9a980*/  LDCU UR67, c[0x0][0x398] ;  /* 0x00007300ff4377ac */ /* 0x000e220008000800 */
[----:B-1----:R-:W-:Y:S01]  /*9a990*/  IMAD.WIDE R8, R3, 0x2, R16 ;  /* 0x0000000203087825 */ /* 0x002fe200078e0210 */
[----:B------:R-:W-:Y:S01]  /*9a9a0*/  ISETP.LT.AND P1, PT, R27, UR24, !P5 ;  /* 0x000000181b007c0c */ /* 0x000fe2000ef21270 */
[----:B------:R-:W1:Y:S02]  /*9a9b0*/  LDCU UR40, c[0x0][0x39c] ;  /* 0x00007380ff2877ac */ /* 0x000e640008000800 */
[----:B------:R-:W-:Y:S01]  /*9a9c0*/  VIADD R0, R4, UR64 ;  /* 0x0000004004007c36 */ /* 0x000fe20008000000 */
[----:B------:R-:W0:Y:S01]  /*9a9d0*/  LDCU UR44, c[0x0][0x398] ;  /* 0x00007300ff2c77ac */ /* 0x000e220008000800 */
[----:B----4-:R-:W-:Y:S01]  /*9a9e0*/  PRMT R3, R22, 0x7632, R3 ;  /* 0x0000763216037816 */ /* 0x010fe20000000003 */
[----:B------:R4:W-:Y:S01]  /*9a9f0*/  @P4 STG.E.U16 desc[UR8][R6.64], R22 ;  /* 0x0000001606004986 */ /* 0x0009e2000c101508 */
[----:B------:R-:W-:Y:S01]  /*9aa00*/  ISETP.LT.AND P5, PT, R29, UR77, !P5 ;  /* 0x0000004d1d007c0c */ /* 0x000fe2000efa1270 */
[----:B------:R-:W0:Y:S01]  /*9aa10*/  LDCU UR24, c[0x0][0x398] ;  /* 0x00007300ff1877ac */ /* 0x000e220008000800 */
[----:B------:R-:W0:Y:S01]  /*9aa20*/  LDCU UR64, c[0x0][0x398] ;  /* 0x00007300ff4077ac */ /* 0x000e220008000800 */
[----:B----4-:R-:W4:Y:S01]  /*9aa30*/  LDL.LU R22, [R1+0x344] ;  /* 0x0003440001167983 */ /* 0x010f220000300800 */
[C---:B------:R-:W-:Y:S01]  /*9aa40*/  IMAD.WIDE R6, R4.reuse, 0x2, R18 ;  /* 0x0000000204067825 */ /* 0x040fe200078e0212 */
[----:B------:R-:W-:Y:S01]  /*9aa50*/  ISETP.GE.AND P4, PT, R5, UR33, PT ;  /* 0x0000002105007c0c */ /* 0x000fe2000bf86270 */
[----:B------:R-:W0:Y:S01]  /*9aa60*/  LDCU UR77, c[0x0][0x398] ;  /* 0x00007300ff4d77ac */ /* 0x000e220008000800 */
[----:B------:R1:W-:Y:S01]  /*9aa70*/  @P6 STG.E.U16 desc[UR8][R8.64], R3 ;  /* 0x0000000308006986 */ /* 0x0003e2000c101508 */
[----:B------:R-:W0:Y:S01]  /*9aa80*/  LDCU UR33, c[0x0][0x3b8] ;  /* 0x00007700ff2177ac */ /* 0x000e220008000800 */
[C---:B-1----:R-:W-:Y:S01]  /*9aa90*/  IMAD.WIDE R8, R4.reuse, 0x2, R14 ;  /* 0x0000000204087825 */ /* 0x042fe200078e020e */
[----:B--2---:R-:W-:Y:S01]  /*9aaa0*/  PRMT R3, R23, 0x7632, R3 ;  /* 0x0000763217037816 */ /* 0x004fe20000000003 */
[----:B------:R1:W-:Y:S04]  /*9aab0*/  @P3 STG.E.U16 desc[UR8][R6.64], R23 ;  /* 0x0000001706003986 */ /* 0x0003e8000c101508 */
[----:B-1----:R-:W2:Y:S01]  /*9aac0*/  LDL.LU R23, [R1+0x334] ;  /* 0x0003340001177983 */ /* 0x002ea20000300800 */
[----:B------:R-:W-:-:S03]  /*9aad0*/  IMAD.WIDE R6, R4, 0x2, R12 ;  /* 0x0000000204067825 */ /* 0x000fc600078e020c */
[----:B------:R1:W-:Y:S04]  /*9aae0*/  @P2 STG.E.U16 desc[UR8][R8.64], R3 ;  /* 0x0000000308002986 */ /* 0x0003e8000c101508 */
[----:B---3--:R3:W-:Y:S01]  /*9aaf0*/  @P1 STG.E.U16 desc[UR8][R6.64], R24 ;  /* 0x0000001806001986 */ /* 0x0087e2000c101508 */
[----:B-1----:R-:W-:-:S03]  /*9ab00*/  PRMT R9, R24, 0x7632, R9 ;  /* 0x0000763218097816 */ /* 0x002fc60000000009 */
[----:B---3--:R-:W3:Y:S01]  /*9ab10*/  LDL.LU R24, [R1+0x368] ;  /* 0x0003680001187983 */ /* 0x008ee20000300800 */
[----:B------:R-:W-:Y:S01]  /*9ab20*/  ISETP.LT.AND P6, PT, R25, UR60, !P4 ;  /* 0x0000003c19007c0c */ /* 0x000fe2000e7c1270 */
[----:B------:R-:W-:Y:S01]  /*9ab30*/  IMAD.WIDE R4, R4, 0x2, R16 ;  /* 0x0000000204047825 */ /* 0x000fe200078e0210 */
[----:B------:R-:W-:Y:S01]  /*9ab40*/  ISETP.LT.AND P3, PT, R26, UR41, !P4 ;  /* 0x000000291a007c0c */ /* 0x000fe2000e761270 */
[----:B------:R-:W1:Y:S02]  /*9ab50*/  LDCU UR60, c[0x0][0x39c] ;  /* 0x00007380ff3c77ac */ /* 0x000e640008000800 */
[----:B------:R-:W-:Y:S01]  /*9ab60*/  VIADD R8, R28, 0x2c ;  /* 0x0000002c1c087836 */ /* 0x000fe20000000000 */
[----:B------:R0:W-:Y:S01]  /*9ab70*/  @P5 STG.E.U16 desc[UR8][R4.64], R9 ;  /* 0x0000000904005986 */ /* 0x0001e2000c101508 */
[----:B------:R-:W-:Y:S01]  /*9ab80*/  ISETP.LT.AND P2, PT, R27, UR27, !P4 ;  /* 0x0000001b1b007c0c */ /* 0x000fe2000e741270 */
[----:B------:R-:W-:Y:S01]  /*9ab90*/  IMAD.WIDE R6, R0, 0x2, R14 ;  /* 0x0000000200067825 */ /* 0x000fe200078e020e */
[----:B------:R-:W1:Y:S01]  /*9aba0*/  LDCU UR41, c[0x0][0x398] ;  /* 0x00007300ff2977ac */ /* 0x000e620008000800 */
[----:B------:R-:W-:-:S02]  /*9abb0*/  ISETP.GE.AND P1, PT, R8, UR6, PT ;  /* 0x0000000608007c0c */ /* 0x000fc4000bf26270 */
[----:B0-----:R-:W-:-:S04]  /*9abc0*/  IMAD.WIDE R4, R0, 0x2, R18 ;  /* 0x0000000200047825 */ /* 0x001fc800078e0212 */
[----:B------:R-:W-:Y:S01]  /*9abd0*/  VIADD R3, R0, UR61 ;  /* 0x0000003d00037c36 */ /* 0x000fe20008000000 */
[----:B------:R-:W0:Y:S01]  /*9abe0*/  LDCU UR27, c[0x0][0x398] ;  /* 0x00007300ff1b77ac */ /* 0x000e220008000800 */
[----:B----4-:R-:W-:Y:S01]  /*9abf0*/  PRMT R8, R22, 0x7632, R8 ;  /* 0x0000763216087816 */ /* 0x010fe20000000008 */
[----:B------:R4:W-:Y:S01]  /*9ac00*/  @P6 STG.E.U16 desc[UR8][R4.64], R22 ;  /* 0x0000001604006986 */ /* 0x0009e2000c101508 */
[----:B------:R-:W-:Y:S01]  /*9ac10*/  ISETP.LT.AND P4, PT, R29, UR57, !P4 ;  /* 0x000000391d007c0c */ /* 0x000fe2000e781270 */
[----:B------:R-:W-:Y:S01]  /*9ac20*/  VIADD R9, R28, 0x2d ;  /* 0x0000002d1c097836 */ /* 0x000fe20000000000 */
[----:B------:R-:W-:Y:S01]  /*9ac30*/  ISETP.LT.AND P5, PT, R25, UR58, !P1 ;  /* 0x0000003a19007c0c */ /* 0x000fe2000cfa1270 */
[----:B------:R0:W-:Y:S01]  /*9ac40*/  @P3 STG.E.U16 desc[UR8][R6.64], R8 ;  /* 0x0000000806003986 */ /* 0x0001e2000c101508 */
[----:B------:R-:W1:Y:S01]  /*9ac50*/  LDCU UR61, c[0x0][0x398] ;  /* 0x00007300ff3d77ac */ /* 0x000e620008000800 */
[----:B------:R-:W1:Y:S02]  /*9ac60*/  LDCU UR6, c[0x0][0x3b8] ;  /* 0x00007700ff0677ac */ /* 0x000e640008000800 */
[----:B----4-:R-:W4:Y:S01]  /*9ac70*/  LDL.LU R22, [R1+0x358] ;  /* 0x0003580001167983 */ /* 0x010f220000300800 */
[----:B------:R-:W-:Y:S01]  /*9ac80*/  IMAD.WIDE R4, R0, 0x2, R12 ;  /* 0x0000000200047825 */ /* 0x000fe200078e020c */
[----:B------:R-:W-:Y:S01]  /*9ac90*/  ISETP.LT.AND P6, PT, R26, UR38, !P1 ;  /* 0x000000261a007c0c */ /* 0x000fe2000cfc1270 */
[----:B------:R-:W1:Y:S02]  /*9aca0*/  LDCU UR57, c[0x0][0x398] ;  /* 0x00007300ff3977ac */ /* 0x000e640008000800 */
[----:B0-----:R-:W-:Y:S01]  /*9acb0*/  IMAD.WIDE R6, R0, 0x2, R16 ;  /* 0x0000000200067825 */ /* 0x001fe200078e0210 */
[----:B------:R-:W-:Y:S01]  /*9acc0*/  ISETP.LT.AND P3, PT, R27, UR30, !P1 ;  /* 0x0000001e1b007c0c */ /* 0x000fe2000cf61270 */
[----:B------:R-:W0:Y:S02]  /*9acd0*/  LDCU UR58, c[0x0][0x39c] ;  /* 0x00007380ff3a77ac */ /* 0x000e240008000800 */
[----:B------:R-:W-:Y:S01]  /*9ace0*/  VIADD R8, R3, UR59 ;  /* 0x0000003b03087c36 */ /* 0x000fe20008000000 */
[----:B------:R-:W0:Y:S01]  /*9acf0*/  LDCU UR38, c[0x0][0x398] ;  /* 0x00007300ff2677ac */ /* 0x000e220008000800 */
[----:B--2---:R-:W-:Y:S01]  /*9ad00*/  PRMT R0, R23, 0x7632, R0 ;  /* 0x0000763217007816 */ /* 0x004fe20000000000 */
[----:B------:R2:W-:Y:S01]  /*9ad10*/  @P2 STG.E.U16 desc[UR8][R4.64], R23 ;  /* 0x0000001704002986 */ /* 0x0005e2000c101508 */
[----:B------:R-:W-:Y:S01]  /*9ad20*/  ISETP.LT.AND P1, PT, R29, UR54, !P1 ;  /* 0x000000361d007c0c */ /* 0x000fe2000cf21270 */
[----:B------:R-:W0:Y:S01]  /*9ad30*/  LDCU UR30, c[0x0][0x398] ;  /* 0x00007300ff1e77ac */ /* 0x000e220008000800 */
[----:B------:R-:W0:Y:S01]  /*9ad40*/  LDCU UR59, c[0x0][0x398] ;  /* 0x00007300ff3b77ac */ /* 0x000e220008000800 */
[----:B--2---:R-:W2:Y:S01]  /*9ad50*/  LDL.LU R23, [R1+0x348] ;  /* 0x0003480001177983 */ /* 0x004ea20000300800 */
[----:B------:R-:W-:Y:S01]  /*9ad60*/  IMAD.WIDE R4, R3, 0x2, R18 ;  /* 0x0000000203047825 */ /* 0x000fe200078e0212 */
[----:B------:R-:W-:Y:S01]  /*9ad70*/  ISETP.GE.AND P2, PT, R9, UR39, PT ;  /* 0x0000002709007c0c */ /* 0x000fe2000bf46270 */
[----:B------:R-:W0:Y:S01]  /*9ad80*/  LDCU UR54, c[0x0][0x398] ;  /* 0x00007300ff3677ac */ /* 0x000e220008000800 */
[----:B------:R1:W-:Y:S01]  /*9ad90*/  @P4 STG.E.U16 desc[UR8][R6.64], R0 ;  /* 0x0000000006004986 */ /* 0x0003e2000c101508 */
[----:B------:R-:W-:Y:S01]  /*9ada0*/  VIADD R9, R28, 0x2e ;  /* 0x0000002e1c097836 */ /* 0x000fe20000000000 */
[----:B------:R-:W0:Y:S02]  /*9adb0*/  LDCU UR39, c[0x0][0x3b8] ;  /* 0x00007700ff2777ac */ /* 0x000e240008000800 */
[----:B---3--:R3:W-:Y:S01]  /*9adc0*/  @P5 STG.E.U16 desc[UR8][R4.64], R24 ;  /* 0x0000001804005986 */ /* 0x0087e2000c101508 */
[----:B-1----:R-:W-:-:S03]  /*9add0*/  PRMT R0, R24, 0x7632, R0 ;  /* 0x0000763218007816 */ /* 0x002fc60000000000 */
[----:B---3--:R-:W3:Y:S01]  /*9ade0*/  LDL.LU R24, [R1+0x338] ;  /* 0x0003380001187983 */ /* 0x008ee20000300800 */
[----:B------:R-:W-:Y:S01]  /*9adf0*/  IMAD.WIDE R6, R3, 0x2, R14 ;  /* 0x0000000203067825 */ /* 0x000fe200078e020e */
[----:B------:R-:W-:Y:S01]  /*9ae00*/  ISETP.LT.AND P4, PT, R25, UR55, !P2 ;  /* 0x0000003719007c0c */ /* 0x000fe2000d781270 */
[----:B------:R-:W1:Y:S02]  /*9ae10*/  LDCU UR55, c[0x0][0x39c] ;  /* 0x00007380ff3777ac */ /* 0x000e640008000800 */
[C---:B------:R-:W-:Y:S01]  /*9ae20*/  IMAD.WIDE R4, R3.reuse, 0x2, R12 ;  /* 0x0000000203047825 */ /* 0x040fe200078e020c */
[----:B------:R0:W-:Y:S03]  /*9ae30*/  @P6 STG.E.U16 desc[UR8][R6.64], R0 ;  /* 0x0000000006006986 */ /* 0x0001e6000c101508 */
[----:B0-----:R-:W-:Y:S01]  /*9ae40*/  IMAD.WIDE R6, R3, 0x2, R16 ;  /* 0x0000000203067825 */ /* 0x001fe200078e0210 */
[----:B------:R-:W-:Y:S01]  /*9ae50*/  ISETP.LT.AND P5, PT, R26, UR22, !P2 ;  /* 0x000000161a007c0c */ /* 0x000fe2000d7a1270 */
[----:B------:R-:W0:Y:S01]  /*9ae60*/  LDCU UR22, c[0x0][0x398] ;  /* 0x00007300ff1677ac */ /* 0x000e220008000800 */
[----:B----4-:R-:W-:Y:S01]  /*9ae70*/  PRMT R3, R22, 0x7632, R3 ;  /* 0x0000763216037816 */ /* 0x010fe20000000003 */
[----:B------:R4:W-:Y:S04]  /*9ae80*/  @P3 STG.E.U16 desc[UR8][R4.64], R22 ;  /* 0x0000001604003986 */ /* 0x0009e8000c101508 */
[----:B----4-:R-:W4:Y:S01]  /*9ae90*/  LDL.LU R22, [R1+0x36c] ;  /* 0x00036c0001167983 */ /* 0x010f220000300800 */
[----:B------:R-:W-:-:S03]  /*9aea0*/  IMAD.WIDE R4, R8, 0x2, R18 ;  /* 0x0000000208047825 */ /* 0x000fc600078e0212 */
[----:B------:R0:W-:Y:S01]  /*9aeb0*/  @P1 STG.E.U16 desc[UR8][R6.64], R3 ;  /* 0x0000000306001986 */ /* 0x0001e2000c101508 */
[----:B------:R-:W-:Y:S01]  /*9aec0*/  ISETP.LT.AND P6, PT, R27, UR31, !P2 ;  /* 0x0000001f1b007c0c */ /* 0x000fe2000d7c1270 */
[C---:B------:R-:W-:Y:S02]  /*9aed0*/  VIADD R0, R8.reuse, UR56 ;  /* 0x0000003808007c36 */ /* 0x040fe40008000000 */
[C---:B0-----:R-:W-:Y:S01]  /*9aee0*/  IMAD.WIDE R6, R8.reuse, 0x2, R14 ;  /* 0x0000000208067825 */ /* 0x041fe200078e020e */
[----:B--2---:R-:W-:Y:S01]  /*9aef0*/  PRMT R3, R23, 0x7632, R3 ;  /* 0x0000763217037816 */ /* 0x004fe20000000003 */
[----:B------:R0:W-:Y:S01]  /*9af00*/  @P4 STG.E.U16 desc[UR8][R4.64], R23 ;  /* 0x0000001704004986 */ /* 0x0001e2000c101508 */
[----:B------:R-:W-:Y:S01]  /*9af10*/  ISETP.GE.AND P3, PT, R9, UR36, PT ;  /* 0x0000002409007c0c */ /* 0x000fe2000bf66270 */
[----:B------:R-:W2:Y:S01]  /*9af20*/  LDCU UR31, c[0x0][0x398] ;  /* 0x00007300ff1f77ac */ /* 0x000ea20008000800 */
[----:B------:R-:W-:Y:S01]  /*9af30*/  ISETP.LT.AND P2, PT, R29, UR51, !P2 ;  /* 0x000000331d007c0c */ /* 0x000fe2000d741270 */
[----:B------:R-:W1:Y:S01]  /*9af40*/  LDCU UR56, c[0x0][0x398] ;  /* 0x00007300ff3877ac */ /* 0x000e620008000800 */
[----:B0-----:R-:W2:Y:S01]  /*9af50*/  LDL.LU R23, [R1+0x35c] ;  /* 0x00035c0001177983 */ /* 0x001ea20000300800 */
[----:B------:R-:W-:-:S03]  /*9af60*/  IMAD.WIDE R4, R8, 0x2, R12 ;  /* 0x0000000208047825 */ /* 0x000fc600078e020c */
[----:B------:R0:W-:Y:S01]  /*9af70*/  @P5 STG.E.U16 desc[UR8][R6.64], R3 ;  /* 0x0000000306005986 */ /* 0x0001e2000c101508 */
[----:B------:R-:W-:Y:S01]  /*9af80*/  ISETP.LT.AND P1, PT, R25, UR52, !P3 ;  /* 0x0000003419007c0c */ /* 0x000fe2000df21270 */
[----:B------:R-:W-:Y:S01]  /*9af90*/  VIADD R9, R28, 0x2f ;  /* 0x0000002f1c097836 */ /* 0x000fe20000000000 */
[----:B------:R-:W-:Y:S01]  /*9afa0*/  ISETP.LT.AND P4, PT, R26, UR53, !P3 ;  /* 0x000000351a007c0c */ /* 0x000fe2000df81270 */
[----:B---3--:R3:W-:Y:S01]  /*9afb0*/  @P6 STG.E.U16 desc[UR8][R4.64], R24 ;  /* 0x0000001804006986 */ /* 0x0087e2000c101508 */
[----:B------:R-:W1:Y:S01]  /*9afc0*/  LDCU UR51, c[0x0][0x398] ;  /* 0x00007300ff3377ac */ /* 0x000e620008000800 */
[----:B------:R-:W1:Y:S01]  /*9afd0*/  LDCU UR36, c[0x0][0x3b8] ;  /* 0x00007700ff2477ac */ /* 0x000e620008000800 */
[----:B0-----:R-:W-:Y:S01]  /*9afe0*/  IMAD.WIDE R6, R8, 0x2, R16 ;  /* 0x0000000208067825 */ /* 0x001fe200078e0210 */
[----:B------:R-:W-:Y:S01]  /*9aff0*/  PRMT R8, R24, 0x7632, R8 ;  /* 0x0000763218087816 */ /* 0x000fe20000000008 */
[----:B------:R-:W0:Y:S01]  /*9b000*/  LDCU UR52, c[0x0][0x39c] ;  /* 0x00007380ff3477ac */ /* 0x000e220008000800 */
[----:B---3--:R-:W3:Y:S01]  /*9b010*/  LDL.LU R24, [R1+0x34c] ;  /* 0x00034c0001187983 */ /* 0x008ee20000300800 */
[C---:B------:R-:W-:Y:S01]  /*9b020*/  IMAD.WIDE R4, R0.reuse, 0x2, R18 ;  /* 0x0000000200047825 */ /* 0x040fe200078e0212 */
[----:B------:R-:W-:Y:S01]  /*9b030*/  ISETP.LT.AND P5, PT, R27, UR4, !P3 ;  /* 0x000000041b007c0c */ /* 0x000fe2000dfa1270 */
[----:B------:R-:W0:Y:S01]  /*9b040*/  LDCU UR53, c[0x0][0x398] ;  /* 0x00007300ff3577ac */ /* 0x000e220008000800 */
[----:B------:R1:W-:Y:S01]  /*9b050*/  @P2 STG.E.U16 desc[UR8][R6.64], R8 ;  /* 0x0000000806002986 */ /* 0x0003e2000c101508 */
[C---:B------:R-:W-:Y:S01]  /*9b060*/  VIADD R3, R0.reuse, UR76 ;  /* 0x0000004c00037c36 */ /* 0x040fe20008000000 */
[----:B------:R-:W-:Y:S01]  /*9b070*/  ISETP.GE.AND P6, PT, R9, UR49, PT ;  /* 0x0000003109007c0c */ /* 0x000fe2000bfc6270 */
[----:B------:R-:W0:Y:S01]  /*9b080*/  LDCU UR4, c[0x0][0x398] ;  /* 0x00007300ff0477ac */ /* 0x000e220008000800 */
[----:B-1----:R-:W-:Y:S01]  /*9b090*/  IMAD.WIDE R6, R0, 0x2, R14 ;  /* 0x0000000200067825 */ /* 0x002fe200078e020e */
[----:B------:R-:W-:Y:S01]  /*9b0a0*/  ISETP.LT.AND P3, PT, R29, UR37, !P3 ;  /* 0x000000251d007c0c */ /* 0x000fe2000df61270 */
[----:B------:R-:W1:Y:S01]  /*9b0b0*/  LDCU UR37, c[0x0][0x398] ;  /* 0x00007300ff2577ac */ /* 0x000e620008000800 */
[----:B----4-:R-:W-:Y:S01]  /*9b0c0*/  PRMT R8, R22, 0x7632, R8 ;  /* 0x0000763216087816 */ /* 0x010fe20000000008 */
[----:B------:R4:W-:Y:S01]  /*9b0d0*/  @P1 STG.E.U16 desc[UR8][R4.64], R22 ;  /* 0x0000001604001986 */ /* 0x0009e2000c101508 */
[----:B------:R-:W-:Y:S01]  /*9b0e0*/  VIADD R9, R28, 0x30 ;  /* 0x000000301c097836 */ /* 0x000fe20000000000 */
[----:B------:R-:W0:Y:S02]  /*9b0f0*/  LDCU UR76, c[0x0][0x398] ;  /* 0x00007300ff4c77ac */ /* 0x000e240008000800 */
[----:B------:R1:W-:Y:S01]  /*9b100*/  @P4 STG.E.U16 desc[UR8][R6.64], R8 ;  /* 0x0000000806004986 */ /* 0x0003e2000c101508 */
[----:B------:R-:W0:Y:S03]  /*9b110*/  LDCU UR49, c[0x0][0x3b8] ;  /* 0x00007700ff3177ac */ /* 0x000e260008000800 */
[----:B----4-:R-:W4:Y:S01]  /*9b120*/  LDL.LU R22, [R1+0x33c] ;  /* 0x00033c0001167983 */ /* 0x010f220000300800 */
[----:B------:R-:W-:-:S04]  /*9b130*/  IMAD.WIDE R4, R0, 0x2, R12 ;  /* 0x0000000200047825 */ /* 0x000fc800078e020c */
[----:B-1----:R-:W-:Y:S01]  /*9b140*/  IMAD.WIDE R6, R0, 0x2, R16 ;  /* 0x0000000200067825 */ /* 0x002fe200078e0210 */
[----:B------:R-:W-:Y:S01]  /*9b150*/  ISETP.LT.AND P2, PT, R25, UR26, !P6 ;  /* 0x0000001a19007c0c */ /* 0x000fe2000f741270 */
[----:B------:R-:W1:Y:S01]  /*9b160*/  LDCU UR26, c[0x0][0x39c] ;  /* 0x00007380ff1a77ac */ /* 0x000e620008000800 */
        /* <DEDUP_REMOVED lines=8> */
[----:B------:R-:W-:Y:S02]  /*9b1f0*/  ISETP.LT.AND P1, PT, R26, UR74, !P6 ;  /* 0x0000004a1a007c0c */ /* 0x000fe4000f721270 */
[----:B------:R-:W-:Y:S01]  /*9b200*/  ISETP.LT.AND P4, PT, R27, UR48, !P6 ;  /* 0x000000301b007c0c */ /* 0x000fe2000f781270 */
[----:B------:R-:W-:Y:S01]  /*9b210*/  IMAD.WIDE R6, R3, 0x2, R14 ;  /* 0x0000000203067825 */ /* 0x000fe200078e020e */
[----:B------:R-:W-:Y:S01]  /*9b220*/  ISETP.GE.AND P5, PT, R9, UR45, PT ;  /* 0x0000002d09007c0c */ /* 0x000fe2000bfa6270 */
[----:B------:R-:W0:Y:S02]  /*9b230*/  LDCU UR74, c[0x0][0x398] ;  /* 0x00007300ff4a77ac */ /* 0x000e240008000800 */
[----:B------:R-:W-:Y:S01]  /*9b240*/  IMAD.WIDE R4, R3, 0x2, R12 ;  /* 0x0000000203047825 */ /* 0x000fe200078e020c */
[----:B------:R-:W-:Y:S01]  /*9b250*/  ISETP.LT.AND P6, PT, R29, UR34, !P6 ;  /* 0x000000221d007c0c */ /* 0x000fe2000f7c1270 */
[----:B------:R-:W0:Y:S01]  /*9b260*/  LDCU UR48, c[0x0][0x398] ;  /* 0x00007300ff3077ac */ /* 0x000e220008000800 */
[----:B------:R-:W-:Y:S01]  /*9b270*/  ISETP.LT.AND P3, PT, R25, UR50, !P5 ;  /* 0x0000003219007c0c */ /* 0x000fe2000ef61270 */
[----:B------:R-:W-:-:S02]  /*9b280*/  VIADD R8, R3, UR75 ;  /* 0x0000004b03087c36 */ /* 0x000fc40008000000 */
[----:B------:R1:W-:Y:S01]  /*9b290*/  @P1 STG.E.U16 desc[UR8][R6.64], R0 ;  /* 0x0000000006001986 */ /* 0x0003e2000c101508 */
[----:B------:R-:W-:Y:S01]  /*9b2a0*/  ISETP.LT.AND P2, PT, R26, UR71, !P5 ;  /* 0x000000471a007c0c */ /* 0x000fe2000ef41270 */
[----:B------:R-:W-:Y:S01]  /*9b2b0*/  VIADD R9, R28, 0x31 ;  /* 0x000000311c097836 */ /* 0x000fe20000000000 */
[----:B------:R-:W0:Y:S01]  /*9b2c0*/  LDCU UR34, c[0x0][0x398] ;  /* 0x00007300ff2277ac */ /* 0x000e220008000800 */
[----:B------:R-:W0:Y:S01]  /*9b2d0*/  LDCU UR45, c[0x0][0x3b8] ;  /* 0x00007700ff2d77ac */ /* 0x000e220008000800 */
        /* <DEDUP_REMOVED lines=12> */
[----:B------:R-:W-:Y:S01]  /*9b3a0*/  IMAD.WIDE R4, R8, 0x2, R18 ;  /* 0x0000000208047825 */ /* 0x000fe200078e0212 */
[----:B------:R-:W-:Y:S01]  /*9b3b0*/  ISETP.GE.AND P4, PT, R9, UR46, PT ;  /* 0x0000002e09007c0c */ /* 0x000fe2000bf86270 */
[----:B------:R-:W0:Y:S01]  /*9b3c0*/  LDCU UR16, c[0x0][0x398] ;  /* 0x00007300ff1077ac */ /* 0x000e220008000800 */
[----:B------:R1:W-:Y:S01]  /*9b3d0*/  @P6 STG.E.U16 desc[UR8][R6.64], R3 ;  /* 0x0000000306006986 */ /* 0x0003e2000c101508 */
[----:B------:R-:W-:Y:S01]  /*9b3e0*/  VIADD R9, R28, 0x32 ;  /* 0x000000321c097836 */ /* 0x000fe20000000000 */
        /* <DEDUP_REMOVED lines=8> */
[----:B-1----:R-:W-:Y:S01]  /*9b470*/  IMAD.WIDE R6, R8, 0x2, R16 ;  /* 0x0000000208067825 */ /* 0x002fe200078e0210 */
[----:B------:R-:W-:Y:S02]  /*9b480*/  PRMT R8, R24, 0x7632, R8 ;  /* 0x0000763218087816 */ /* 0x000fe40000000008 */
[----:B---3--:R-:W3:Y:S01]  /*9b490*/  LDL.LU R24, [R1+0x324] ;  /* 0x0003240001187983 */ /* 0x008ee20000300800 */
[----:B------:R-:W-:Y:S02]  /*9b4a0*/  ISETP.LT.AND P6, PT, R25, UR35, !P4 ;  /* 0x0000002319007c0c */ /* 0x000fe4000e7c1270 */
[----:B------:R-:W-:Y:S01]  /*9b4b0*/  ISETP.LT.AND P3, PT, R26, UR68, !P4 ;  /* 0x000000441a007c0c */ /* 0x000fe2000e761270 */
[C---:B------:R-:W-:Y:S01]  /*9b4c0*/  IMAD.WIDE R4, R0.reuse, 0x2, R18 ;  /* 0x0000000200047825 */ /* 0x040fe200078e0212 */
[----:B------:R-:W-:Y:S01]  /*9b4d0*/  ISETP.LT.AND P2, PT, R27, UR73, !P4 ;  /* 0x000000491b007c0c */ /* 0x000fe2000e741270 */
[----:B------:R1:W-:Y:S01]  /*9b4e0*/  @P5 STG.E.U16 desc[UR8][R6.64], R8 ;  /* 0x0000000806005986 */ /* 0x0003e2000c101508 */
[----:B------:R-:W-:Y:S01]  /*9b4f0*/  ISETP.GE.AND P1, PT, R9, UR42, PT ;  /* 0x0000002a09007c0c */ /* 0x000fe2000bf26270 */
[----:B------:R-:W0:Y:S01]  /*9b500*/  LDCU UR35, c[0x0][0x39c] ;  /* 0x00007380ff2377ac */ /* 0x000e220008000800 */
[C---:B------:R-:W-:Y:S01]  /*9b510*/  IADD3 R3, PT, PT, R0.reuse, UR69, RZ ;  /* 0x0000004500037c10 */ /* 0x040fe2000fffe0ff */
[----:B------:R-:W0:Y:S01]  /*9b520*/  LDCU UR68, c[0x0][0x398] ;  /* 0x00007300ff4477ac */ /* 0x000e220008000800 */
[----:B------:R-:W0:Y:S01]  /*9b530*/  LDCU UR73, c[0x0][0x398] ;  /* 0x00007300ff4977ac */ /* 0x000e220008000800 */
[----:B-1----:R-:W-:Y:S01]  /*9b540*/  IMAD.WIDE R6, R0, 0x2, R14 ;  /* 0x0000000200067825 */ /* 0x002fe200078e020e */
[----:B----4-:R-:W-:Y:S01]  /*9b550*/  PRMT R8, R22, 0x7632, R8 ;  /* 0x0000763216087816 */ /* 0x010fe20000000008 */
[----:B------:R1:W-:Y:S01]  /*9b560*/  @P6 STG.E.U16 desc[UR8][R4.64], R22 ;  /* 0x0000001604006986 */ /* 0x0003e2000c101508 */
[----:B------:R-:W-:Y:S01]  /*9b570*/  ISETP.LT.AND P4, PT, R29, UR29, !P4 ;  /* 0x0000001d1d007c0c */ /* 0x000fe2000e781270 */
[----:B------:R-:W4:Y:S02]  /*9b580*/  LDCU UR29, c[0x0][0x398] ;  /* 0x00007300ff1d77ac */ /* 0x000f240008000800 */
[----:B------:R0:W-:Y:S01]  /*9b590*/  @P3 STG.E.U16 desc[UR8][R6.64], R8 ;  /* 0x0000000806003986 */ /* 0x0001e2000c101508 */
[----:B------:R-:W-:Y:S01]  /*9b5a0*/  ISETP.LT.AND P5, PT, R25, UR47, !P1 ;  /* 0x0000002f19007c0c */ /* 0x000fe2000cfa1270 */
[----:B------:R-:W2:Y:S01]  /*9b5b0*/  LDCU UR47, c[0x0][0x39c] ;  /* 0x00007380ff2f77ac */ /* 0x000ea20008000800 */
[----:B------:R-:W2:Y:S01]  /*9b5c0*/  LDCU UR69, c[0x0][0x398] ;  /* 0x00007300ff4577ac */ /* 0x000ea20008000800 */
[----:B-1----:R-:W4:Y:S01]  /*9b5d0*/  LDL.LU R22, [R1+0x314] ;  /* 0x0003140001167983 */ /* 0x002f220000300800 */
[----:B------:R-:W1:Y:S01]  /*9b5e0*/  LDCU UR42, c[0x0][0x3b8] ;  /* 0x00007700ff2a77ac */ /* 0x000e620008000800 */
[----:B0-----:R-:W-:-:S04]  /*9b5f0*/  IMAD.WIDE R6, R0, 0x2, R12 ;  /* 0x0000000200067825 */ /* 0x001fc800078e020c */
[----:B------:R-:W-:Y:S01]  /*9b600*/  IMAD.WIDE R8, R0, 0x2, R16 ;  /* 0x0000000200087825 */ /* 0x000fe200078e0210 */
[----:B--2---:R-:W-:Y:S01]  /*9b610*/  PRMT R0, R23, 0x7632, R0 ;  /* 0x0000763217007816 */ /* 0x004fe20000000000 */
[----:B------:R0:W-:Y:S04]  /*9b620*/  @P2 STG.E.U16 desc[UR8][R6.64], R23 ;  /* 0x0000001706002986 */ /* 0x0001e8000c101508 */
[----:B0-----:R-:W2:Y:S01]  /*9b630*/  LDL.LU R23, [R1+0x304] ;  /* 0x0003040001177983 */ /* 0x001ea20000300800 */
[----:B------:R-:W-:-:S03]  /*9b640*/  IMAD.WIDE R6, R3, 0x2, R18 ;  /* 0x0000000203067825 */ /* 0x000fc600078e0212 */
[----:B------:R0:W-:Y:S04]  /*9b650*/  @P4 STG.E.U16 desc[UR8][R8.64], R0 ;  /* 0x0000000008004986 */ /* 0x0001e8000c101508 */
[----:B---3--:R3:W-:Y:S01]  /*9b660*/  @P5 STG.E.U16 desc[UR8][R6.64], R24 ;  /* 0x0000001806005986 */ /* 0x0087e2000c101508 */
[----:B0-----:R-:W-:-:S03]  /*9b670*/  PRMT R0, R24, 0x7632, R0 ;  /* 0x0000763218007816 */ /* 0x001fc60000000000 */
[----:B---3--:R-:W3:Y:S01]  /*9b680*/  LDL.LU R24, [R1+0x2f4] ;  /* 0x0002f40001187983 */ /* 0x008ee20000300800 */
[----:B------:R-:W-:Y:S02]  /*9b690*/  ISETP.LT.AND P6, PT, R26, UR65, !P1 ;  /* 0x000000411a007c0c */ /* 0x000fe4000cfc1270 */
[----:B------:R-:W-:Y:S01]  /*9b6a0*/  ISETP.LT.AND P3, PT, R27, UR70, !P1 ;  /* 0x000000461b007c0c */ /* 0x000fe2000cf61270 */
[----:B------:R-:W-:Y:S02]  /*9b6b0*/  VIADD R5, R28, 0x33 ;  /* 0x000000331c057836 */ /* 0x000fe40000000000 */
[----:B------:R-:W-:Y:S01]  /*9b6c0*/  IMAD.WIDE R8, R3, 0x2, R14 ;  /* 0x0000000203087825 */ /* 0x000fe200078e020e */
[----:B------:R-:W0:Y:S02]  /*9b6d0*/  LDCU UR65, c[0x0][0x398] ;  /* 0x00007300ff4177ac */ /* 0x000e240008000800 */
[----:B------:R-:W-:Y:S01]  /*9b6e0*/  ISETP.GE.AND P2, PT, R5, UR43, PT ;  /* 0x0000002b05007c0c */ /* 0x000fe2000bf46270 */
[----:B------:R-:W-:Y:S01]  /*9b6f0*/  IMAD.WIDE R6, R3, 0x2, R12 ;  /* 0x0000000203067825 */ /* 0x000fe200078e020c */
[----:B------:R-:W-:Y:S01]  /*9b700*/  ISETP.LT.AND P1, PT, R29, UR25, !P1 ;  /* 0x000000191d007c0c */ /* 0x000fe2000cf21270 */
[----:B------:R-:W0:Y:S01]  /*9b710*/  LDCU UR70, c[0x0][0x398] ;  /* 0x00007300ff4677ac */ /* 0x000e220008000800 */
[----:B------:R-:W-:Y:S01]  /*9b720*/  ISETP.LT.AND P4, PT, R25, UR32, !P2 ;  /* 0x0000002019007c0c */ /* 0x000fe2000d781270 */
[----:B------:R1:W-:Y:S01]  /*9b730*/  @P6 STG.E.U16 desc[UR8][R8.64], R0 ;  /* 0x0000000008006986 */ /* 0x0003e2000c101508 */
[C---:B------:R-:W-:Y:S01]  /*9b740*/  VIADD R4, R3.reuse, UR66 ;  /* 0x0000004203047c36 */ /* 0x040fe20008000000 */
[----:B------:R-:W-:Y:S01]  /*9b750*/  ISETP.LT.AND P5, PT, R26, UR62, !P2 ;  /* 0x0000003e1a007c0c */ /* 0x000fe2000d7a1270 */
[----:B------:R-:W-:Y:S01]  /*9b760*/  VIADD R5, R28, 0x34 ;  /* 0x000000341c057836 */ /* 0x000fe20000000000 */
[----:B------:R-:W0:Y:S01]  /*9b770*/  LDCU UR25, c[0x0][0x398] ;  /* 0x00007300ff1977ac */ /* 0x000e220008000800 */
[----:B------:R-:W0:Y:S01]  /*9b780*/  LDCU UR32, c[0x0][0x39c] ;  /* 0x00007380ff2077ac */ /* 0x000e220008000800 */
[----:B-1----:R-:W-:Y:S01]  /*9b790*/  IMAD.WIDE R8, R3, 0x2, R16 ;  /* 0x0000000203087825 */ /* 0x002fe200078e0210 */
[----:B------:R-:W-:Y:S01]  /*9b7a0*/  ISETP.LT.AND P6, PT, R27, UR67, !P2 ;  /* 0x000000431b007c0c */ /* 0x000fe2000d7c1270 */
[----:B------:R-:W1:Y:S01]  /*9b7b0*/  LDCU UR66, c[0x0][0x398] ;  /* 0x00007300ff4277ac */ /* 0x000e620008000800 */
[----:B------:R-:W0:Y:S01]  /*9b7c0*/  LDCU UR43, c[0x0][0x3b8] ;  /* 0x00007700ff2b77ac */ /* 0x000e220008000800 */
[----:B----4-:R4:W-:Y:S01]  /*9b7d0*/  @P3 STG.E.U16 desc[UR8][R6.64], R22 ;  /* 0x0000001606003986 */ /* 0x0109e2000c101508 */
[----:B------:R-:W-:Y:S01]  /*9b7e0*/  PRMT R3, R22, 0x7632, R3 ;  /* 0x0000763216037816 */ /* 0x000fe20000000003 */
[C---:B------:R-:W-:Y:S01]  /*9b7f0*/  VIADD R0, R4.reuse, UR63 ;  /* 0x0000003f04007c36 */ /* 0x040fe20008000000 */
[----:B------:R-:W0:Y:S01]  /*9b800*/  LDCU UR62, c[0x0][0x398] ;  /* 0x00007300ff3e77ac */ /* 0x000e220008000800 */
[----:B------:R-:W0:Y:S01]  /*9b810*/  LDCU UR67, c[0x0][0x398] ;  /* 0x00007300ff4377ac */ /* 0x000e220008000800 */
[----:B----4-:R-:W4:Y:S01]  /*9b820*/  LDL.LU R22, [R1+0x328] ;  /* 0x0003280001167983 */ /* 0x010f220000300800 */
[C---:B------:R-:W-:Y:S01]  /*9b830*/  IMAD.WIDE R6, R4.reuse, 0x2, R18 ;  /* 0x0000000204067825 */ /* 0x040fe200078e0212 */
[----:B------:R-:W-:Y:S01]  /*9b840*/  ISETP.LT.AND P2, PT, R29, UR20, !P2 ;  /* 0x000000141d007c0c */ /* 0x000fe2000d741270 */
[----:B------:R-:W0:Y:S01]  /*9b850*/  LDCU UR20, c[0x0][0x398] ;  /* 0x00007300ff1477ac */ /* 0x000e220008000800 */
[----:B------:R1:W-:Y:S01]  /*9b860*/  @P1 STG.E.U16 desc[UR8][R8.64], R3 ;  /* 0x0000000308001986 */ /* 0x0003e2000c101508 */
[----:B------:R-:W-:Y:S01]  /*9b870*/  ISETP.GE.AND P3, PT, R5, UR40, PT ;  /* 0x0000002805007c0c */ /* 0x000fe2000bf66270 */
[----:B------:R-:W0:Y:S01]  /*9b880*/  LDCU UR40, c[0x0][0x3b8] ;  /* 0x00007700ff2877ac */ /* 0x000e220008000800 */
        /* <DEDUP_REMOVED lines=61> */
[----:B----4-:R-:W-:Y:S01]  /*9bc60*/  PRMT R3, R22, 0x7632, R3 ;  /* 0x0000763216037816 */ /* 0x010fe20000000003 */
[----:B------:R0:W-:Y:S04]  /*9bc70*/  @P4 STG.E.U16 desc[UR8][R4.64], R22 ;  /* 0x0000001604004986 */ /* 0x0001e8000c101508 */
[----:B0-----:R-:W4:Y:S01]  /*9bc80*/  LDL.LU R22, [R1+0x30c] ;  /* 0x00030c0001167983 */ /* 0x001f220000300800 */
[----:B------:R-:W-:-:S03]  /*9bc90*/  IMAD.WIDE R4, R8, 0x2, R18 ;  /* 0x0000000208047825 */ /* 0x000fc600078e0212 */
[----:B------:R0:W-:Y:S01]  /*9bca0*/  @P6 STG.E.U16 desc[UR8][R6.64], R3 ;  /* 0x0000000306006986 */ /* 0x0001e2000c101508 */
[----:B------:R-:W-:Y:S01]  /*9bcb0*/  ISETP.LT.AND P2, PT, R26, UR30, !P5 ;  /* 0x0000001e1a007c0c */ /* 0x000fe2000ef41270 */
[C---:B------:R-:W-:Y:S01]  /*9bcc0*/  VIADD R0, R8.reuse, UR39 ;  /* 0x0000002708007c36 */ /* 0x040fe20008000000 */
[----:B------:R-:W-:Y:S01]  /*9bcd0*/  ISETP.LT.AND P1, PT, R27, UR54, !P5 ;  /* 0x000000361b007c0c */ /* 0x000fe2000ef21270 */
[----:B------:R-:W1:Y:S01]  /*9bce0*/  LDCU UR30, c[0x0][0x398] ;  /* 0x00007300ff1e77ac */ /* 0x000e620008000800 */
[C---:B0-----:R-:W-:Y:S01]  /*9bcf0*/  IMAD.WIDE R6, R8.reuse, 0x2, R14 ;  /* 0x0000000208067825 */ /* 0x041fe200078e020e */
[----:B--2---:R-:W-:Y:S01]  /*9bd00*/  PRMT R3, R23, 0x7632, R3 ;  /* 0x0000763217037816 */ /* 0x004fe20000000003 */
[----:B------:R0:W-:Y:S01]  /*9bd10*/  @P3 STG.E.U16 desc[UR8][R4.64], R23 ;  /* 0x0000001704003986 */ /* 0x0001e2000c101508 */
[----:B------:R-:W-:Y:S01]  /*9bd20*/  ISETP.GE.AND P4, PT, R9, UR55, PT ;  /* 0x0000003709007c0c */ /* 0x000fe2000bf86270 */
[----:B------:R-:W2:Y:S01]  /*9bd30*/  LDCU UR54, c[0x0][0x398] ;  /* 0x00007300ff3677ac */ /* 0x000ea20008000800 */
[----:B------:R-:W1:Y:S01]  /*9bd40*/  LDCU UR39, c[0x0][0x398] ;  /* 0x00007300ff2777ac */ /* 0x000e620008000800 */
[----:B0-----:R-:W2:Y:S01]  /*9bd50*/  LDL.LU R23, [R1+0x2fc] ;  /* 0x0002fc0001177983 */ /* 0x001ea20000300800 */
[----:B------:R-:W-:-:S03]  /*9bd60*/  IMAD.WIDE R4, R8, 0x2, R12 ;  /* 0x0000000208047825 */ /* 0x000fc600078e020c */
[----:B------:R0:W-:Y:S01]  /*9bd70*/  @P2 STG.E.U16 desc[UR8][R6.64], R3 ;  /* 0x0000000306002986 */ /* 0x0001e2000c101508 */
[----:B------:R-:W-:Y:S01]  /*9bd80*/  ISETP.LT.AND P5, PT, R29, UR59, !P5 ;  /* 0x0000003b1d007c0c */ /* 0x000fe2000efa1270 */
[----:B------:R-:W-:Y:S01]  /*9bd90*/  VIADD R9, R28, 0x38 ;  /* 0x000000381c097836 */ /* 0x000fe20000000000 */
[----:B------:R-:W1:Y:S01]  /*9bda0*/  LDCU UR55, c[0x0][0x3b8] ;  /* 0x00007700ff3777ac */ /* 0x000e620008000800 */
[----:B---3--:R3:W-:Y:S01]  /*9bdb0*/  @P1 STG.E.U16 desc[UR8][R4.64], R24 ;  /* 0x0000001804001986 */ /* 0x0087e2000c101508 */
[----:B0-----:R-:W-:Y:S01]  /*9bdc0*/  IMAD.WIDE R6, R8, 0x2, R16 ;  /* 0x0000000208067825 */ /* 0x001fe200078e0210 */
[----:B------:R-:W-:Y:S01]  /*9bdd0*/  PRMT R8, R24, 0x7632, R8 ;  /* 0x0000763218087816 */ /* 0x000fe20000000008 */
[----:B------:R-:W0:Y:S01]  /*9bde0*/  LDCU UR59, c[0x0][0x398] ;  /* 0x00007300ff3b77ac */ /* 0x000e220008000800 */
[----:B---3--:R-:W3:Y:S01]  /*9bdf0*/  LDL.LU R24, [R1+0x2e0] ;  /* 0x0002e00001187983 */ /* 0x008ee20000300800 */
[----:B------:R-:W-:Y:S01]  /*9be00*/  ISETP.LT.AND P6, PT, R25, UR22, !P4 ;  /* 0x0000001619007c0c */ /* 0x000fe2000e7c1270 */
[----:B------:R-:W-:Y:S01]  /*9be10*/  IMAD.WIDE R4, R0, 0x2, R18 ;  /* 0x0000000200047825 */ /* 0x000fe200078e0212 */
[----:B------:R-:W-:-:S03]  /*9be20*/  ISETP.LT.AND P3, PT, R26, UR31, !P4 ;  /* 0x0000001f1a007c0c */ /* 0x000fc6000e761270 */
[----:B------:R1:W-:Y:S01]  /*9be30*/  @P5 STG.E.U16 desc[UR8][R6.64], R8 ;  /* 0x0000000806005986 */ /* 0x0003e2000c101508 */
[----:B------:R-:W-:Y:S01]  /*9be40*/  ISETP.LT.AND P2, PT, R27, UR51, !P4 ;  /* 0x000000331b007c0c */ /* 0x000fe2000e741270 */
[C---:B------:R-:W-:Y:S01]  /*9be50*/  VIADD R3, R0.reuse, UR36 ;  /* 0x0000002400037c36 */ /* 0x040fe20008000000 */
[----:B------:R-:W-:Y:S01]  /*9be60*/  ISETP.GE.AND P1, PT, R9, UR52, PT ;  /* 0x0000003409007c0c */ /* 0x000fe2000bf26270 */
[----:B------:R-:W0:Y:S01]  /*9be70*/  LDCU UR22, c[0x0][0x39c] ;  /* 0x00007380ff1677ac */ /* 0x000e220008000800 */
[----:B------:R-:W0:Y:S01]  /*9be80*/  LDCU UR31, c[0x0][0x398] ;  /* 0x00007300ff1f77ac */ /* 0x000e220008000800 */
[----:B-1----:R-:W-:Y:S01]  /*9be90*/  IMAD.WIDE R6, R0, 0x2, R14 ;  /* 0x0000000200067825 */ /* 0x002fe200078e020e */
[----:B------:R-:W-:Y:S01]  /*9bea0*/  ISETP.LT.AND P4, PT, R29, UR56, !P4 ;  /* 0x000000381d007c0c */ /* 0x000fe2000e781270 */
[----:B------:R-:W1:Y:S01]  /*9beb0*/  LDCU UR51, c[0x0][0x398] ;  /* 0x00007300ff3377ac */ /* 0x000e620008000800 */
[----:B----4-:R-:W-:Y:S01]  /*9bec0*/  PRMT R8, R22, 0x7632, R8 ;  /* 0x0000763216087816 */ /* 0x010fe20000000008 */
[----:B------:R4:W-:Y:S01]  /*9bed0*/  @P6 STG.E.U16 desc[UR8][R4.64], R22 ;  /* 0x0000001604006986 */ /* 0x0009e2000c101508 */
[----:B------:R-:W-:Y:S01]  /*9bee0*/  ISETP.LT.AND P5, PT, R25, UR53, !P1 ;  /* 0x0000003519007c0c */ /* 0x000fe2000cfa1270 */
[----:B------:R-:W-:Y:S01]  /*9bef0*/  VIADD R9, R28, 0x39 ;  /* 0x000000391c097836 */ /* 0x000fe20000000000 */
[----:B------:R-:W0:Y:S01]  /*9bf00*/  LDCU UR56, c[0x0][0x398] ;  /* 0x00007300ff3877ac */ /* 0x000e220008000800 */
[----:B------:R1:W-:Y:S01]  /*9bf10*/  @P3 STG.E.U16 desc[UR8][R6.64], R8 ;  /* 0x0000000806003986 */ /* 0x0003e2000c101508 */
[----:B------:R-:W0:Y:S01]  /*9bf20*/  LDCU UR36, c[0x0][0x398] ;  /* 0x00007300ff2477ac */ /* 0x000e220008000800 */
[----:B------:R-:W0:Y:S02]  /*9bf30*/  LDCU UR52, c[0x0][0x3b8] ;  /* 0x00007700ff3477ac */ /* 0x000e240008000800 */
[----:B----4-:R-:W4:Y:S01]  /*9bf40*/  LDL.LU R22, [R1+0x2d0] ;  /* 0x0002d00001167983 */ /* 0x010f220000300800 */
[----:B------:R-:W-:Y:S01]  /*9bf50*/  IMAD.WIDE R4, R0, 0x2, R12 ;  /* 0x0000000200047825 */ /* 0x000fe200078e020c */
[----:B------:R-:W-:Y:S01]  /*9bf60*/  ISETP.LT.AND P6, PT, R26, UR4, !P1 ;  /* 0x000000041a007c0c */ /* 0x000fe2000cfc1270 */
[----:B------:R-:W0:Y:S02]  /*9bf70*/  LDCU UR53, c[0x0][0x39c] ;  /* 0x00007380ff3577ac */ /* 0x000e240008000800 */
[----:B-1----:R-:W-:Y:S01]  /*9bf80*/  IMAD.WIDE R6, R0, 0x2, R16 ;  /* 0x0000000200067825 */ /* 0x002fe200078e0210 */
        /* <DEDUP_REMOVED lines=11> */
[----:B------:R-:W-:Y:S01]  /*9c040*/  ISETP.LT.AND P1, PT, R29, UR76, !P1 ;  /* 0x0000004c1d007c0c */ /* 0x000fe2000cf21270 */
[----:B------:R-:W-:Y:S01]  /*9c050*/  VIADD R9, R28, 0x3a ;  /* 0x0000003a1c097836 */ /* 0x000fe20000000000 */
[----:B------:R-:W0:Y:S01]  /*9c060*/  LDCU UR26, c[0x0][0x3b8] ;  /* 0x00007700ff1a77ac */ /* 0x000e220008000800 */
[----:B---3--:R3:W-:Y:S01]  /*9c070*/  @P5 STG.E.U16 desc[UR8][R4.64], R24 ;  /* 0x0000001804005986 */ /* 0x0087e2000c101508 */
[----:B-1----:R-:W-:Y:S01]  /*9c080*/  PRMT R0, R24, 0x7632, R0 ;  /* 0x0000763218007816 */ /* 0x002fe20000000000 */
[----:B------:R-:W-:Y:S01]  /*9c090*/  IMAD.WIDE R6, R3, 0x2, R14 ;  /* 0x0000000203067825 */ /* 0x000fe200078e020e */
[----:B------:R-:W-:Y:S01]  /*9c0a0*/  ISETP.LT.AND P4, PT, R25, UR74, !P2 ;  /* 0x0000004a19007c0c */ /* 0x000fe2000d781270 */
[----:B------:R-:W1:Y:S01]  /*9c0b0*/  LDCU UR76, c[0x0][0x398] ;  /* 0x00007300ff4c77ac */ /* 0x000e620008000800 */
[----:B---3--:R-:W3:Y:S01]  /*9c0c0*/  LDL.LU R24, [R1+0x2b0] ;  /* 0x0002b00001187983 */ /* 0x008ee20000300800 */
[C---:B------:R-:W-:Y:S01]  /*9c0d0*/  IMAD.WIDE R4, R3.reuse, 0x2, R12 ;  /* 0x0000000203047825 */ /* 0x040fe200078e020c */
[----:B------:R-:W-:Y:S01]  /*9c0e0*/  ISETP.LT.AND P5, PT, R26, UR48, !P2 ;  /* 0x000000301a007c0c */ /* 0x000fe2000d7a1270 */
[----:B------:R-:W0:Y:S01]  /*9c0f0*/  LDCU UR74, c[0x0][0x39c] ;  /* 0x00007380ff4a77ac */ /* 0x000e220008000800 */
[----:B------:R1:W-:Y:S01]  /*9c100*/  @P6 STG.E.U16 desc[UR8][R6.64], R0 ;  /* 0x0000000006006986 */ /* 0x0003e2000c101508 */
[----:B------:R-:W0:Y:S01]  /*9c110*/  LDCU UR48, c[0x0][0x398] ;  /* 0x00007300ff3077ac */ /* 0x000e220008000800 */
[----:B-1----:R-:W-:Y:S01]  /*9c120*/  IMAD.WIDE R6, R3, 0x2, R16 ;  /* 0x0000000203067825 */ /* 0x002fe200078e0210 */
[----:B----4-:R-:W-:Y:S01]  /*9c130*/  PRMT R3, R22, 0x7632, R3 ;  /* 0x0000763216037816 */ /* 0x010fe20000000003 */
[----:B------:R1:W-:Y:S04]  /*9c140*/  @P3 STG.E.U16 desc[UR8][R4.64], R22 ;  /* 0x0000001604003986 */ /* 0x0003e8000c101508 */
[----:B-1----:R-:W4:Y:S01]  /*9c150*/  LDL.LU R22, [R1+0x2e4] ;  /* 0x0002e40001167983 */ /* 0x002f220000300800 */
[----:B------:R-:W-:-:S03]  /*9c160*/  IMAD.WIDE R4, R8, 0x2, R18 ;  /* 0x0000000208047825 */ /* 0x000fc600078e0212 */
[----:B------:R1:W-:Y:S01]  /*9c170*/  @P1 STG.E.U16 desc[UR8][R6.64], R3 ;  /* 0x0000000306001986 */ /* 0x0003e2000c101508 */
[----:B------:R-:W-:Y:S01]  /*9c180*/  ISETP.LT.AND P6, PT, R27, UR34, !P2 ;  /* 0x000000221b007c0c */ /* 0x000fe2000d7c1270 */
[C---:B------:R-:W-:Y:S02]  /*9c190*/  VIADD R0, R8.reuse, UR45 ;  /* 0x0000002d08007c36 */ /* 0x040fe40008000000 */
[C---:B-1----:R-:W-:Y:S01]  /*9c1a0*/  IMAD.WIDE R6, R8.reuse, 0x2, R14 ;  /* 0x0000000208067825 */ /* 0x042fe200078e020e */
[----:B--2---:R-:W-:Y:S01]  /*9c1b0*/  PRMT R3, R23, 0x7632, R3 ;  /* 0x0000763217037816 */ /* 0x004fe20000000003 */
[----:B------:R1:W-:Y:S01]  /*9c1c0*/  @P4 STG.E.U16 desc[UR8][R4.64], R23 ;  /* 0x0000001704004986 */ /* 0x0003e2000c101508 */
[----:B------:R-:W-:Y:S01]  /*9c1d0*/  ISETP.GE.AND P3, PT, R9, UR50, PT ;  /* 0x0000003209007c0c */ /* 0x000fe2000bf66270 */
[----:B------:R-:W2:Y:S01]  /*9c1e0*/  LDCU UR34, c[0x0][0x398] ;  /* 0x00007300ff2277ac */ /* 0x000ea20008000800 */
[----:B------:R-:W-:Y:S01]  /*9c1f0*/  ISETP.LT.AND P2, PT, R29, UR75, !P2 ;  /* 0x0000004b1d007c0c */ /* 0x000fe2000d741270 */
[----:B------:R-:W0:Y:S01]  /*9c200*/  LDCU UR45, c[0x0][0x398] ;  /* 0x00007300ff2d77ac */ /* 0x000e220008000800 */
[----:B-1----:R-:W2:Y:S01]  /*9c210*/  LDL.LU R23, [R1+0x2d4] ;  /* 0x0002d40001177983 */ /* 0x002ea20000300800 */
[----:B------:R-:W-:-:S03]  /*9c220*/  IMAD.WIDE R4, R8, 0x2, R12 ;  /* 0x0000000208047825 */ /* 0x000fc600078e020c */
[----:B------:R1:W-:Y:S01]  /*9c230*/  @P5 STG.E.U16 desc[UR8][R6.64], R3 ;  /* 0x0000000306005986 */ /* 0x0003e2000c101508 */
[----:B------:R-:W-:Y:S01]  /*9c240*/  ISETP.LT.AND P1, PT, R25, UR71, !P3 ;  /* 0x0000004719007c0c */ /* 0x000fe2000df21270 */
[----:B------:R-:W-:Y:S01]  /*9c250*/  VIADD R9, R28, 0x3b ;  /* 0x0000003b1c097836 */ /* 0x000fe20000000000 */
[----:B------:R-:W-:Y:S01]  /*9c260*/  ISETP.LT.AND P4, PT, R26, UR28, !P3 ;  /* 0x0000001c1a007c0c */ /* 0x000fe2000df81270 */
[----:B---3--:R3:W-:Y:S01]  /*9c270*/  @P6 STG.E.U16 desc[UR8][R4.64], R24 ;  /* 0x0000001804006986 */ /* 0x0087e2000c101508 */
[----:B------:R-:W0:Y:S01]  /*9c280*/  LDCU UR75, c[0x0][0x398] ;  /* 0x00007300ff4b77ac */ /* 0x000e220008000800 */
[----:B------:R-:W0:Y:S01]  /*9c290*/  LDCU UR50, c[0x0][0x3b8] ;  /* 0x00007700ff3277ac */ /* 0x000e220008000800 */
[----:B-1----:R-:W-:Y:S01]  /*9c2a0*/  IMAD.WIDE R6, R8, 0x2, R16 ;  /* 0x0000000208067825 */ /* 0x002fe200078e0210 */
[----:B------:R-:W-:Y:S01]  /*9c2b0*/  PRMT R8, R24, 0x7632, R8 ;  /* 0x0000763218087816 */ /* 0x000fe20000000008 */
[----:B------:R-:W1:Y:S01]  /*9c2c0*/  LDCU UR71, c[0x0][0x39c] ;  /* 0x00007380ff4777ac */ /* 0x000e620008000800 */
[----:B---3--:R-:W3:Y:S01]  /*9c2d0*/  LDL.LU R24, [R1+0x2c4] ;  /* 0x0002c40001187983 */ /* 0x008ee20000300800 */
[C---:B------:R-:W-:Y:S01]  /*9c2e0*/  IMAD.WIDE R4, R0.reuse, 0x2, R18 ;  /* 0x0000000200047825 */ /* 0x040fe200078e0212 */
[----:B------:R-:W-:Y:S01]  /*9c2f0*/  ISETP.LT.AND P5, PT, R27, UR16, !P3 ;  /* 0x000000101b007c0c */ /* 0x000fe2000dfa1270 */
[----:B------:R-:W0:Y:S01]  /*9c300*/  LDCU UR28, c[0x0][0x398] ;  /* 0x00007300ff1c77ac */ /* 0x000e220008000800 */
[----:B------:R1:W-:Y:S01]  /*9c310*/  @P2 STG.E.U16 desc[UR8][R6.64], R8 ;  /* 0x0000000806002986 */ /* 0x0003e2000c101508 */
[----:B------:R-:W-:Y:S01]  /*9c320*/  ISETP.GE.AND P6, PT, R9, UR35, PT ;  /* 0x0000002309007c0c */ /* 0x000fe2000bfc6270 */
[C---:B------:R-:W-:Y:S01]  /*9c330*/  VIADD R3, R0.reuse, UR46 ;  /* 0x0000002e00037c36 */ /* 0x040fe20008000000 */
[----:B------:R-:W-:Y:S01]  /*9c340*/  ISETP.LT.AND P3, PT, R29, UR72, !P3 ;  /* 0x000000481d007c0c */ /* 0x000fe2000df61270 */
[----:B------:R-:W0:Y:S01]  /*9c350*/  LDCU UR16, c[0x0][0x398] ;  /* 0x00007300ff1077ac */ /* 0x000e220008000800 */
[----:B-1----:R-:W-:Y:S01]  /*9c360*/  IMAD.WIDE R6, R0, 0x2, R14 ;  /* 0x0000000200067825 */ /* 0x002fe200078e020e */
[----:B----4-:R-:W-:Y:S01]  /*9c370*/  PRMT R8, R22, 0x7632, R8 ;  /* 0x0000763216087816 */ /* 0x010fe20000000008 */
[----:B------:R1:W-:Y:S01]  /*9c380*/  @P1 STG.E.U16 desc[UR8][R4.64], R22 ;  /* 0x0000001604001986 */ /* 0x0003e2000c101508 */
[----:B------:R-:W-:Y:S01]  /*9c390*/  ISETP.LT.AND P2, PT, R25, UR68, !P6 ;  /* 0x0000004419007c0c */ /* 0x000fe2000f741270 */
[----:B------:R-:W4:Y:S02]  /*9c3a0*/  LDCU UR72, c[0x0][0x398] ;  /* 0x00007300ff4877ac */ /* 0x000f240008000800 */
[----:B------:R0:W-:Y:S01]  /*9c3b0*/  @P4 STG.E.U16 desc[UR8][R6.64], R8 ;  /* 0x0000000806004986 */ /* 0x0001e2000c101508 */
[----:B------:R-:W2:Y:S01]  /*9c3c0*/  LDCU UR46, c[0x0][0x398] ;  /* 0x00007300ff2e77ac */ /* 0x000ea20008000800 */
[----:B------:R-:W2:Y:S02]  /*9c3d0*/  LDCU UR35, c[0x0][0x3b8] ;  /* 0x00007700ff2377ac */ /* 0x000ea40008000800 */
[----:B-1----:R-:W4:Y:S01]  /*9c3e0*/  LDL.LU R22, [R1+0x2b4] ;  /* 0x0002b40001167983 */ /* 0x002f220000300800 */
[----:B------:R-:W-:Y:S01]  /*9c3f0*/  ISETP.LT.AND P1, PT, R26, UR73, !P6 ;  /* 0x000000491a007c0c */ /* 0x000fe2000f721270 */
[----:B------:R-:W-:Y:S01]  /*9c400*/  VIADD R5, R28, 0x3c ;  /* 0x0000003c1c057836 */ /* 0x000fe20000000000 */
[----:B------:R-:W1:Y:S01]  /*9c410*/  LDCU UR68, c[0x0][0x39c] ;  /* 0x00007380ff4477ac */ /* 0x000e620008000800 */
[----:B0-----:R-:W-:-:S04]  /*9c420*/  IMAD.WIDE R6, R0, 0x2, R12 ;  /* 0x0000000200067825 */ /* 0x001fc800078e020c */
[----:B------:R-:W-:Y:S01]  /*9c430*/  IMAD.WIDE R8, R0, 0x2, R16 ;  /* 0x0000000200087825 */ /* 0x000fe200078e0210 */
[----:B------:R-:W-:Y:S01]  /*9c440*/  ISETP.LT.AND P4, PT, R27, UR29, !P6 ;  /* 0x0000001d1b007c0c */ /* 0x000fe2000f781270 */
[----:B------:R-:W0:Y:S01]  /*9c450*/  LDCU UR73, c[0x0][0x398] ;  /* 0x00007300ff4977ac */ /* 0x000e220008000800 */
        /* <DEDUP_REMOVED lines=10> */
[----:B------:R-:W0:Y:S02]  /*9c500*/  LDCU UR42, c[0x0][0x398] ;  /* 0x00007300ff2a77ac */ /* 0x000e240008000800 */
        /* <DEDUP_REMOVED lines=10> */
[----:B------:R-:W-:Y:S01]  /*9c5b0*/  VIADD R5, R28, 0x3d ;  /* 0x0000003d1c057836 */ /* 0x000fe20000000000 */
        /* <DEDUP_REMOVED lines=12> */
[----:B------:R-:W-:Y:S01]  /*9c680*/  ISETP.LT.AND P5, PT, R29, UR66, !P5 ;  /* 0x000000421d007c0c */ /* 0x000fe2000efa1270 */
[----:B------:R-:W2:Y:S01]  /*9c690*/  LDCU UR25, c[0x0][0x398] ;  /* 0x00007300ff1977ac */ /* 0x000ea20008000800 */
[----:B------:R-:W-:Y:S01]  /*9c6a0*/  ISETP.GE.AND P4, PT, R5, UR32, PT ;  /* 0x0000002005007c0c */ /* 0x000fe2000bf86270 */
[----:B------:R-:W0:Y:S01]  /*9c6b0*/  LDCU UR43, c[0x0][0x398] ;  /* 0x00007300ff2b77ac */ /* 0x000e220008000800 */
[----:B-1----:R-:W2:Y:S01]  /*9c6c0*/  LDL.LU R23, [R1+0x2b8] ;  /* 0x0002b80001177983 */ /* 0x002ea20000300800 */
[----:B------:R-:W-:-:S03]  /*9c6d0*/  IMAD.WIDE R6, R4, 0x2, R12 ;  /* 0x0000000204067825 */ /* 0x000fc600078e020c */
[----:B------:R1:W-:Y:S01]  /*9c6e0*/  @P2 STG.E.U16 desc[UR8][R8.64], R3 ;  /* 0x0000000308002986 */ /* 0x0003e2000c101508 */
[----:B------:R-:W0:Y:S03]  /*9c6f0*/  LDCU UR66, c[0x0][0x398] ;  /* 0x00007300ff4277ac */ /* 0x000e260008000800 */
[----:B---3--:R3:W-:Y:S01]  /*9c700*/  @P1 STG.E.U16 desc[UR8][R6.64], R24 ;  /* 0x0000001806001986 */ /* 0x0087e2000c101508 */
[----:B------:R-:W0:Y:S01]  /*9c710*/  LDCU UR32, c[0x0][0x3b8] ;  /* 0x00007700ff2077ac */ /* 0x000e220008000800 */
[----:B-1----:R-:W-:Y:S02]  /*9c720*/  PRMT R9, R24, 0x7632, R9 ;  /* 0x0000763218097816 */ /* 0x002fe40000000009 */
        /* <DEDUP_REMOVED lines=78> */
[----:B------:R-:W-:Y:S02]  /*9cc10*/  ISETP.LT.AND P1, PT, R25, UR30, !P3 ;  /* 0x0000001e19007c0c */ /* 0x000fe4000df21270 */
[----:B------:R-:W-:Y:S01]  /*9cc20*/  ISETP.LT.AND P4, PT, R26, UR54, !P3 ;  /* 0x000000361a007c0c */ /* 0x000fe2000df81270 */
[C---:B------:R-:W-:Y:S01]  /*9cc30*/  IMAD.WIDE R4, R0.reuse, 0x2, R18 ;  /* 0x0000000200047825 */ /* 0x040fe200078e0212 */
[----:B------:R-:W-:Y:S01]  /*9cc40*/  ISETP.LT.AND P5, PT, R27, UR59, !P3 ;  /* 0x0000003b1b007c0c */ /* 0x000fe2000dfa1270 */
[----:B------:R0:W-:Y:S01]  /*9cc50*/  @P2 STG.E.U16 desc[UR8][R6.64], R8 ;  /* 0x0000000806002986 */ /* 0x0001e2000c101508 */
[----:B------:R-:W-:Y:S01]  /*9cc60*/  ISETP.GE.AND P6, PT, R9, UR22, PT ;  /* 0x0000001609007c0c */ /* 0x000fe2000bfc6270 */
[C---:B------:R-:W-:Y:S01]  /*9cc70*/  VIADD R3, R0.reuse, UR55 ;  /* 0x0000003700037c36 */ /* 0x040fe20008000000 */
[----:B------:R-:W-:Y:S01]  /*9cc80*/  ISETP.LT.AND P3, PT, R29, UR39, !P3 ;  /* 0x000000271d007c0c */ /* 0x000fe2000df61270 */
[----:B------:R-:W1:Y:S01]  /*9cc90*/  LDCU UR30, c[0x0][0x39c] ;  /* 0x00007380ff1e77ac */ /* 0x000e620008000800 */
[----:B------:R-:W1:Y:S01]  /*9cca0*/  LDCU UR54, c[0x0][0x398] ;  /* 0x00007300ff3677ac */ /* 0x000e620008000800 */
[----:B0-----:R-:W-:Y:S01]  /*9ccb0*/  IMAD.WIDE R6, R0, 0x2, R14 ;  /* 0x0000000200067825 */ /* 0x001fe200078e020e */
[----:B------:R-:W0:Y:S01]  /*9ccc0*/  LDCU UR59, c[0x0][0x398] ;  /* 0x00007300ff3b77ac */ /* 0x000e220008000800 */
[----:B----4-:R-:W-:Y:S01]  /*9ccd0*/  PRMT R8, R22, 0x7632, R8 ;  /* 0x0000763216087816 */ /* 0x010fe20000000008 */
[----:B------:R4:W-:Y:S01]  /*9cce0*/  @P1 STG.E.U16 desc[UR8][R4.64], R22 ;  /* 0x0000001604001986 */ /* 0x0009e2000c101508 */
[----:B------:R-:W-:Y:S01]  /*9ccf0*/  ISETP.LT.AND P2, PT, R25, UR31, !P6 ;  /* 0x0000001f19007c0c */ /* 0x000fe2000f741270 */
[----:B------:R-:W0:Y:S02]  /*9cd00*/  LDCU UR39, c[0x0][0x398] ;  /* 0x00007300ff2777ac */ /* 0x000e240008000800 */
[----:B------:R1:W-:Y:S01]  /*9cd10*/  @P4 STG.E.U16 desc[UR8][R6.64], R8 ;  /* 0x0000000806004986 */ /* 0x0003e2000c101508 */
[----:B------:R-:W0:Y:S01]  /*9cd20*/  LDCU UR55, c[0x0][0x398] ;  /* 0x00007300ff3777ac */ /* 0x000e220008000800 */
[----:B------:R-:W0:Y:S02]  /*9cd30*/  LDCU UR22, c[0x0][0x3b8] ;  /* 0x00007700ff1677ac */ /* 0x000e240008000800 */
        /* <DEDUP_REMOVED lines=273> */
[----:B------:R-:W-:Y:S02]  /*9de50*/  ISETP.LT.AND P2, PT, R29, UR52, !P2 ;  /* 0x000000341d007c0c */ /* 0x000fe4000d741270 */
[----:B------:R-:W-:Y:S02]  /*9de60*/  ISETP.GE.AND P3, PT, R5, UR4, PT ;  /* 0x0000000405007c0c */ /* 0x000fe4000bf66270 */
[----:B------:R-:W-:Y:S01]  /*9de70*/  IADD3 R0, PT, PT, R4, UR53, RZ ;  /* 0x0000003504007c10 */ /* 0x000fe2000fffe0ff */
[----:B------:R-:W-:Y:S01]  /*9de80*/  VIADD R8, R28, 0x4d ;  /* 0x0000004d1c087836 */ /* 0x000fe20000000000 */
[----:B------:R-:W-:Y:S01]  /*9de90*/  ISETP.LT.AND P1, PT, R25, UR37, !P3 ;  /* 0x0000002519007c0c */ /* 0x000fe2000df21270 */
[----:B------:R-:W-:Y:S01]  /*9dea0*/  IMAD.WIDE R4, R4, 0x2, R16 ;  /* 0x0000000204047825 */ /* 0x000fe200078e0210 */
[----:B------:R-:W-:Y:S01]  /*9deb0*/  ISETP.LT.AND P4, PT, R26, UR76, !P3 ;  /* 0x0000004c1a007c0c */ /* 0x000fe2000df81270 */
[----:B------:R-:W1:Y:S04]  /*9dec0*/  LDCU UR52, c[0x0][0x398] ;  /* 0x00007300ff3477ac */ /* 0x000e680008000800 */
[----:B------:R0:W-:Y:S01]  /*9ded0*/  @P2 STG.E.U16 desc[UR8][R4.64], R9 ;  /* 0x0000000904002986 */ /* 0x0001e2000c101508 */
[----:B------:R-:W-:Y:S01]  /*9dee0*/  ISETP.LT.AND P5, PT, R27, UR49, !P3 ;  /* 0x000000311b007c0c */ /* 0x000fe2000dfa1270 */
[----:B------:R-:W-:Y:S01]  /*9def0*/  IMAD.WIDE R6, R0, 0x2, R14 ;  /* 0x0000000200067825 */ /* 0x000fe200078e020e */
[----:B------:R-:W-:Y:S01]  /*9df00*/  ISETP.GE.AND P6, PT, R8, UR48, PT ;  /* 0x0000003008007c0c */ /* 0x000fe2000bfc6270 */
[----:B------:R-:W1:Y:S02]  /*9df10*/  LDCU UR37, c[0x0][0x39c] ;  /* 0x00007380ff2577ac */ /* 0x000e640008000800 */
[C---:B------:R-:W-:Y:S01]  /*9df20*/  VIADD R3, R0.reuse, UR74 ;  /* 0x0000004a00037c36 */ /* 0x040fe20008000000 */
[----:B------:R-:W1:Y:S01]  /*9df30*/  LDCU UR4, c[0x0][0x3b8] ;  /* 0x00007700ff0477ac */ /* 0x000e620008000800 */
[----:B0-----:R-:W-:Y:S01]  /*9df40*/  IMAD.WIDE R4, R0, 0x2, R18 ;  /* 0x0000000200047825 */ /* 0x001fe200078e0212 */
[----:B------:R-:W0:Y:S03]  /*9df50*/  LDCU UR53, c[0x0][0x398] ;  /* 0x00007300ff3577ac */ /* 0x000e260008000800 */
[----:B------:R-:W-:Y:S01]  /*9df60*/  VIADD R9, R28, 0x4e ;  /* 0x0000004e1c097836 */ /* 0x000fe20000000000 */
[----:B------:R-:W0:Y:S01]  /*9df70*/  LDCU UR76, c[0x0][0x398] ;  /* 0x00007300ff4c77ac */ /* 0x000e220008000800 */
[----:B------:R-:W0:Y:S01]  /*9df80*/  LDCU UR49, c[0x0][0x398] ;  /* 0x00007300ff3177ac */ /* 0x000e220008000800 */
[----:B----4-:R-:W-:Y:S01]  /*9df90*/  PRMT R8, R22, 0x7632, R8 ;  /* 0x0000763216087816 */ /* 0x010fe20000000008 */
[----:B------:R4:W-:Y:S01]  /*9dfa0*/  @P1 STG.E.U16 desc[UR8][R4.64], R22 ;  /* 0x0000001604001986 */ /* 0x0009e2000c101508 */
[----:B------:R-:W-:Y:S01]  /*9dfb0*/  ISETP.LT.AND P3, PT, R29, UR26, !P3 ;  /* 0x0000001a1d007c0c */ /* 0x000fe2000df61270 */
[----:B------:R-:W0:Y:S02]  /*9dfc0*/  LDCU UR26, c[0x0][0x398] ;  /* 0x00007300ff1a77ac */ /* 0x000e240008000800 */
[----:B------:R1:W-:Y:S01]  /*9dfd0*/  @P4 STG.E.U16 desc[UR8][R6.64], R8 ;  /* 0x0000000806004986 */ /* 0x0003e2000c101508 */
[----:B------:R-:W-:Y:S01]  /*9dfe0*/  ISETP.LT.AND P2, PT, R25, UR34, !P6 ;  /* 0x0000002219007c0c */ /* 0x000fe2000f741270 */
[----:B------:R-:W0:Y:S01]  /*9dff0*/  LDCU UR34, c[0x0][0x39c] ;  /* 0x00007380ff2277ac */ /* 0x000e220008000800 */
[----:B------:R-:W0:Y:S01]  /*9e000*/  LDCU UR74, c[0x0][0x398] ;  /* 0x00007300ff4a77ac */ /* 0x000e220008000800 */
[----:B----4-:R-:W4:Y:S01]  /*9e010*/  LDL.LU R22, [R1+0x238] ;  /* 0x0002380001167983 */ /* 0x010f220000300800 */
[C---:B------:R-:W-:Y:S01]  /*9e020*/  IMAD.WIDE R4, R0.reuse, 0x2, R12 ;  /* 0x0000000200047825 */ /* 0x040fe200078e020c */
[----:B------:R-:W0:Y:S03]  /*9e030*/  LDCU UR48, c[0x0][0x3b8] ;  /* 0x00007700ff3077ac */ /* 0x000e260008000800 */
[----:B-1----:R-:W-:Y:S01]  /*9e040*/  IMAD.WIDE R6, R0, 0x2, R16 ;  /* 0x0000000200067825 */ /* 0x002fe200078e0210 */
        /* <DEDUP_REMOVED lines=9> */
[----:B------:R-:W-:Y:S01]  /*9e0e0*/  ISETP.LT.AND P4, PT, R27, UR45, !P6 ;  /* 0x0000002d1b007c0c */ /* 0x000fe2000f781270 */
[----:B------:R-:W-:Y:S01]  /*9e0f0*/  IMAD.WIDE R6, R3, 0x2, R14 ;  /* 0x0000000203067825 */ /* 0x000fe200078e020e */
[----:B------:R-:W-:Y:S01]  /*9e100*/  ISETP.GE.AND P5, PT, R9, UR28, PT ;  /* 0x0000001c09007c0c */ /* 0x000fe2000bfa6270 */
[----:B------:R-:W1:Y:S02]  /*9e110*/  LDCU UR75, c[0x0][0x398] ;  /* 0x00007300ff4b77ac */ /* 0x000e640008000800 */
        /* <DEDUP_REMOVED lines=38> */
[----:B------:R-:W-:Y:S01]  /*9e380*/  ISETP.LT.AND P6, PT, R25, UR29, !P4 ;  /* 0x0000001d19007c0c */ /* 0x000fe2000e7c1270 */
[----:B------:R-:W-:Y:S01]  /*9e390*/  IMAD.WIDE R4, R0, 0x2, R18 ;  /* 0x0000000200047825 */ /* 0x000fe200078e0212 */
[----:B------:R-:W-:Y:S01]  /*9e3a0*/  ISETP.LT.AND P3, PT, R26, UR69, !P4 ;  /* 0x000000451a007c0c */ /* 0x000fe2000e761270 */
        /* <DEDUP_REMOVED lines=418> */
[----:B------:R-:W0:Y:S02]  /*9fdd0*/  LDCU UR4, c[0x0][0x398] ;  /* 0x00007300ff0477ac */ /* 0x000e240008000800 */
[----:B------:R1:W-:Y:S02]  /*9fde0*/  @P1 STG.E.U16 desc[UR8][R6.64], R0 ;  /* 0x0000000006001986 */ /* 0x0003e4000c101508 */
[----:B-1----:R-:W-:Y:S01]  /*9fdf0*/  IMAD.WIDE R6, R3, 0x2, R16 ;  /* 0x0000000203067825 */ /* 0x002fe200078e0210 */
[----:B------:R-:W-:Y:S01]  /*9fe00*/  ISETP.LT.AND P2, PT, R26, UR26, !P5 ;  /* 0x0000001a1a007c0c */ /* 0x000fe2000ef41270 */
[----:B------:R-:W1:Y:S01]  /*9fe10*/  LDCU UR26, c[0x0][0x398] ;  /* 0x00007300ff1a77ac */ /* 0x000e620008000800 */
        /* <DEDUP_REMOVED lines=10> */
[----:B------:R-:W-:Y:S01]  /*9fec0*/  ISETP.LT.AND P5, PT, R29, UR48, !P5 ;  /* 0x000000301d007c0c */ /* 0x000fe2000efa1270 */
[----:B------:R-:W2:Y:S01]  /*9fed0*/  LDCU UR74, c[0x0][0x398] ;  /* 0x00007300ff4a77ac */ /* 0x000ea20008000800 */
[----:B------:R-:W-:Y:S01]  /*9fee0*/  ISETP.GE.AND P4, PT, R9, UR75, PT ;  /* 0x0000004b09007c0c */ /* 0x000fe2000bf86270 */
[----:B------:R-:W1:Y:S01]  /*9fef0*/  LDCU UR34, c[0x0][0x398] ;  /* 0x00007300ff2277ac */ /* 0x000e620008000800 */
[----:B0-----:R-:W2:Y:S01]  /*9ff00*/  LDL.LU R23, [R1+0x170] ;  /* 0x0001700001177983 */ /* 0x001ea20000300800 */
[----:B------:R-:W-:-:S03]  /*9ff10*/  IMAD.WIDE R4, R8, 0x2, R12 ;  /* 0x0000000208047825 */ /* 0x000fc600078e020c */
[----:B------:R0:W-:Y:S01]  /*9ff20*/  @P2 STG.E.U16 desc[UR8][R6.64], R3 ;  /* 0x0000000306002986 */ /* 0x0001e2000c101508 */
[----:B------:R-:W-:Y:S01]  /*9ff30*/  VIADD R9, R28, 0x62 ;  /* 0x000000621c097836 */ /* 0x000fe20000000000 */
[----:B------:R-:W1:Y:S02]  /*9ff40*/  LDCU UR48, c[0x0][0x398] ;  /* 0x00007300ff3077ac */ /* 0x000e640008000800 */
[----:B---3--:R3:W-:Y:S01]  /*9ff50*/  @P1 STG.E.U16 desc[UR8][R4.64], R24 ;  /* 0x0000001804001986 */ /* 0x0087e2000c101508 */
[----:B------:R-:W1:Y:S01]  /*9ff60*/  LDCU UR75, c[0x0][0x3b8] ;  /* 0x00007700ff4b77ac */ /* 0x000e620008000800 */
[----:B0-----:R-:W-:Y:S01]  /*9ff70*/  IMAD.WIDE R6, R8, 0x2, R16 ;  /* 0x0000000208067825 */ /* 0x001fe200078e0210 */
[----:B------:R-:W-:Y:S02]  /*9ff80*/  PRMT R8, R24, 0x7632, R8 ;  /* 0x0000763218087816 */ /* 0x000fe40000000008 */
[----:B---3--:R-:W3:Y:S01]  /*9ff90*/  LDL.LU R24, [R1+0x1a4] ;  /* 0x0001a40001187983 */ /* 0x008ee20000300800 */
[----:B------:R-:W-:-:S02]  /*9ffa0*/  ISETP.LT.AND P6, PT, R25, UR45, !P4 ;  /* 0x0000002d19007c0c */ /* 0x000fc4000e7c1270 */
[----:B------:R-:W-:Y:S01]  /*9ffb0*/  ISETP.LT.AND P3, PT, R26, UR50, !P4 ;  /* 0x000000321a007c0c */ /* 0x000fe2000e761270 */
[----:B------:R0:W-:Y:S01]  /*9ffc0*/  @P5 STG.E.U16 desc[UR8][R6.64], R8 ;  /* 0x0000000806005986 */ /* 0x0001e2000c101508 */
[----:B------:R-:W-:Y:S01]  /*9ffd0*/  ISETP.LT.AND P2, PT, R27, UR71, !P4 ;  /* 0x000000471b007c0c */ /* 0x000fe2000e741270 */
[C---:B------:R-:W-:Y:S01]  /*9ffe0*/  IMAD.WIDE R4, R0.reuse, 0x2, R18 ;  /* 0x0000000200047825 */ /* 0x040fe200078e0212 */
[----:B------:R-:W-:Y:S01]  /*9fff0*/  ISETP.GE.AND P1, PT, R9, UR72, PT ;  /* 0x0000004809007c0c */ /* 0x000fe2000bf26270 */
[----:B------:R-:W1:Y:S02]  /*a0000*/  LDCU UR45, c[0x0][0x39c] ;  /* 0x00007380ff2d77ac */ /* 0x000e640008000800 */
[C---:B------:R-:W-:Y:S01]  /*a0010*/  VIADD R3, R0.reuse, UR16 ;  /* 0x0000001000037c36 */ /* 0x040fe20008000000 */
[----:B------:R-:W1:Y:S01]  /*a0020*/  LDCU UR50, c[0x0][0x398] ;  /* 0x00007300ff3277ac */ /* 0x000e620008000800 */
[----:B0-----:R-:W-:Y:S01]  /*a0030*/  IMAD.WIDE R6, R0, 0x2, R14 ;  /* 0x0000000200067825 */ /* 0x001fe200078e020e */
[----:B------:R-:W-:Y:S01]  /*a0040*/  ISETP.LT.AND P4, PT, R29, UR28, !P4 ;  /* 0x0000001c1d007c0c */ /* 0x000fe2000e781270 */
        /* <DEDUP_REMOVED lines=9> */
[----:B------:R-:W0:Y:S01]  /*a00e0*/  LDCU UR72, c[0x0][0x3b8] ;  /* 0x00007700ff4877ac */ /* 0x000e220008000800 */
[----:B-1----:R-:W-:-:S04]  /*a00f0*/  IMAD.WIDE R6, R0, 0x2, R12 ;  /* 0x0000000200067825 */ /* 0x002fc800078e020c */
[----:B------:R-:W-:Y:S01]  /*a0100*/  IMAD.WIDE R8, R0, 0x2, R16 ;  /* 0x0000000200087825 */ /* 0x000fe200078e0210 */
        /* <DEDUP_REMOVED lines=9> */
[----:B------:R-:W-:Y:S01]  /*a01a0*/  VIADD R5, R28, 0x63 ;  /* 0x000000631c057836 */ /* 0x000fe20000000000 */
[----:B------:R-:W-:Y:S01]  /*a01b0*/  ISETP.LT.AND P3, PT, R27, UR68, !P1 ;  /* 0x000000441b007c0c */ /* 0x000fe2000cf61270 */
[----:B------:R-:W-:Y:S01]  /*a01c0*/  IMAD.WIDE R8, R3, 0x2, R14 ;  /* 0x0000000203087825 */ /* 0x000fe200078e020e */
[----:B------:R-:W1:Y:S02]  /*a01d0*/  LDCU UR35, c[0x0][0x398] ;  /* 0x00007300ff2377ac */ /* 0x000e640008000800 */
[----:B------:R-:W-:Y:S02]  /*a01e0*/  ISETP.GE.AND P2, PT, R5, UR69, PT ;  /* 0x0000004505007c0c */ /* 0x000fe4000bf46270 */
[----:B------:R-:W-:Y:S01]  /*a01f0*/  ISETP.LT.AND P1, PT, R29, UR73, !P1 ;  /* 0x000000491d007c0c */ /* 0x000fe2000cf21270 */
[----:B------:R-:W-:Y:S01]  /*a0200*/  IMAD.WIDE R6, R3, 0x2, R12 ;  /* 0x0000000203067825 */ /* 0x000fe200078e020c */
[----:B------:R-:W-:Y:S01]  /*a0210*/  ISETP.LT.AND P4, PT, R25, UR42, !P2 ;  /* 0x0000002a19007c0c */ /* 0x000fe2000d781270 */
[----:B------:R-:W0:Y:S02]  /*a0220*/  LDCU UR42, c[0x0][0x39c] ;  /* 0x00007380ff2a77ac */ /* 0x000e240008000800 */
[C---:B------:R-:W-:Y:S01]  /*a0230*/  VIADD R4, R3.reuse, UR29 ;  /* 0x0000001d03047c36 */ /* 0x040fe20008000000 */
        /* <DEDUP_REMOVED lines=8> */
[----:B------:R-:W1:Y:S01]  /*a02c0*/  LDCU UR47, c[0x0][0x398] ;  /* 0x00007300ff2f77ac */ /* 0x000e620008000800 */
[----:B------:R-:W0:Y:S01]  /*a02d0*/  LDCU UR69, c[0x0][0x3b8] ;  /* 0x00007700ff4577ac */ /* 0x000e220008000800 */
[----:B----4-:R-:W-:Y:S01]  /*a02e0*/  PRMT R3, R22, 0x7632, R3 ;  /* 0x0000763216037816 */ /* 0x010fe20000000003 */
[----:B------:R4:W-:Y:S01]  /*a02f0*/  @P3 STG.E.U16 desc[UR8][R6.64], R22 ;  /* 0x0000001606003986 */ /* 0x0009e2000c101508 */
[C---:B------:R-:W-:Y:S01]  /*a0300*/  VIADD R0, R4.reuse, UR25 ;  /* 0x0000001904007c36 */ /* 0x040fe20008000000 */
[----:B------:R-:W0:Y:S02]  /*a0310*/  LDCU UR65, c[0x0][0x398] ;  /* 0x00007300ff4177ac */ /* 0x000e240008000800 */
[----:B------:R1:W-:Y:S04]  /*a0320*/  @P1 STG.E.U16 desc[UR8][R8.64], R3 ;  /* 0x0000000308001986 */ /* 0x0003e8000c101508 */
[----:B----4-:R-:W4:Y:S01]  /*a0330*/  LDL.LU R22, [R1+0x1a8] ;  /* 0x0001a80001167983 */ /* 0x010f220000300800 */
[C---:B------:R-:W-:Y:S01]  /*a0340*/  IMAD.WIDE R6, R4.reuse, 0x2, R18 ;  /* 0x0000000204067825 */ /* 0x040fe200078e0212 */
[----:B------:R-:W-:Y:S01]  /*a0350*/  ISETP.LT.AND P2, PT, R29, UR70, !P2 ;  /* 0x000000461d007c0c */ /* 0x000fe2000d741270 */
[----:B------:R-:W0:Y:S02]  /*a0360*/  LDCU UR70, c[0x0][0x398] ;  /* 0x00007300ff4677ac */ /* 0x000e240008000800 */
[C---:B-1----:R-:W-:Y:S01]  /*a0370*/  IMAD.WIDE R8, R4.reuse, 0x2, R14 ;  /* 0x0000000204087825 */ /* 0x042fe200078e020e */
[----:B------:R-:W-:Y:S01]  /*a0380*/  ISETP.GE.AND P3, PT, R5, UR66, PT ;  /* 0x0000004205007c0c */ /* 0x000fe2000bf66270 */
[----:B------:R-:W1:Y:S01]  /*a0390*/  LDCU UR25, c[0x0][0x398] ;  /* 0x00007300ff1977ac */ /* 0x000e620008000800 */
[----:B--2---:R-:W-:Y:S01]  /*a03a0*/  PRMT R3, R23, 0x7632, R3 ;  /* 0x0000763217037816 */ /* 0x004fe20000000003 */
[----:B------:R2:W-:Y:S01]  /*a03b0*/  @P4 STG.E.U16 desc[UR8][R6.64], R23 ;  /* 0x0000001706004986 */ /* 0x0005e2000c101508 */
[----:B------:R-:W0:Y:S03]  /*a03c0*/  LDCU UR66, c[0x0][0x3b8] ;  /* 0x00007700ff4277ac */ /* 0x000e260008000800 */
[----:B--2---:R-:W2:Y:S01]  /*a03d0*/  LDL.LU R23, [R1+0x198] ;  /* 0x0001980001177983 */ /* 0x004ea20000300800 */
[----:B------:R-:W-:-:S03]  /*a03e0*/  IMAD.WIDE R6, R4, 0x2, R12 ;  /* 0x0000000204067825 */ /* 0x000fc600078e020c */
[----:B------:R0:W-:Y:S04]  /*a03f0*/  @P5 STG.E.U16 desc[UR8][R8.64], R3 ;  /* 0x0000000308005986 */ /* 0x0001e8000c101508 */
[----:B---3--:R3:W-:Y:S01]  /*a0400*/  @P6 STG.E.U16 desc[UR8][R6.64], R24 ;  /* 0x0000001806006986 */ /* 0x0087e2000c101508 */
[----:B0-----:R-:W-:-:S03]  /*a0410*/  PRMT R9, R24, 0x7632, R9 ;  /* 0x0000763218097816 */ /* 0x001fc60000000009 */
[----:B---3--:R-:W3:Y:S01]  /*a0420*/  LDL.LU R24, [R1+0x188] ;  /* 0x0001880001187983 */ /* 0x008ee20000300800 */
[----:B------:R-:W-:Y:S01]  /*a0430*/  ISETP.LT.AND P1, PT, R25, UR43, !P3 ;  /* 0x0000002b19007c0c */ /* 0x000fe2000df21270 */
[----:B------:R-:W-:Y:S01]  /*a0440*/  IMAD.WIDE R4, R4, 0x2, R16 ;  /* 0x0000000204047825 */ /* 0x000fe200078e0210 */
[----:B------:R-:W-:Y:S01]  /*a0450*/  ISETP.LT.AND P4, PT, R26, UR32, !P3 ;  /* 0x000000201a007c0c */ /* 0x000fe2000df81270 */
[----:B------:R-:W3:Y:S01]  /*a0460*/  LDL.LU R21, [R1+0x178] ;  /* 0x0001780001157983 */ /* 0x000ee20000300800 */
[----:B------:R-:W-:Y:S01]  /*a0470*/  ISETP.LT.AND P5, PT, R27, UR62, !P3 ;  /* 0x0000003e1b007c0c */ /* 0x000fe2000dfa1270 */
[----:B------:R-:W-:Y:S01]  /*a0480*/  VIADD R8, R28, 0x65 ;  /* 0x000000651c087836 */ /* 0x000fe20000000000 */
[----:B------:R-:W0:Y:S01]  /*a0490*/  LDCU UR43, c[0x0][0x39c] ;  /* 0x00007380ff2b77ac */ /* 0x000e220008000800 */
[----:B------:R1:W-:Y:S01]  /*a04a0*/  @P2 STG.E.U16 desc[UR8][R4.64], R9 ;  /* 0x0000000904002986 */ /* 0x0003e2000c101508 */
[----:B------:R-:W-:Y:S02]  /*a04b0*/  IMAD.WIDE R6, R0, 0x2, R14 ;  /* 0x0000000200067825 */ /* 0x000fe400078e020e */
[----:B------:R-:W-:Y:S01]  /*a04c0*/  ISETP.GE.AND P6, PT, R8, UR63, PT ;  /* 0x0000003f08007c0c */ /* 0x000fe2000bfc6270 */
[----:B------:R-:W0:Y:S01]  /*a04d0*/  LDCU UR32, c[0x0][0x398] ;  /* 0x00007300ff2077ac */ /* 0x000e220008000800 */
[C---:B------:R-:W-:Y:S01]  /*a04e0*/  VIADD R3, R0.reuse, UR20 ;  /* 0x0000001400037c36 */ /* 0x040fe20008000000 */
[----:B------:R-:W0:Y:S01]  /*a04f0*/  LDCU UR62, c[0x0][0x398] ;  /* 0x00007300ff3e77ac */ /* 0x000e220008000800 */
[----:B-1----:R-:W-:Y:S01]  /*a0500*/  IMAD.WIDE R4, R0, 0x2, R18 ;  /* 0x0000000200047825 */ /* 0x002fe200078e0212 */
[----:B------:R-:W-:Y:S01]  /*a0510*/  ISETP.LT.AND P3, PT, R29, UR67, !P3 ;  /* 0x000000431d007c0c */ /* 0x000fe2000df61270 */
[----:B------:R-:W1:Y:S01]  /*a0520*/  LDCU UR67, c[0x0][0x398] ;  /* 0x00007300ff4377ac */ /* 0x000e620008000800 */
[----:B----4-:R-:W-:-:S02]  /*a0530*/  PRMT R8, R22, 0x7632, R8 ;  /* 0x0000763216087816 */ /* 0x010fc40000000008 */
[----:B------:R4:W-:Y:S01]  /*a0540*/  @P1 STG.E.U16 desc[UR8][R4.64], R22 ;  /* 0x0000001604001986 */ /* 0x0009e2000c101508 */
[----:B------:R-:W-:Y:S01]  /*a0550*/  ISETP.LT.AND P2, PT, R25, UR40, !P6 ;  /* 0x0000002819007c0c */ /* 0x000fe2000f741270 */
[----:B------:R-:W-:Y:S01]  /*a0560*/  VIADD R9, R28, 0x66 ;  /* 0x000000661c097836 */ /* 0x000fe20000000000 */
[----:B------:R-:W0:Y:S01]  /*a0570*/  LDCU UR20, c[0x0][0x398] ;  /* 0x00007300ff1477ac */ /* 0x000e220008000800 */
[----:B------:R1:W-:Y:S01]  /*a0580*/  @P4 STG.E.U16 desc[UR8][R6.64], R8 ;  /* 0x0000000806004986 */ /* 0x0003e2000c101508 */
[----:B------:R-:W0:Y:S03]  /*a0590*/  LDCU UR63, c[0x0][0x3b8] ;  /* 0x00007700ff3f77ac */ /* 0x000e260008000800 */
        /* <DEDUP_REMOVED lines=9> */
[C---:B------:R-:W-:Y:S01]  /*a0630*/  IADD3 R8, PT, PT, R3.reuse, UR64, RZ ;  /* 0x0000004003087c10 */ /* 0x040fe2000fffe0ff */
        /* <DEDUP_REMOVED lines=15> */
[----:B------:R-:W-:Y:S01]  /*a0730*/  IMAD.WIDE R4, R3, 0x2, R12 ;  /* 0x0000000203047825 */ /* 0x000fe200078e020c */
[----:B------:R-:W-:Y:S01]  /*a0740*/  ISETP.LT.AND P2, PT, R26, UR41, !P5 ;  /* 0x000000291a007c0c */ /* 0x000fe2000ef41270 */
[----:B------:R-:W0:Y:S01]  /*a0750*/  LDCU UR77, c[0x0][0x398] ;  /* 0x00007300ff4d77ac */ /* 0x000e220008000800 */
[----:B------:R1:W-:Y:S01]  /*a0760*/  @P1 STG.E.U16 desc[UR8][R6.64], R0 ;  /* 0x0000000006001986 */ /* 0x0003e2000c101508 */
[----:B------:R-:W-:Y:S01]  /*a0770*/  ISETP.LT.AND P1, PT, R27, UR27, !P5 ;  /* 0x0000001b1b007c0c */ /* 0x000fe2000ef21270 */
[----:B------:R-:W0:Y:S02]  /*a0780*/  LDCU UR41, c[0x0][0x398] ;  /* 0x00007300ff2977ac */ /* 0x000e240008000800 */
[----:B------:R1:W-:Y:S01]  /*a0790*/  @P4 STG.E.U16 desc[UR8][R4.64], R21 ;  /* 0x0000001504004986 */ /* 0x0003e2000c101508 */
[----:B------:R-:W0:Y:S01]  /*a07a0*/  LDCU UR27, c[0x0][0x398] ;  /* 0x00007300ff1b77ac */ /* 0x000e220008000800 */
[----:B-1----:R-:W-:Y:S01]  /*a07b0*/  IMAD.WIDE R6, R3, 0x2, R16 ;  /* 0x0000000203067825 */ /* 0x002fe200078e0210 */
[----:B------:R-:W-:-:S03]  /*a07c0*/  PRMT R3, R21, 0x7632, R3 ;  /* 0x0000763215037816 */ /* 0x000fc60000000003 */
[C---:B------:R-:W-:Y:S01]  /*a07d0*/  IMAD.WIDE R4, R8.reuse, 0x2, R18 ;  /* 0x0000000208047825 */ /* 0x040fe200078e0212 */
[----:B------:R-:W3:Y:S04]  /*a07e0*/  LDL.LU R21, [R1+0x17c] ;  /* 0x00017c0001157983 */ /* 0x000ee80000300800 */
[----:B------:R1:W-:Y:S01]  /*a07f0*/  @P6 STG.E.U16 desc[UR8][R6.64], R3 ;  /* 0x0000000306006986 */ /* 0x0003e2000c101508 */
[C---:B------:R-:W-:Y:S01]  /*a0800*/  VIADD R0, R8.reuse, UR61 ;  /* 0x0000003d08007c36 */ /* 0x040fe20008000000 */
[----:B------:R-:W-:Y:S01]  /*a0810*/  ISETP.GE.AND P4, PT, R9, UR6, PT ;  /* 0x0000000609007c0c */ /* 0x000fe2000bf86270 */
[----:B------:R-:W0:Y:S01]  /*a0820*/  LDCU UR61, c[0x0][0x398] ;  /* 0x00007300ff3d77ac */ /* 0x000e220008000800 */
[----:B----4-:R4:W-:Y:S01]  /*a0830*/  @P3 STG.E.U16 desc[UR8][R4.64], R22 ;  /* 0x0000001604003986 */ /* 0x0109e2000c101508 */
[----:B-1----:R-:W-:Y:S01]  /*a0840*/  IMAD.WIDE R6, R8, 0x2, R14 ;  /* 0x0000000208067825 */ /* 0x002fe200078e020e */
[----:B------:R-:W-:Y:S01]  /*a0850*/  PRMT R3, R22, 0x7632, R3 ;  /* 0x0000763216037816 */ /* 0x000fe20000000003 */
[----:B------:R-:W1:Y:S04]  /*a0860*/  LDCU UR6, c[0x0][0x3b8] ;  /* 0x00007700ff0677ac */ /* 0x000e680008000800 */
[----:B------:R0:W-:Y:S01]  /*a0870*/  @P2 STG.E.U16 desc[UR8][R6.64], R3 ;  /* 0x0000000306002986 */ /* 0x0001e2000c101508 */
[----:B----4-:R-:W-:-:S04]  /*a0880*/  IMAD.WIDE R4, R8, 0x2, R12 ;  /* 0x0000000208047825 */ /* 0x010fc800078e020c */
[----:B0-----:R-:W-:Y:S01]  /*a0890*/  IMAD.WIDE R6, R8, 0x2, R16 ;  /* 0x0000000208067825 */ /* 0x001fe200078e0210 */
[----:B------:R-:W-:Y:S01]  /*a08a0*/  ISETP.LT.AND P5, PT, R29, UR57, !P5 ;  /* 0x000000391d007c0c */ /* 0x000fe2000efa1270 */
[----:B------:R-:W0:Y:S01]  /*a08b0*/  LDCU UR57, c[0x0][0x398] ;  /* 0x00007300ff3977ac */ /* 0x000e220008000800 */
[----:B------:R-:W-:Y:S02]  /*a08c0*/  ISETP.LT.AND P6, PT, R25, UR58, !P4 ;  /* 0x0000003a19007c0c */ /* 0x000fe4000e7c1270 */
[----:B------:R-:W-:Y:S01]  /*a08d0*/  ISETP.LT.AND P3, PT, R26, UR38, !P4 ;  /* 0x000000261a007c0c */ /* 0x000fe2000e761270 */
[----:B------:R-:W-:Y:S01]  /*a08e0*/  VIADD R3, R28, 0x68 ;  /* 0x000000681c037836 */ /* 0x000fe20000000000 */
[----:B------:R-:W-:Y:S01]  /*a08f0*/  ISETP.LT.AND P2, PT, R27, UR30, !P4 ;  /* 0x0000001e1b007c0c */ /* 0x000fe2000e741270 */
[----:B------:R-:W4:Y:S01]  /*a0900*/  LDCU UR58, c[0x0][0x39c] ;  /* 0x00007380ff3a77ac */ /* 0x000f220008000800 */
[----:B--2---:R-:W-:Y:S01]  /*a0910*/  PRMT R8, R23, 0x7632, R8 ;  /* 0x0000763217087816 */ /* 0x004fe20000000008 */
[----:B------:R2:W-:Y:S01]  /*a0920*/  @P1 STG.E.U16 desc[UR8][R4.64], R23 ;  /* 0x0000001704001986 */ /* 0x0005e2000c101508 */
[----:B------:R-:W0:Y:S01]  /*a0930*/  LDCU UR38, c[0x0][0x398] ;  /* 0x00007300ff2677ac */ /* 0x000e220008000800 */
[----:B------:R-:W0:Y:S02]  /*a0940*/  LDCU UR30, c[0x0][0x398] ;  /* 0x00007300ff1e77ac */ /* 0x000e240008000800 */
[----:B--2---:R-:W2:Y:S04]  /*a0950*/  LDL.LU R23, [R1+0x160] ;  /* 0x0001600001177983 */ /* 0x004ea80000300800 */
[----:B------:R-:W4:Y:S01]  /*a0960*/  LDL.LU R22, [R1+0x150] ;  /* 0x0001500001167983 */ /* 0x000f220000300800 */
[----:B------:R-:W-:-:S03]  /*a0970*/  IMAD.WIDE R4, R0, 0x2, R18 ;  /* 0x0000000200047825 */ /* 0x000fc600078e0212 */
[----:B------:R0:W-:Y:S04]  /*a0980*/  @P5 STG.E.U16 desc[UR8][R6.64], R8 ;  /* 0x0000000806005986 */ /* 0x0001e8000c101508 */
[----:B---3--:R3:W-:Y:S01]  /*a0990*/  @P6 STG.E.U16 desc[UR8][R4.64], R24 ;  /* 0x0000001804006986 */ /* 0x0087e2000c101508 */
[----:B0-----:R-:W-:-:S03]  /*a09a0*/  PRMT R8, R24, 0x7632, R8 ;  /* 0x0000763218087816 */ /* 0x001fc60000000008 */
[----:B---3--:R-:W3:Y:S01]  /*a09b0*/  LDL.LU R24, [R1+0x140] ;  /* 0x0001400001187983 */ /* 0x008ee20000300800 */
[----:B------:R-:W-:Y:S01]  /*a09c0*/  ISETP.LT.AND P4, PT, R29, UR54, !P4 ;  /* 0x000000361d007c0c */ /* 0x000fe2000e781270 */
[----:B------:R-:W-:Y:S01]  /*a09d0*/  IMAD.WIDE R6, R0, 0x2, R14 ;  /* 0x0000000200067825 */ /* 0x000fe200078e020e */
[----:B------:R-:W-:Y:S01]  /*a09e0*/  ISETP.GE.AND P1, PT, R3, UR39, PT ;  /* 0x0000002703007c0c */ /* 0x000fe2000bf26270 */
[----:B------:R-:W0:Y:S03]  /*a09f0*/  LDCU UR54, c[0x0][0x398] ;  /* 0x00007300ff3677ac */ /* 0x000e260008000800 */
[----:B------:R1:W-:Y:S01]  /*a0a00*/  @P3 STG.E.U16 desc[UR8][R6.64], R8 ;  /* 0x0000000806003986 */ /* 0x0003e2000c101508 */
[----:B------:R-:W-:Y:S01]  /*a0a10*/  ISETP.LT.AND P6, PT, R25, UR55, !P1 ;  /* 0x0000003719007c0c */ /* 0x000fe2000cfc1270 */
[----:B------:R-:W-:Y:S02]  /*a0a20*/  VIADD R3, R28, 0x69 ;  /* 0x000000691c037836 */ /* 0x000fe40000000000 */
[C---:B------:R-:W-:Y:S01]  /*a0a30*/  IMAD.WIDE R4, R0.reuse, 0x2, R16 ;  /* 0x0000000200047825 */ /* 0x040fe200078e0210 */
[----:B------:R-:W0:Y:S03]  /*a0a40*/  LDCU UR39, c[0x0][0x398] ;  /* 0x00007300ff2777ac */ /* 0x000e260008000800 */
[C---:B-1----:R-:W-:Y:S01]  /*a0a50*/  IMAD.WIDE R6, R0.reuse, 0x2, R12 ;  /* 0x0000000200067825 */ /* 0x042fe200078e020c */
[----:B------:R-:W-:Y:S01]  /*a0a60*/  PRMT R8, R21, 0x7632, R8 ;  /* 0x0000763215087816 */ /* 0x000fe20000000008 */
[----:B------:R-:W1:Y:S02]  /*a0a70*/  LDCU UR55, c[0x0][0x3b8] ;  /* 0x00007700ff3777ac */ /* 0x000e640008000800 */
[----:B------:R-:W-:Y:S01]  /*a0a80*/  VIADD R0, R0, UR59 ;  /* 0x0000003b00007c36 */ /* 0x000fe20008000000 */
[----:B------:R0:W-:Y:S01]  /*a0a90*/  @P2 STG.E.U16 desc[UR8][R6.64], R21 ;  /* 0x0000001506002986 */ /* 0x0001e2000c101508 */
[----:B------:R-:W-:Y:S01]  /*a0aa0*/  ISETP.GE.AND P5, PT, R3, UR36, PT ;  /* 0x0000002403007c0c */ /* 0x000fe2000bfa6270 */
[----:B------:R-:W-:Y:S01]  /*a0ab0*/  VIADD R3, R28, 0x6a ;  /* 0x0000006a1c037836 */ /* 0x000fe20000000000 */
[----:B------:R-:W-:Y:S01]  /*a0ac0*/  ISETP.LT.AND P3, PT, R26, UR22, !P1 ;  /* 0x000000161a007c0c */ /* 0x000fe2000cf61270 */
[----:B------:R1:W-:Y:S01]  /*a0ad0*/  @P4 STG.E.U16 desc[UR8][R4.64], R8 ;  /* 0x0000000804004986 */ /* 0x0003e2000c101508 */
[----:B------:R-:W-:Y:S01]  /*a0ae0*/  ISETP.LT.AND P4, PT, R27, UR31, !P1 ;  /* 0x0000001f1b007c0c */ /* 0x000fe2000cf81270 */
[----:B------:R-:W2:Y:S02]  /*a0af0*/  LDCU UR22, c[0x0][0x39c] ;  /* 0x00007380ff1677ac */ /* 0x000ea40008000800 */
[----:B0-----:R-:W3:Y:S01]  /*a0b00*/  LDL.LU R21, [R1+0x130] ;  /* 0x0001300001157983 */ /* 0x001ee20000300800 */
[C---:B------:R-:W-:Y:S01]  /*a0b10*/  IMAD.WIDE R6, R0.reuse, 0x2, R14 ;  /* 0x0000000200067825 */ /* 0x040fe200078e020e */
[----:B------:R-:W0:Y:S03]  /*a0b20*/  LDCU UR36, c[0x0][0x398] ;  /* 0x00007300ff2477ac */ /* 0x000e260008000800 */
[C---:B-1----:R-:W-:Y:S01]  /*a0b30*/  IMAD.WIDE R4, R0.reuse, 0x2, R18 ;  /* 0x0000000200047825 */ /* 0x042fe200078e0212 */
[----:B------:R-:W-:Y:S01]  /*a0b40*/  ISETP.GE.AND P2, PT, R3, UR49, PT ;  /* 0x0000003103007c0c */ /* 0x000fe2000bf46270 */
[----:B------:R-:W1:Y:S01]  /*a0b50*/  LDCU UR49, c[0x0][0x398] ;  /* 0x00007300ff3177ac */ /* 0x000e620008000800 */
[----:B------:R-:W-:Y:S01]  /*a0b60*/  ISETP.LT.AND P1, PT, R29, UR51, !P1 ;  /* 0x000000331d007c0c */ /* 0x000fe2000cf21270 */
[----:B------:R-:W0:Y:S01]  /*a0b70*/  LDCU UR31, c[0x0][0x398] ;  /* 0x00007300ff1f77ac */ /* 0x000e220008000800 */
[----:B------:R-:W0:Y:S01]  /*a0b80*/  LDCU UR51, c[0x0][0x398] ;  /* 0x00007300ff3377ac */ /* 0x000e220008000800 */
[----:B--2---:R-:W-:Y:S01]  /*a0b90*/  PRMT R3, R23, 0x7632, R3 ;  /* 0x0000763217037816 */ /* 0x004fe20000000003 */
[----:B------:R2:W-:Y:S04]  /*a0ba0*/  @P6 STG.E.U16 desc[UR8][R4.64], R23 ;  /* 0x0000001704006986 */ /* 0x0005e8000c101508 */
[----:B------:R0:W-:Y:S04]  /*a0bb0*/  @P3 STG.E.U16 desc[UR8][R6.64], R3 ;  /* 0x0000000306003986 */ /* 0x0001e8000c101508 */
[----:B--2---:R-:W2:Y:S01]  /*a0bc0*/  LDL.LU R23, [R1+0x164] ;  /* 0x0001640001177983 */ /* 0x004ea20000300800 */
[----:B------:R-:W-:Y:S01]  /*a0bd0*/  IMAD.WIDE R4, R0, 0x2, R12 ;  /* 0x0000000200047825 */ /* 0x000fe200078e020c */
[----:B------:R-:W-:-:S02]  /*a0be0*/  ISETP.LT.AND P3, PT, R25, UR52, !P5 ;  /* 0x0000003419007c0c */ /* 0x000fc4000ef61270 */
[----:B----4-:R-:W-:Y:S01]  /*a0bf0*/  PRMT R8, R22, 0x7632, R8 ;  /* 0x0000763216087816 */ /* 0x010fe20000000008 */
[C---:B0-----:R-:W-:Y:S01]  /*a0c00*/  IMAD.WIDE R6, R0.reuse, 0x2, R16 ;  /* 0x0000000200067825 */ /* 0x041fe200078e0210 */
[----:B------:R0:W-:Y:S03]  /*a0c10*/  @P4 STG.E.U16 desc[UR8][R4.64], R22 ;  /* 0x0000001604004986 */ /* 0x0001e6000c101508 */
[----:B------:R-:W-:Y:S02]  /*a0c20*/  VIADD R0, R0, UR56 ;  /* 0x0000003800007c36 */ /* 0x000fe40008000000 */
[----:B------:R-:W-:Y:S01]  /*a0c30*/  VIADD R3, R28, 0x6b ;  /* 0x0000006b1c037836 */ /* 0x000fe20000000000 */
[----:B0-----:R-:W4:Y:S01]  /*a0c40*/  LDL.LU R22, [R1+0x154] ;  /* 0x0001540001167983 */ /* 0x001f220000300800 */
[----:B------:R-:W-:-:S03]  /*a0c50*/  IMAD.WIDE R4, R0, 0x2, R18 ;  /* 0x0000000200047825 */ /* 0x000fc600078e0212 */
[----:B------:R-:W-:Y:S01]  /*a0c60*/  ISETP.GE.AND P4, PT, R3, UR45, PT ;  /* 0x0000002d03007c0c */ /* 0x000fe2000bf86270 */
[----:B------:R-:W0:Y:S01]  /*a0c70*/  LDCU UR45, c[0x0][0x3b8] ;  /* 0x00007700ff2d77ac */ /* 0x000e220008000800 */
[----:B------:R-:W-:Y:S01]  /*a0c80*/  @P1 STG.E.U16 desc[UR8][R6.64], R8 ;  /* 0x0000000806001986 */ /* 0x000fe2000c101508 */
[----:B---3--:R-:W-:-:S03]  /*a0c90*/  PRMT R3, R24, 0x7632, R3 ;  /* 0x0000763218037816 */ /* 0x008fc60000000003 */
[----:B------:R3:W-:Y:S04]  /*a0ca0*/  @P3 STG.E.U16 desc[UR8][R4.64], R24 ;  /* 0x0000001804003986 */ /* 0x0007e8000c101508 */
[----:B---3--:R-:W3:Y:S01]  /*a0cb0*/  LDL.LU R24, [R1+0x144] ;  /* 0x0001440001187983 */ /* 0x008ee20000300800 */
[----:B------:R-:W-:Y:S02]  /*a0cc0*/  ISETP.LT.AND P6, PT, R26, UR53, !P5 ;  /* 0x000000351a007c0c */ /* 0x000fe4000efc1270 */
[----:B------:R-:W-:Y:S01]  /*a0cd0*/  ISETP.LT.AND P1, PT, R27, UR4, !P5 ;  /* 0x000000041b007c0c */ /* 0x000fe2000ef21270 */
[C---:B------:R-:W-:Y:S01]  /*a0ce0*/  IMAD.WIDE R6, R0.reuse, 0x2, R14 ;  /* 0x0000000200067825 */ /* 0x040fe200078e020e */
[----:B------:R-:W-:Y:S01]  /*a0cf0*/  ISETP.LT.AND P5, PT, R29, UR37, !P5 ;  /* 0x000000251d007c0c */ /* 0x000fe2000efa1270 */
[----:B------:R-:W0:Y:S01]  /*a0d00*/  LDCU UR4, c[0x0][0x39c] ;  /* 0x00007380ff0477ac */ /* 0x000e220008000800 */
[----:B------:R-:W-:Y:S01]  /*a0d10*/  ISETP.LT.AND P3, PT, R25, UR26, !P2 ;  /* 0x0000001a19007c0c */ /* 0x000fe2000d761270 */
[----:B------:R-:W-:Y:S01]  /*a0d20*/  IMAD.WIDE R4, R0, 0x2, R12 ;  /* 0x0000000200047825 */ /* 0x000fe200078e020c */
[----:B------:R-:W-:Y:S01]  /*a0d30*/  PRMT R8, R21, 0x7632, R8 ;  /* 0x0000763215087816 */ /* 0x000fe20000000008 */
[----:B------:R-:W0:Y:S04]  /*a0d40*/  LDCU UR37, c[0x0][0x398] ;  /* 0x00007300ff2577ac */ /* 0x000e280008000800 */
[----:B------:R1:W-:Y:S01]  /*a0d50*/  @P6 STG.E.U16 desc[UR8][R6.64], R3 ;  /* 0x0000000306006986 */ /* 0x0003e2000c101508 */
[----:B------:R-:W0:Y:S03]  /*a0d60*/  LDCU UR26, c[0x0][0x398] ;  /* 0x00007300ff1a77ac */ /* 0x000e260008000800 */
[----:B------:R0:W-:Y:S01]  /*a0d70*/  @P1 STG.E.U16 desc[UR8][R4.64], R21 ;  /* 0x0000001504001986 */ /* 0x0001e2000c101508 */
[----:B------:R-:W-:Y:S01]  /*a0d80*/  ISETP.LT.AND P6, PT, R26, UR74, !P2 ;  /* 0x0000004a1a007c0c */ /* 0x000fe2000d7c1270 */
[----:B-1----:R-:W-:-:S04]  /*a0d90*/  IMAD.WIDE R6, R0, 0x2, R16 ;  /* 0x0000000200067825 */ /* 0x002fc800078e0210 */
[----:B------:R-:W-:Y:S01]  /*a0da0*/  VIADD R0, R0, UR76 ;  /* 0x0000004c00007c36 */ /* 0x000fe20008000000 */
[----:B0-----:R-:W3:Y:S01]  /*a0db0*/  LDL.LU R21, [R1+0x134] ;  /* 0x0001340001157983 */ /* 0x001ee20000300800 */
[----:B------:R-:W-:Y:S02]  /*a0dc0*/  VIADD R3, R28, 0x6c ;  /* 0x0000006c1c037836 */ /* 0x000fe40000000000 */
[C---:B------:R-:W-:Y:S01]  /*a0dd0*/  IMAD.WIDE R4, R0.reuse, 0x2, R18 ;  /* 0x0000000200047825 */ /* 0x040fe200078e0212 */
[----:B------:R0:W-:Y:S01]  /*a0de0*/  @P5 STG.E.U16 desc[UR8][R6.64], R8 ;  /* 0x0000000806005986 */ /* 0x0001e2000c101508 */
[----:B------:R-:W-:Y:S01]  /*a0df0*/  ISETP.LT.AND P5, PT, R27, UR48, !P2 ;  /* 0x000000301b007c0c */ /* 0x000fe2000d7a1270 */
[----:B------:R-:W1:Y:S01]  /*a0e00*/  LDCU UR48, c[0x0][0x39c] ;  /* 0x00007380ff3077ac */ /* 0x000e620008000800 */
[----:B------:R-:W-:Y:S02]  /*a0e10*/  ISETP.GE.AND P1, PT, R3, UR46, PT ;  /* 0x0000002e03007c0c */ /* 0x000fe4000bf26270 */
[----:B------:R-:W-:Y:S01]  /*a0e20*/  ISETP.LT.AND P2, PT, R29, UR34, !P2 ;  /* 0x000000221d007c0c */ /* 0x000fe2000d741270 */
[----:B------:R-:W1:Y:S01]  /*a0e30*/  LDCU UR46, c[0x0][0x398] ;  /* 0x00007300ff2e77ac */ /* 0x000e620008000800 */
[----:B------:R-:W1:Y:S01]  /*a0e40*/  LDCU UR34, c[0x0][0x398] ;  /* 0x00007300ff2277ac */ /* 0x000e620008000800 */
[C---:B0-----:R-:W-:Y:S01]  /*a0e50*/  IMAD.WIDE R6, R0.reuse, 0x2, R14 ;  /* 0x0000000200067825 */ /* 0x041fe200078e020e */
[----:B--2---:R-:W-:Y:S01]  /*a0e60*/  PRMT R3, R23, 0x7632, R3 ;  /* 0x0000763217037816 */ /* 0x004fe20000000003 */
[----:B------:R0:W-:Y:S01]  /*a0e70*/  @P3 STG.E.U16 desc[UR8][R4.64], R23 ;  /* 0x0000001704003986 */ /* 0x0001e2000c101508 */
[----:B------:R-:W-:Y:S01]  /*a0e80*/  ISETP.LT.AND P3, PT, R25, UR50, !P4 ;  /* 0x0000003219007c0c */ /* 0x000fe2000e761270 */
[----:B------:R-:W2:Y:S02]  /*a0e90*/  LDCU UR50, c[0x0][0x398] ;  /* 0x00007300ff3277ac */ /* 0x000ea40008000800 */
[----:B0-----:R-:W2:Y:S01]  /*a0ea0*/  LDL.LU R23, [R1+0x168] ;  /* 0x0001680001177983 */ /* 0x001ea20000300800 */
[----:B------:R-:W-:-:S03]  /*a0eb0*/  IMAD.WIDE R4, R0, 0x2, R12 ;  /* 0x0000000200047825 */ /* 0x000fc600078e020c */
[----:B------:R0:W-:Y:S01]  /*a0ec0*/  @P6 STG.E.U16 desc[UR8][R6.64], R3 ;  /* 0x0000000306006986 */ /* 0x0001e2000c101508 */
[----:B----4-:R-:W-:-:S03]  /*a0ed0*/  PRMT R8, R22, 0x7632, R8 ;  /* 0x0000763216087816 */ /* 0x010fc60000000008 */
[----:B------:R4:W-:Y:S01]  /*a0ee0*/  @P5 STG.E.U16 desc[UR8][R4.64], R22 ;  /* 0x0000001604005986 */ /* 0x0009e2000c101508 */
[----:B0-----:R-:W-:-:S03]  /*a0ef0*/  IMAD.WIDE R6, R0, 0x2, R16 ;  /* 0x0000000200067825 */ /* 0x001fc600078e0210 */
[----:B----4-:R-:W4:Y:S01]  /*a0f00*/  LDL.LU R22, [R1+0x158] ;  /* 0x0001580001167983 */ /* 0x010f220000300800 */
[----:B------:R-:W-:Y:S02]  /*a0f10*/  VIADD R0, R0, UR75 ;  /* 0x0000004b00007c36 */ /* 0x000fe40008000000 */
[----:B------:R-:W-:Y:S02]  /*a0f20*/  VIADD R3, R28, 0x6d ;  /* 0x0000006d1c037836 */ /* 0x000fe40000000000 */
[----:B------:R-:W-:Y:S01]  /*a0f30*/  IMAD.WIDE R4, R0, 0x2, R18 ;  /* 0x0000000200047825 */ /* 0x000fe200078e0212 */
[----:B------:R-:W-:Y:S02]  /*a0f40*/  @P2 STG.E.U16 desc[UR8][R6.64], R8 ;  /* 0x0000000806002986 */ /* 0x000fe4000c101508 */
[----:B------:R-:W-:Y:S01]  /*a0f50*/  ISETP.GE.AND P5, PT, R3, UR42, PT ;  /* 0x0000002a03007c0c */ /* 0x000fe2000bfa6270 */
[----:B------:R-:W0:Y:S01]  /*a0f60*/  LDCU UR42, c[0x0][0x3b8] ;  /* 0x00007700ff2a77ac */ /* 0x000e220008000800 */
[----:B---3--:R-:W-:Y:S01]  /*a0f70*/  PRMT R3, R24, 0x7632, R3 ;  /* 0x0000763218037816 */ /* 0x008fe20000000003 */
[----:B------:R3:W-:Y:S04]  /*a0f80*/  @P3 STG.E.U16 desc[UR8][R4.64], R24 ;  /* 0x0000001804003986 */ /* 0x0007e8000c101508 */
[----:B---3--:R-:W3:Y:S01]  /*a0f90*/  LDL.LU R24, [R1+0x148] ;  /* 0x0001480001187983 */ /* 0x008ee20000300800 */
[----:B------:R-:W-:-:S02]  /*a0fa0*/  ISETP.LT.AND P6, PT, R26, UR71, !P4 ;  /* 0x000000471a007c0c */ /* 0x000fc4000e7c1270 */
[----:B------:R-:W-:Y:S01]  /*a0fb0*/  ISETP.LT.AND P2, PT, R27, UR28, !P4 ;  /* 0x0000001c1b007c0c */ /* 0x000fe2000e741270 */
[C---:B------:R-:W-:Y:S01]  /*a0fc0*/  IMAD.WIDE R6, R0.reuse, 0x2, R14 ;  /* 0x0000000200067825 */ /* 0x040fe200078e020e */
[----:B------:R-:W-:Y:S01]  /*a0fd0*/  ISETP.LT.AND P4, PT, R29, UR16, !P4 ;  /* 0x000000101d007c0c */ /* 0x000fe2000e781270 */
[----:B------:R-:W0:Y:S02]  /*a0fe0*/  LDCU UR28, c[0x0][0x39c] ;  /* 0x00007380ff1c77ac */ /* 0x000e240008000800 */
[----:B------:R-:W-:Y:S01]  /*a0ff0*/  IMAD.WIDE R4, R0, 0x2, R12 ;  /* 0x0000000200047825 */ /* 0x000fe200078e020c */
[----:B------:R-:W-:Y:S01]  /*a1000*/  ISETP.LT.AND P3, PT, R25, UR35, !P1 ;  /* 0x0000002319007c0c */ /* 0x000fe2000cf61270 */
[----:B------:R-:W0:Y:S01]  /*a1010*/  LDCU UR16, c[0x0][0x398] ;  /* 0x00007300ff1077ac */ /* 0x000e220008000800 */
[----:B------:R-:W-:-:S03]  /*a1020*/  PRMT R8, R21, 0x7632, R8 ;  /* 0x0000763215087816 */ /* 0x000fc60000000008 */
[----:B------:R1:W-:Y:S01]  /*a1030*/  @P6 STG.E.U16 desc[UR8][R6.64], R3 ;  /* 0x0000000306006986 */ /* 0x0003e2000c101508 */
[----:B------:R-:W-:Y:S01]  /*a1040*/  ISETP.LT.AND P6, PT, R26, UR68, !P1 ;  /* 0x000000441a007c0c */ /* 0x000fe2000cfc1270 */
[----:B------:R-:W0:Y:S02]  /*a1050*/  LDCU UR35, c[0x0][0x398] ;  /* 0x00007300ff2377ac */ /* 0x000e240008000800 */
[----:B------:R0:W-:Y:S01]  /*a1060*/  @P2 STG.E.U16 desc[UR8][R4.64], R21 ;  /* 0x0000001504002986 */ /* 0x0001e2000c101508 */
[----:B-1----:R-:W-:-:S03]  /*a1070*/  IMAD.WIDE R6, R0, 0x2, R16 ;  /* 0x0000000200067825 */ /* 0x002fc600078e0210 */
[----:B0-----:R-:W3:Y:S01]  /*a1080*/  LDL.LU R21, [R1+0x138] ;  /* 0x0001380001157983 */ /* 0x001ee20000300800 */
[----:B------:R-:W-:Y:S02]  /*a1090*/  VIADD R3, R28, 0x6e ;  /* 0x0000006e1c037836 */ /* 0x000fe40000000000 */
[----:B------:R-:W-:Y:S01]  /*a10a0*/  VIADD R0, R0, UR72 ;  /* 0x0000004800007c36 */ /* 0x000fe20008000000 */
[----:B------:R0:W-:Y:S01]  /*a10b0*/  @P4 STG.E.U16 desc[UR8][R6.64], R8 ;  /* 0x0000000806004986 */ /* 0x0001e2000c101508 */
[----:B------:R-:W-:Y:S02]  /*a10c0*/  ISETP.LT.AND P4, PT, R27, UR73, !P1 ;  /* 0x000000491b007c0c */ /* 0x000fe4000cf81270 */
[----:B------:R-:W-:Y:S01]  /*a10d0*/  ISETP.GE.AND P2, PT, R3, UR43, PT ;  /* 0x0000002b03007c0c */ /* 0x000fe2000bf46270 */
[C---:B------:R-:W-:Y:S01]  /*a10e0*/  IMAD.WIDE R4, R0.reuse, 0x2, R18 ;  /* 0x0000000200047825 */ /* 0x040fe200078e0212 */
[----:B------:R-:W-:Y:S01]  /*a10f0*/  ISETP.LT.AND P1, PT, R29, UR29, !P1 ;  /* 0x0000001d1d007c0c */ /* 0x000fe2000cf21270 */
[----:B------:R-:W1:Y:S01]  /*a1100*/  LDCU UR43, c[0x0][0x398] ;  /* 0x00007300ff2b77ac */ /* 0x000e620008000800 */
[----:B------:R-:W1:Y:S01]  /*a1110*/  LDCU UR29, c[0x0][0x398] ;  /* 0x00007300ff1d77ac */ /* 0x000e620008000800 */
[C---:B0-----:R-:W-:Y:S01]  /*a1120*/  IMAD.WIDE R6, R0.reuse, 0x2, R14 ;  /* 0x0000000200067825 */ /* 0x041fe200078e020e */
[----:B--2---:R-:W-:Y:S01]  /*a1130*/  PRMT R3, R23, 0x7632, R3 ;  /* 0x0000763217037816 */ /* 0x004fe20000000003 */
[----:B------:R0:W-:Y:S04]  /*a1140*/  @P3 STG.E.U16 desc[UR8][R4.64], R23 ;  /* 0x0000001704003986 */ /* 0x0001e8000c101508 */
[----:B------:R2:W-:Y:S01]  /*a1150*/  @P6 STG.E.U16 desc[UR8][R6.64], R3 ;  /* 0x0000000306006986 */ /* 0x0005e2000c101508 */
[----:B------:R-:W-:Y:S01]  /*a1160*/  ISETP.LT.AND P3, PT, R25, UR47, !P5 ;  /* 0x0000002f19007c0c */ /* 0x000fe2000ef61270 */
[----:B------:R-:W1:Y:S02]  /*a1170*/  LDCU UR47, c[0x0][0x398] ;  /* 0x00007300ff2f77ac */ /* 0x000e640008000800 */
[----:B0-----:R-:W3:Y:S01]  /*a1180*/  LDL.LU R23, [R1+0x16c] ;  /* 0x00016c0001177983 */ /* 0x001ee20000300800 */
[----:B--2---:R-:W-:Y:S01]  /*a1190*/  IMAD.WIDE R6, R0, 0x2, R12 ;  /* 0x0000000200067825 */ /* 0x004fe200078e020c */
[----:B----4-:R-:W-:-:S03]  /*a11a0*/  PRMT R8, R22, 0x7632, R8 ;  /* 0x0000763216087816 */ /* 0x010fc60000000008 */
[C---:B------:R-:W-:Y:S01]  /*a11b0*/  IMAD.WIDE R4, R0.reuse, 0x2, R16 ;  /* 0x0000000200047825 */ /* 0x040fe200078e0210 */
[----:B------:R0:W-:Y:S03]  /*a11c0*/  @P4 STG.E.U16 desc[UR8][R6.64], R22 ;  /* 0x0000001606004986 */ /* 0x0001e6000c101508 */
[----:B------:R-:W-:Y:S01]  /*a11d0*/  VIADD R0, R0, UR69 ;  /* 0x0000004500007c36 */ /* 0x000fe20008000000 */
[----:B------:R2:W-:Y:S01]  /*a11e0*/  @P1 STG.E.U16 desc[UR8][R4.64], R8 ;  /* 0x0000000804001986 */ /* 0x0005e2000c101508 */
[----:B------:R-:W-:-:S03]  /*a11f0*/  VIADD R3, R28, 0x6f ;  /* 0x0000006f1c037836 */ /* 0x000fc60000000000 */
[----:B0-----:R-:W4:Y:S01]  /*a1200*/  LDL.LU R22, [R1+0x15c] ;  /* 0x00015c0001167983 */ /* 0x001f220000300800 */
[----:B--2---:R-:W-:Y:S01]  /*a1210*/  IMAD.WIDE R4, R0, 0x2, R18 ;  /* 0x0000000200047825 */ /* 0x004fe200078e0212 */
[----:B------:R-:W-:Y:S01]  /*a1220*/  ISETP.GE.AND P4, PT, R3, UR40, PT ;  /* 0x0000002803007c0c */ /* 0x000fe2000bf86270 */
[----:B------:R-:W0:Y:S01]  /*a1230*/  LDCU UR40, c[0x0][0x3b8] ;  /* 0x00007700ff2877ac */ /* 0x000e220008000800 */
[----:B---3--:R-:W-:Y:S02]  /*a1240*/  PRMT R3, R24, 0x7632, R3 ;  /* 0x0000763218037816 */ /* 0x008fe40000000003 */
[----:B------:R2:W-:Y:S04]  /*a1250*/  @P3 STG.E.U16 desc[UR8][R4.64], R24 ;  /* 0x0000001804003986 */ /* 0x0005e8000c101508 */
[----:B--2---:R-:W2:Y:S01]  /*a1260*/  LDL.LU R24, [R1+0x14c] ;  /* 0x00014c0001187983 */ /* 0x004ea20000300800 */
[----:B------:R-:W-:-:S02]  /*a1270*/  ISETP.LT.AND P6, PT, R26, UR65, !P5 ;  /* 0x000000411a007c0c */ /* 0x000fc4000efc1270 */
[----:B------:R-:W-:Y:S01]  /*a1280*/  ISETP.LT.AND P1, PT, R27, UR70, !P5 ;  /* 0x000000461b007c0c */ /* 0x000fe2000ef21270 */
[C---:B------:R-:W-:Y:S01]  /*a1290*/  IMAD.WIDE R6, R0.reuse, 0x2, R14 ;  /* 0x0000000200067825 */ /* 0x040fe200078e020e */
[----:B------:R-:W-:Y:S01]  /*a12a0*/  ISETP.LT.AND P5, PT, R29, UR25, !P5 ;  /* 0x000000191d007c0c */ /* 0x000fe2000efa1270 */
[----:B------:R-:W3:Y:S01]  /*a12b0*/  LDCU UR25, c[0x0][0x398] ;  /* 0x00007300ff1977ac */ /* 0x000ee20008000800 */
[----:B------:R-:W-:Y:S01]  /*a12c0*/  ISETP.LT.AND P3, PT, R25, UR32, !P2 ;  /* 0x0000002019007c0c */ /* 0x000fe2000d761270 */
[C---:B------:R-:W-:Y:S01]  /*a12d0*/  IMAD.WIDE R4, R0.reuse, 0x2, R16 ;  /* 0x0000000200047825 */ /* 0x040fe200078e0210 */
[----:B------:R-:W0:Y:S05]  /*a12e0*/  LDCU UR32, c[0x0][0x398] ;  /* 0x00007300ff2077ac */ /* 0x000e2a0008000800 */
[----:B------:R1:W-:Y:S01]  /*a12f0*/  @P6 STG.E.U16 desc[UR8][R6.64], R3 ;  /* 0x0000000306006986 */ /* 0x0003e2000c101508 */
[----:B------:R-:W-:Y:S01]  /*a1300*/  PRMT R8, R21, 0x7632, R8 ;  /* 0x0000763215087816 */ /* 0x000fe20000000008 */
[----:B-1----:R-:W-:-:S05]  /*a1310*/  IMAD.WIDE R6, R0, 0x2, R12 ;  /* 0x0000000200067825 */ /* 0x002fca00078e020c */
[----:B------:R1:W-:Y:S01]  /*a1320*/  @P1 STG.E.U16 desc[UR8][R6.64], R21 ;  /* 0x0000001506001986 */ /* 0x0003e2000c101508 */
[----:B------:R-:W-:Y:S01]  /*a1330*/  VIADD R0, R0, UR66 ;  /* 0x0000004200007c36 */ /* 0x000fe20008000000 */
[----:B------:R-:W-:Y:S01]  /*a1340*/  ISETP.LT.AND P6, PT, R26, UR62, !P2 ;  /* 0x0000003e1a007c0c */ /* 0x000fe2000d7c1270 */
[----:B------:R-:W-:Y:S01]  /*a1350*/  VIADD R3, R28, 0x70 ;  /* 0x000000701c037836 */ /* 0x000fe20000000000 */
[----:B------:R0:W-:Y:S01]  /*a1360*/  @P5 STG.E.U16 desc[UR8][R4.64], R8 ;  /* 0x0000000804005986 */ /* 0x0001e2000c101508 */
[----:B------:R-:W-:-:S03]  /*a1370*/  ISETP.LT.AND P5, PT, R27, UR67, !P2 ;  /* 0x000000431b007c0c */ /* 0x000fc6000d7a1270 */
[----:B-1----:R-:W3:Y:S01]  /*a1380*/  LDL.LU R21, [R1+0x13c] ;  /* 0x00013c0001157983 */ /* 0x002ee20000300800 */
[----:B0-----:R-:W-:Y:S01]  /*a1390*/  IMAD.WIDE R4, R0, 0x2, R18 ;  /* 0x0000000200047825 */ /* 0x001fe200078e0212 */
[----:B------:R-:W-:-:S03]  /*a13a0*/  ISETP.GE.AND P1, PT, R3, UR60, PT ;  /* 0x0000003c03007c0c */ /* 0x000fc6000bf26270 */
[C---:B------:R-:W-:Y:S01]  /*a13b0*/  IMAD.WIDE R6, R0.reuse, 0x2, R14 ;  /* 0x0000000200067825 */ /* 0x040fe200078e020e */
[----:B------:R-:W-:Y:S01]  /*a13c0*/  ISETP.LT.AND P2, PT, R29, UR20, !P2 ;  /* 0x000000141d007c0c */ /* 0x000fe2000d741270 */
[----:B------:R-:W0:Y:S01]  /*a13d0*/  LDCU UR20, c[0x0][0x398] ;  /* 0x00007300ff1477ac */ /* 0x000e220008000800 */
[----:B------:R-:W-:Y:S01]  /*a13e0*/  PRMT R3, R23, 0x7632, R3 ;  /* 0x0000763217037816 */ /* 0x000fe20000000003 */
[----:B------:R1:W-:Y:S01]  /*a13f0*/  @P3 STG.E.U16 desc[UR8][R4.64], R23 ;  /* 0x0000001704003986 */ /* 0x0003e2000c101508 */
[----:B------:R-:W-:Y:S01]  /*a1400*/  ISETP.LT.AND P3, PT, R25, UR44, !P4 ;  /* 0x0000002c19007c0c */ /* 0x000fe2000e761270 */
[----:B------:R-:W0:Y:S02]  /*a1410*/  LDCU UR44, c[0x0][0x398] ;  /* 0x00007300ff2c77ac */ /* 0x000e240008000800 */
[----:B------:R0:W-:Y:S04]  /*a1420*/  @P6 STG.E.U16 desc[UR8][R6.64], R3 ;  /* 0x0000000306006986 */ /* 0x0001e8000c101508 */
[----:B-1----:R-:W3:Y:S01]  /*a1430*/  LDL.LU R23, [R1+0x120] ;  /* 0x0001200001177983 */ /* 0x002ee20000300800 */
[----:B------:R-:W-:-:S04]  /*a1440*/  IMAD.WIDE R4, R0, 0x2, R12 ;  /* 0x0000000200047825 */ /* 0x000fc800078e020c */
[----:B0-----:R-:W-:Y:S01]  /*a1450*/  IMAD.WIDE R6, R0, 0x2, R16 ;  /* 0x0000000200067825 */ /* 0x001fe200078e0210 */
[----:B----4-:R-:W-:Y:S01]  /*a1460*/  PRMT R8, R22, 0x7632, R8 ;  /* 0x0000763216087816 */ /* 0x010fe20000000008 */
[----:B------:R0:W-:Y:S02]  /*a1470*/  @P5 STG.E.U16 desc[UR8][R4.64], R22 ;  /* 0x0000001604005986 */ /* 0x0001e4000c101508 */
[----:B------:R-:W-:Y:S02]  /*a1480*/  VIADD R0, R0, UR63 ;  /* 0x0000003f00007c36 */ /* 0x000fe40008000000 */
[----:B------:R-:W-:Y:S01]  /*a1490*/  VIADD R3, R28, 0x71 ;  /* 0x000000711c037836 */ /* 0x000fe20000000000 */
[----:B0-----:R-:W4:Y:S01]  /*a14a0*/  LDL.LU R22, [R1+0x110] ;  /* 0x0001100001167983 */ /* 0x001f220000300800 */
[----:B------:R-:W-:-:S03]  /*a14b0*/  IMAD.WIDE R4, R0, 0x2, R18 ;  /* 0x0000000200047825 */ /* 0x000fc600078e0212 */
[----:B------:R-:W-:Y:S01]  /*a14c0*/  ISETP.GE.AND P5, PT, R3, UR58, PT ;  /* 0x0000003a03007c0c */ /* 0x000fe2000bfa6270 */
[----:B------:R-:W-:Y:S01]  /*a14d0*/  @P2 STG.E.U16 desc[UR8][R6.64], R8 ;  /* 0x0000000806002986 */ /* 0x000fe2000c101508 */
[----:B--2---:R-:W-:-:S03]  /*a14e0*/  PRMT R3, R24, 0x7632, R3 ;  /* 0x0000763218037816 */ /* 0x004fc60000000003 */
[----:B------:R0:W-:Y:S04]  /*a14f0*/  @P3 STG.E.U16 desc[UR8][R4.64], R24 ;  /* 0x0000001804003986 */ /* 0x0001e8000c101508 */
[----:B0-----:R-:W2:Y:S01]  /*a1500*/  LDL.LU R24, [R1+0x100] ;  /* 0x0001000001187983 */ /* 0x001ea20000300800 */
[----:B------:R-:W-:Y:S02]  /*a1510*/  ISETP.LT.AND P6, PT, R26, UR24, !P4 ;  /* 0x000000181a007c0c */ /* 0x000fe4000e7c1270 */
[----:B------:R-:W-:Y:S01]  /*a1520*/  ISETP.LT.AND P2, PT, R27, UR77, !P4 ;  /* 0x0000004d1b007c0c */ /* 0x000fe2000e741270 */
[C---:B------:R-:W-:Y:S01]  /*a1530*/  IMAD.WIDE R6, R0.reuse, 0x2, R14 ;  /* 0x0000000200067825 */ /* 0x040fe200078e020e */
[----:B------:R-:W-:Y:S01]  /*a1540*/  ISETP.LT.AND P4, PT, R29, UR64, !P4 ;  /* 0x000000401d007c0c */ /* 0x000fe2000e781270 */
[----:B------:R-:W0:Y:S01]  /*a1550*/  LDCU UR24, c[0x0][0x3b8] ;  /* 0x00007700ff1877ac */ /* 0x000e220008000800 */
[----:B------:R-:W-:Y:S01]  /*a1560*/  ISETP.LT.AND P3, PT, R25, UR41, !P1 ;  /* 0x0000002919007c0c */ /* 0x000fe2000cf61270 */
[----:B------:R-:W-:-:S06]  /*a1570*/  IMAD.WIDE R4, R0, 0x2, R16 ;  /* 0x0000000200047825 */ /* 0x000fcc00078e0210 */
[----:B------:R1:W-:Y:S01]  /*a1580*/  @P6 STG.E.U16 desc[UR8][R6.64], R3 ;  /* 0x0000000306006986 */ /* 0x0003e2000c101508 */
[----:B------:R-:W-:Y:S01]  /*a1590*/  ISETP.LT.AND P6, PT, R26, UR27, !P1 ;  /* 0x0000001b1a007c0c */ /* 0x000fe2000cfc1270 */
[----:B------:R-:W0:Y:S01]  /*a15a0*/  LDCU UR27, c[0x0][0x398] ;  /* 0x00007300ff1b77ac */ /* 0x000e220008000800 */
[----:B-1----:R-:W-:Y:S01]  /*a15b0*/  IMAD.WIDE R6, R0, 0x2, R12 ;  /* 0x0000000200067825 */ /* 0x002fe200078e020c */
[----:B---3--:R-:W-:-:S04]  /*a15c0*/  PRMT R8, R21, 0x7632, R8 ;  /* 0x0000763215087816 */ /* 0x008fc80000000008 */
[----:B------:R1:W-:Y:S01]  /*a15d0*/  @P2 STG.E.U16 desc[UR8][R6.64], R21 ;  /* 0x0000001506002986 */ /* 0x0003e2000c101508 */
[----:B------:R-:W-:Y:S01]  /*a15e0*/  VIADD R0, R0, UR33 ;  /* 0x0000002100007c36 */ /* 0x000fe20008000000 */
[----:B------:R-:W3:Y:S01]  /*a15f0*/  LDCU UR33, c[0x0][0x398] ;  /* 0x00007300ff2177ac */ /* 0x000ee20008000800 */
[----:B------:R-:W-:Y:S01]  /*a1600*/  VIADD R3, R28, 0x72 ;  /* 0x000000721c037836 */ /* 0x000fe20000000000 */
[----:B------:R0:W-:Y:S01]  /*a1610*/  @P4 STG.E.U16 desc[UR8][R4.64], R8 ;  /* 0x0000000804004986 */ /* 0x0001e2000c101508 */
[----:B------:R-:W-:-:S03]  /*a1620*/  ISETP.LT.AND P4, PT, R27, UR57, !P1 ;  /* 0x000000391b007c0c */ /* 0x000fc6000cf81270 */
[----:B-1----:R-:W3:Y:S01]  /*a1630*/  LDL.LU R21, [R1+0x3c0] ;  /* 0x0003c00001157983 */ /* 0x002ee20000300800 */
[C---:B0-----:R-:W-:Y:S01]  /*a1640*/  IMAD.WIDE R4, R0.reuse, 0x2, R18 ;  /* 0x0000000200047825 */ /* 0x041fe200078e0212 */
[----:B------:R-:W-:Y:S01]  /*a1650*/  ISETP.GE.AND P2, PT, R3, UR22, PT ;  /* 0x0000001603007c0c */ /* 0x000fe2000bf46270 */
[----:B------:R-:W0:Y:S02]  /*a1660*/  LDCU UR22, c[0x0][0x3b8] ;  /* 0x00007700ff1677ac */ /* 0x000e240008000800 */
[C---:B------:R-:W-:Y:S01]  /*a1670*/  IMAD.WIDE R6, R0.reuse, 0x2, R14 ;  /* 0x0000000200067825 */ /* 0x040fe200078e020e */
[----:B------:R-:W-:Y:S02]  /*a1680*/  ISETP.LT.AND P1, PT, R29, UR61, !P1 ;  /* 0x0000003d1d007c0c */ /* 0x000fe4000cf21270 */
        /* <DEDUP_REMOVED lines=15> */
[----:B------:R-:W0:Y:S01]  /*a1780*/  LDCU UR4, c[0x0][0x3b8] ;  /* 0x00007700ff0477ac */ /* 0x000e220008000800 */
[----:B------:R-:W-:Y:S01]  /*a1790*/  @P1 STG.E.U16 desc[UR8][R6.64], R8 ;  /* 0x0000000806001986 */ /* 0x000fe2000c101508 */
[----:B------:R-:W-:Y:S01]  /*a17a0*/  ISETP.LT.AND P6, PT, R26, UR30, !P5 ;  /* 0x0000001e1a007c0c */ /* 0x000fe2000efc1270 */
[----:B------:R-:W1:Y:S01]  /*a17b0*/  LDCU UR6, c[0x0][0x3b8] ;  /* 0x00007700ff0677ac */ /* 0x000e620008000800 */
[----:B--2---:R-:W-:Y:S01]  /*a17c0*/  PRMT R3, R24, 0x7632, R3 ;  /* 0x0000763218037816 */ /* 0x004fe20000000003 */
[----:B------:R2:W-:Y:S01]  /*a17d0*/  @P3 STG.E.U16 desc[UR8][R4.64], R24 ;  /* 0x0000001804003986 */ /* 0x0005e2000c101508 */
[----:B------:R-:W-:Y:S01]  /*a17e0*/  ISETP.LT.AND P1, PT, R27, UR54, !P5 ;  /* 0x000000361b007c0c */ /* 0x000fe2000ef21270 */
[----:B------:R-:W0:Y:S02]  /*a17f0*/  LDCU UR30, c[0x0][0x398] ;  /* 0x00007300ff1e77ac */ /* 0x000e240008000800 */
[----:B--2---:R-:W2:Y:S01]  /*a1800*/  LDL.LU R24, [R1+0x104] ;  /* 0x0001040001187983 */ /* 0x004ea20000300800 */
[----:B------:R-:W-:Y:S01]  /*a1810*/  ISETP.LT.AND P5, PT, R29, UR39, !P5 ;  /* 0x000000271d007c0c */ /* 0x000fe2000efa1270 */
[C---:B------:R-:W-:Y:S01]  /*a1820*/  IMAD.WIDE R6, R0.reuse, 0x2, R14 ;  /* 0x0000000200067825 */ /* 0x040fe200078e020e */
[----:B------:R-:W-:Y:S01]  /*a1830*/  ISETP.LT.AND P3, PT, R25, UR36, !P2 ;  /* 0x0000002419007c0c */ /* 0x000fe2000d761270 */
[----:B------:R-:W0:Y:S02]  /*a1840*/  LDCU UR39, c[0x0][0x398] ;  /* 0x00007300ff2777ac */ /* 0x000e240008000800 */
[----:B------:R-:W-:Y:S01]  /*a1850*/  IMAD.WIDE R4, R0, 0x2, R12 ;  /* 0x0000000200047825 */ /* 0x000fe200078e020c */
[----:B------:R1:W-:Y:S01]  /*a1860*/  @P6 STG.E.U16 desc[UR8][R6.64], R3 ;  /* 0x0000000306006986 */ /* 0x0003e2000c101508 */
[----:B------:R-:W-:Y:S01]  /*a1870*/  ISETP.LT.AND P6, PT, R26, UR49, !P2 ;  /* 0x000000311a007c0c */ /* 0x000fe2000d7c1270 */
[----:B------:R-:W0:Y:S01]  /*a1880*/  LDCU UR36, c[0x0][0x398] ;  /* 0x00007300ff2477ac */ /* 0x000e220008000800 */
[----:B-1----:R-:W-:-:S04]  /*a1890*/  IMAD.WIDE R6, R0, 0x2, R16 ;  /* 0x0000000200067825 */ /* 0x002fc800078e0210 */
[----:B------:R-:W-:Y:S01]  /*a18a0*/  VIADD R0, R0, UR55 ;  /* 0x0000003700007c36 */ /* 0x000fe20008000000 */
[----:B---3--:R-:W-:Y:S01]  /*a18b0*/  PRMT R8, R21, 0x7632, R8 ;  /* 0x0000763215087816 */ /* 0x008fe20000000008 */
[----:B------:R1:W-:Y:S01]  /*a18c0*/  @P1 STG.E.U16 desc[UR8][R4.64], R21 ;  /* 0x0000001504001986 */ /* 0x0003e2000c101508 */
[----:B------:R-:W-:-:S03]  /*a18d0*/  VIADD R3, R28, 0x74 ;  /* 0x000000741c037836 */ /* 0x000fc60000000000 */
[----:B------:R3:W-:Y:S01]  /*a18e0*/  @P5 STG.E.U16 desc[UR8][R6.64], R8 ;  /* 0x0000000806005986 */ /* 0x0007e2000c101508 */
[----:B------:R-:W-:Y:S01]  /*a18f0*/  ISETP.LT.AND P5, PT, R27, UR31, !P2 ;  /* 0x0000001f1b007c0c */ /* 0x000fe2000d7a1270 */
[----:B------:R-:W0:Y:S02]  /*a1900*/  LDCU UR31, c[0x0][0x398] ;  /* 0x00007300ff1f77ac */ /* 0x000e240008000800 */
[----:B-1----:R-:W2:Y:S01]  /*a1910*/  LDL.LU R21, [R1+0x3c4] ;  /* 0x0003c40001157983 */ /* 0x002ea20000300800 */
[C---:B------:R-:W-:Y:S01]  /*a1920*/  IMAD.WIDE R4, R0.reuse, 0x2, R18 ;  /* 0x0000000200047825 */ /* 0x040fe200078e0212 */
[----:B------:R-:W-:Y:S01]  /*a1930*/  ISETP.GE.AND P1, PT, R3, UR28, PT ;  /* 0x0000001c03007c0c */ /* 0x000fe2000bf26270 */
[----:B------:R-:W1:Y:S02]  /*a1940*/  LDCU UR28, c[0x0][0x398] ;  /* 0x00007300ff1c77ac */ /* 0x000e640008000800 */
[----:B---3--:R-:W-:Y:S01]  /*a1950*/  IMAD.WIDE R6, R0, 0x2, R14 ;  /* 0x0000000200067825 */ /* 0x008fe200078e020e */
[----:B------:R-:W-:-:S02]  /*a1960*/  ISETP.LT.AND P2, PT, R29, UR51, !P2 ;  /* 0x000000331d007c0c */ /* 0x000fc4000d741270 */
[----:B------:R-:W-:Y:S01]  /*a1970*/  PRMT R3, R23, 0x7632, R3 ;  /* 0x0000763217037816 */ /* 0x000fe20000000003 */
[----:B------:R3:W-:Y:S01]  /*a1980*/  @P3 STG.E.U16 desc[UR8][R4.64], R23 ;  /* 0x0000001704003986 */ /* 0x0007e2000c101508 */
[----:B------:R-:W-:-:S03]  /*a1990*/  ISETP.LT.AND P3, PT, R25, UR37, !P4 ;  /* 0x0000002519007c0c */ /* 0x000fc6000e761270 */
[----:B------:R0:W-:Y:S04]  /*a19a0*/  @P6 STG.E.U16 desc[UR8][R6.64], R3 ;  /* 0x0000000306006986 */ /* 0x0001e8000c101508 */
[----:B---3--:R-:W3:Y:S01]  /*a19b0*/  LDL.LU R23, [R1+0x128] ;  /* 0x0001280001177983 */ /* 0x008ee20000300800 */
        /* <DEDUP_REMOVED lines=19> */
[----:B------:R-:W-:Y:S01]  /*a1af0*/  IMAD.WIDE R4, R0, 0x2, R16 ;  /* 0x0000000200047825 */ /* 0x000fe200078e0210 */
[----:B------:R-:W0:Y:S05]  /*a1b00*/  LDCU UR34, c[0x0][0x398] ;  /* 0x00007300ff2277ac */ /* 0x000e2a0008000800 */
[----:B------:R1:W-:Y:S01]  /*a1b10*/  @P6 STG.E.U16 desc[UR8][R6.64], R3 ;  /* 0x0000000306006986 */ /* 0x0003e2000c101508 */
[----:B------:R-:W-:Y:S01]  /*a1b20*/  ISETP.LT.AND P6, PT, R26, UR43, !P1 ;  /* 0x0000002b1a007c0c */ /* 0x000fe2000cfc1270 */
[----:B------:R-:W0:Y:S01]  /*a1b30*/  LDCU UR16, c[0x0][0x3b8] ;  /* 0x00007700ff1077ac */ /* 0x000e220008000800 */
[----:B-1----:R-:W-:Y:S01]  /*a1b40*/  IMAD.WIDE R6, R0, 0x2, R12 ;  /* 0x0000000200067825 */ /* 0x002fe200078e020c */
[----:B------:R-:W-:-:S03]  /*a1b50*/  PRMT R8, R21, 0x7632, R8 ;  /* 0x0000763215087816 */ /* 0x000fc60000000008 */
[----:B------:R-:W-:Y:S01]  /*a1b60*/  VIADD R0, R0, UR42 ;  /* 0x0000002a00007c36 */ /* 0x000fe20008000000 */
[----:B------:R1:W-:Y:S01]  /*a1b70*/  @P2 STG.E.U16 desc[UR8][R6.64], R21 ;  /* 0x0000001506002986 */ /* 0x0003e2000c101508 */
[----:B------:R-:W-:-:S03]  /*a1b80*/  VIADD R3, R28, 0x76 ;  /* 0x000000761c037836 */ /* 0x000fc60000000000 */
[----:B------:R0:W-:Y:S01]  /*a1b90*/  @P4 STG.E.U16 desc[UR8][R4.64], R8 ;  /* 0x0000000804004986 */ /* 0x0001e2000c101508 */
[----:B------:R-:W-:Y:S02]  /*a1ba0*/  ISETP.LT.AND P4, PT, R27, UR35, !P1 ;  /* 0x000000231b007c0c */ /* 0x000fe4000cf81270 */
[----:B------:R-:W-:Y:S01]  /*a1bb0*/  ISETP.GE.AND P2, PT, R3, UR23, PT ;  /* 0x0000001703007c0c */ /* 0x000fe2000bf46270 */
[----:B------:R-:W2:Y:S01]  /*a1bc0*/  LDCU UR23, c[0x0][0x398] ;  /* 0x00007300ff1777ac */ /* 0x000ea20008000800 */
[----:B-1----:R-:W2:Y:S01]  /*a1bd0*/  LDL.LU R21, [R1+0x3c8] ;  /* 0x0003c80001157983 */ /* 0x002ea20000300800 */
[----:B------:R-:W-:Y:S01]  /*a1be0*/  ISETP.LT.AND P1, PT, R29, UR29, !P1 ;  /* 0x0000001d1d007c0c */ /* 0x000fe2000cf21270 */
[C---:B------:R-:W-:Y:S01]  /*a1bf0*/  IMAD.WIDE R6, R0.reuse, 0x2, R14 ;  /* 0x0000000200067825 */ /* 0x040fe200078e020e */
[----:B------:R-:W1:Y:S03]  /*a1c00*/  LDCU UR29, c[0x0][0x398] ;  /* 0x00007300ff1d77ac */ /* 0x000e660008000800 */
[----:B0-----:R-:W-:Y:S01]  /*a1c10*/  IMAD.WIDE R4, R0, 0x2, R18 ;  /* 0x0000000200047825 */ /* 0x001fe200078e0212 */
[----:B---3--:R-:W-:-:S04]  /*a1c20*/  PRMT R3, R23, 0x7632, R3 ;  /* 0x0000763217037816 */ /* 0x008fc80000000003 */
[----:B------:R0:W-:Y:S01]  /*a1c30*/  @P3 STG.E.U16 desc[UR8][R4.64], R23 ;  /* 0x0000001704003986 */ /* 0x0001e2000c101508 */
[----:B------:R-:W-:Y:S01]  /*a1c40*/  ISETP.LT.AND P3, PT, R25, UR25, !P5 ;  /* 0x0000001919007c0c */ /* 0x000fe2000ef61270 */
[----:B------:R-:W3:Y:S02]  /*a1c50*/  LDCU UR25, c[0x0][0x398] ;  /* 0x00007300ff1977ac */ /* 0x000ee40008000800 */
[----:B------:R1:W-:Y:S04]  /*a1c60*/  @P6 STG.E.U16 desc[UR8][R6.64], R3 ;  /* 0x0000000306006986 */ /* 0x0003e8000c101508 */
[----:B0-----:R-:W3:Y:S01]  /*a1c70*/  LDL.LU R23, [R1+0x12c] ;  /* 0x00012c0001177983 */ /* 0x001ee20000300800 */
[----:B------:R-:W-:-:S04]  /*a1c80*/  IMAD.WIDE R4, R0, 0x2, R16 ;  /* 0x0000000200047825 */ /* 0x000fc800078e0210 */
[----:B-1----:R-:W-:Y:S01]  /*a1c90*/  IMAD.WIDE R6, R0, 0x2, R12 ;  /* 0x0000000200067825 */ /* 0x002fe200078e020c */
[----:B----4-:R-:W-:-:S03]  /*a1ca0*/  PRMT R8, R22, 0x7632, R8 ;  /* 0x0000763216087816 */ /* 0x010fc60000000008 */
[----:B------:R-:W-:Y:S01]  /*a1cb0*/  VIADD R0, R0, UR40 ;  /* 0x0000002800007c36 */ /* 0x000fe20008000000 */
[----:B------:R0:W-:Y:S01]  /*a1cc0*/  @P4 STG.E.U16 desc[UR8][R6.64], R22 ;  /* 0x0000001606004986 */ /* 0x0001e2000c101508 */
[----:B------:R-:W-:-:S03]  /*a1cd0*/  VIADD R3, R28, 0x77 ;  /* 0x000000771c037836 */ /* 0x000fc60000000000 */
[----:B------:R1:W-:Y:S02]  /*a1ce0*/  @P1 STG.E.U16 desc[UR8][R4.64], R8 ;  /* 0x0000000804001986 */ /* 0x0003e4000c101508 */
[----:B------:R-:W-:Y:S01]  /*a1cf0*/  ISETP.GE.AND P4, PT, R3, UR21, PT ;  /* 0x0000001503007c0c */ /* 0x000fe2000bf86270 */
[----:B------:R-:W4:Y:S01]  /*a1d00*/  LDCU UR21, c[0x0][0x398] ;  /* 0x00007300ff1577ac */ /* 0x000f220008000800 */
[----:B0-----:R-:W4:Y:S01]  /*a1d10*/  LDL.LU R22, [R1+0x11c] ;  /* 0x00011c0001167983 */ /* 0x001f220000300800 */
[----:B-1----:R-:W-:Y:S01]  /*a1d20*/  IMAD.WIDE R4, R0, 0x2, R18 ;  /* 0x0000000200047825 */ /* 0x002fe200078e0212 */
[----:B--2---:R-:W-:-:S04]  /*a1d30*/  PRMT R3, R24, 0x7632, R3 ;  /* 0x0000763218037816 */ /* 0x004fc80000000003 */
[----:B------:R0:W-:Y:S04]  /*a1d40*/  @P3 STG.E.U16 desc[UR8][R4.64], R24 ;  /* 0x0000001804003986 */ /* 0x0001e8000c101508 */
[----:B0-----:R-:W2:Y:S01]  /*a1d50*/  LDL.LU R24, [R1+0x10c] ;  /* 0x00010c0001187983 */ /* 0x001ea20000300800 */
[----:B------:R-:W-:Y:S02]  /*a1d60*/  ISETP.LT.AND P6, PT, R26, UR32, !P5 ;  /* 0x000000201a007c0c */ /* 0x000fe4000efc1270 */
[----:B------:R-:W-:Y:S02]  /*a1d70*/  ISETP.LT.AND P1, PT, R27, UR47, !P5 ;  /* 0x0000002f1b007c0c */ /* 0x000fe4000ef21270 */
[----:B------:R-:W-:Y:S01]  /*a1d80*/  ISETP.LT.AND P5, PT, R29, UR20, !P5 ;  /* 0x000000141d007c0c */ /* 0x000fe2000efa1270 */
[C---:B------:R-:W-:Y:S01]  /*a1d90*/  IMAD.WIDE R6, R0.reuse, 0x2, R14 ;  /* 0x0000000200067825 */ /* 0x040fe200078e020e */
[----:B------:R-:W-:Y:S01]  /*a1da0*/  ISETP.LT.AND P3, PT, R25, UR44, !P2 ;  /* 0x0000002c19007c0c */ /* 0x000fe2000d761270 */
[----:B------:R-:W0:Y:S02]  /*a1db0*/  LDCU UR20, c[0x0][0x398] ;  /* 0x00007300ff1477ac */ /* 0x000e240008000800 */
[----:B------:R-:W-:-:S04]  /*a1dc0*/  IMAD.WIDE R4, R0, 0x2, R12 ;  /* 0x0000000200047825 */ /* 0x000fc800078e020c */
[----:B------:R1:W-:Y:S01]  /*a1dd0*/  @P6 STG.E.U16 desc[UR8][R6.64], R3 ;  /* 0x0000000306006986 */ /* 0x0003e2000c101508 */
[----:B------:R-:W-:Y:S01]  /*a1de0*/  ISETP.LT.AND P6, PT, R26, UR50, !P2 ;  /* 0x000000321a007c0c */ /* 0x000fe2000d7c1270 */
[----:B-1----:R-:W-:Y:S01]  /*a1df0*/  IMAD.WIDE R6, R0, 0x2, R16 ;  /* 0x0000000200067825 */ /* 0x002fe200078e0210 */
[----:B------:R-:W-:-:S03]  /*a1e00*/  PRMT R8, R21, 0x7632, R8 ;  /* 0x0000763215087816 */ /* 0x000fc60000000008 */
[----:B------:R-:W-:Y:S01]  /*a1e10*/  VIADD R0, R0, UR24 ;  /* 0x0000001800007c36 */ /* 0x000fe20008000000 */
[----:B------:R1:W-:Y:S01]  /*a1e20*/  @P1 STG.E.U16 desc[UR8][R4.64], R21 ;  /* 0x0000001504001986 */ /* 0x0003e2000c101508 */
[----:B------:R-:W-:Y:S01]  /*a1e30*/  VIADD R3, R28, 0x78 ;  /* 0x000000781c037836 */ /* 0x000fe20000000000 */
[----:B------:R-:W0:Y:S02]  /*a1e40*/  LDCU UR24, c[0x0][0x398] ;  /* 0x00007300ff1877ac */ /* 0x000e240008000800 */
[----:B------:R0:W-:Y:S01]  /*a1e50*/  @P5 STG.E.U16 desc[UR8][R6.64], R8 ;  /* 0x0000000806005986 */ /* 0x0001e2000c101508 */
[----:B------:R-:W-:Y:S01]  /*a1e60*/  ISETP.LT.AND P5, PT, R27, UR27, !P2 ;  /* 0x0000001b1b007c0c */ /* 0x000fe2000d7a1270 */
[----:B------:R-:W2:Y:S01]  /*a1e70*/  LDCU UR27, c[0x0][0x398] ;  /* 0x00007300ff1b77ac */ /* 0x000ea20008000800 */
[----:B------:R-:W-:Y:S01]  /*a1e80*/  ISETP.GE.AND P1, PT, R3, UR19, PT ;  /* 0x0000001303007c0c */ /* 0x000fe2000bf26270 */
[C---:B-1----:R-:W-:Y:S01]  /*a1e90*/  IMAD.WIDE R4, R0.reuse, 0x2, R18 ;  /* 0x0000000200047825 */ /* 0x042fe200078e0212 */
[----:B------:R-:W2:Y:S01]  /*a1ea0*/  LDL.LU R21, [R1+0x3cc] ;  /* 0x0003cc0001157983 */ /* 0x000ea20000300800 */
[----:B------:R-:W-:Y:S01]  /*a1eb0*/  ISETP.LT.AND P2, PT, R29, UR33, !P2 ;  /* 0x000000211d007c0c */ /* 0x000fe2000d741270 */
[----:B------:R-:W1:Y:S01]  /*a1ec0*/  LDCU UR19, c[0x0][0x398] ;  /* 0x00007300ff1377ac */ /* 0x000e620008000800 */
[----:B0-----:R-:W-:Y:S01]  /*a1ed0*/  IMAD.WIDE R6, R0, 0x2, R14 ;  /* 0x0000000200067825 */ /* 0x001fe200078e020e */
[----:B---3--:R-:W-:Y:S01]  /*a1ee0*/  PRMT R3, R23, 0x7632, R3 ;  /* 0x0000763217037816 */ /* 0x008fe20000000003 */
[----:B------:R0:W-:Y:S01]  /*a1ef0*/  @P3 STG.E.U16 desc[UR8][R4.64], R23 ;  /* 0x0000001704003986 */ /* 0x0001e2000c101508 */
[----:B------:R-:W-:-:S03]  /*a1f00*/  ISETP.LT.AND P3, PT, R25, UR30, !P4 ;  /* 0x0000001e19007c0c */ /* 0x000fc6000e761270 */
[----:B------:R3:W-:Y:S01]  /*a1f10*/  @P6 STG.E.U16 desc[UR8][R6.64], R3 ;  /* 0x0000000306006986 */ /* 0x0007e2000c101508 */
[----:B0-----:R-:W-:-:S03]  /*a1f20*/  IMAD.WIDE R4, R0, 0x2, R12 ;  /* 0x0000000200047825 */ /* 0x001fc600078e020c */
[----:B------:R-:W2:Y:S01]  /*a1f30*/  LDL.LU R23, [R1+0x3e0] ;  /* 0x0003e00001177983 */ /* 0x000ea20000300800 */
[----:B---3--:R-:W-:-:S04]  /*a1f40*/  IMAD.WIDE R6, R0, 0x2, R16 ;  /* 0x0000000200067825 */ /* 0x008fc800078e0210 */
[----:B------:R-:W-:Y:S01]  /*a1f50*/  VIADD R0, R0, UR22 ;  /* 0x0000001600007c36 */ /* 0x000fe20008000000 */
[----:B----4-:R-:W-:Y:S01]  /*a1f60*/  PRMT R8, R22, 0x7632, R8 ;  /* 0x0000763216087816 */ /* 0x010fe20000000008 */
[----:B------:R-:W-:Y:S01]  /*a1f70*/  VIADD R3, R28, 0x79 ;  /* 0x000000791c037836 */ /* 0x000fe20000000000 */
[----:B------:R0:W-:Y:S01]  /*a1f80*/  @P5 STG.E.U16 desc[UR8][R4.64], R22 ;  /* 0x0000001604005986 */ /* 0x0001e2000c101508 */
[----:B------:R-:W-:Y:S01]  /*a1f90*/  ISETP.LT.AND P6, PT, R26, UR38, !P4 ;  /* 0x000000261a007c0c */ /* 0x000fe2000e7c1270 */
[----:B------:R-:W3:Y:S02]  /*a1fa0*/  LDCU UR22, c[0x0][0x398] ;  /* 0x00007300ff1677ac */ /* 0x000ee40008000800 */
[----:B------:R-:W-:Y:S01]  /*a1fb0*/  ISETP.GE.AND P5, PT, R3, UR17, PT ;  /* 0x0000001103007c0c */ /* 0x000fe2000bfa6270 */
[----:B------:R-:W-:Y:S01]  /*a1fc0*/  @P2 STG.E.U16 desc[UR8][R6.64], R8 ;  /* 0x0000000806002986 */ /* 0x000fe2000c101508 */
[----:B0-----:R-:W-:Y:S01]  /*a1fd0*/  IMAD.WIDE R4, R0, 0x2, R18 ;  /* 0x0000000200047825 */ /* 0x001fe200078e0212 */
[----:B------:R-:W0:Y:S01]  /*a1fe0*/  LDCU UR17, c[0x0][0x3b8] ;  /* 0x00007700ff1177ac */ /* 0x000e220008000800 */
[----:B--2---:R-:W-:-:S03]  /*a1ff0*/  PRMT R3, R24, 0x7632, R3 ;  /* 0x0000763218037816 */ /* 0x004fc60000000003 */
[----:B------:R2:W-:Y:S04]  /*a2000*/  @P3 STG.E.U16 desc[UR8][R4.64], R24 ;  /* 0x0000001804003986 */ /* 0x0005e8000c101508 */
[----:B--2---:R-:W2:Y:S01]  /*a2010*/  LDL.LU R24, [R1+0x3d0] ;  /* 0x0003d00001187983 */ /* 0x004ea20000300800 */
[----:B------:R-:W-:Y:S02]  /*a2020*/  ISETP.LT.AND P2, PT, R27, UR39, !P4 ;  /* 0x000000271b007c0c */ /* 0x000fe4000e741270 */
[----:B------:R-:W-:Y:S01]  /*a2030*/  ISETP.LT.AND P4, PT, R29, UR28, !P4 ;  /* 0x0000001c1d007c0c */ /* 0x000fe2000e781270 */
[----:B------:R-:W4:Y:S01]  /*a2040*/  LDL.LU R22, [R1+0x380] ;  /* 0x0003800001167983 */ /* 0x000f220000300800 */
[C---:B------:R-:W-:Y:S01]  /*a2050*/  IMAD.WIDE R6, R0.reuse, 0x2, R14 ;  /* 0x0000000200067825 */ /* 0x040fe200078e020e */
[----:B------:R-:W-:Y:S01]  /*a2060*/  ISETP.LT.AND P3, PT, R25, UR31, !P1 ;  /* 0x0000001f19007c0c */ /* 0x000fe2000cf61270 */
[----:B------:R-:W0:Y:S02]  /*a2070*/  LDCU UR28, c[0x0][0x398] ;  /* 0x00007300ff1c77ac */ /* 0x000e240008000800 */
[----:B------:R-:W-:Y:S01]  /*a2080*/  IMAD.WIDE R8, R0, 0x2, R12 ;  /* 0x0000000200087825 */ /* 0x000fe200078e020c */
[----:B------:R1:W-:Y:S01]  /*a2090*/  @P6 STG.E.U16 desc[UR8][R6.64], R3 ;  /* 0x0000000306006986 */ /* 0x0003e2000c101508 */
[----:B------:R-:W-:Y:S01]  /*a20a0*/  ISETP.LT.AND P6, PT, R26, UR26, !P1 ;  /* 0x0000001a1a007c0c */ /* 0x000fe2000cfc1270 */
[----:B------:R-:W0:Y:S01]  /*a20b0*/  LDCU UR26, c[0x0][0x398] ;  /* 0x00007300ff1a77ac */ /* 0x000e220008000800 */
[C---:B------:R-:W-:Y:S01]  /*a20c0*/  IMAD.WIDE R10, R0.reuse, 0x2, R16 ;  /* 0x00000002000a7825 */ /* 0x040fe200078e0210 */
[----:B------:R0:W2:Y:S03]  /*a20d0*/  LDS.128 R4, [R2] ;  /* 0x0000000002047984 */ /* 0x0000a60000000c00 */
[----:B------:R-:W-:Y:S01]  /*a20e0*/  VIADD R0, R0, UR4 ;  /* 0x0000000400007c36 */ /* 0x000fe20008000000 */
[----:B------:R-:W0:Y:S01]  /*a20f0*/  LDCU UR4, c[0x0][0x3b8] ;  /* 0x00007700ff0477ac */ /* 0x000e220008000800 */
[----:B-1----:R-:W-:Y:S01]  /*a2100*/  VIADD R3, R28, 0x7a ;  /* 0x0000007a1c037836 */ /* 0x002fe20000000000 */
[----:B------:R-:W-:Y:S01]  /*a2110*/  PRMT R20, R21, 0x7632, R20 ;  /* 0x0000763215147816 */ /* 0x000fe20000000014 */
[----:B------:R1:W-:Y:S03]  /*a2120*/  @P2 STG.E.U16 desc[UR8][R8.64], R21 ;  /* 0x0000001508002986 */ /* 0x0003e6000c101508 */
[----:B------:R-:W-:Y:S01]  /*a2130*/  ISETP.GE.AND P2, PT, R3, UR15, PT ;  /* 0x0000000f03007c0c */ /* 0x000fe2000bf46270 */
[C---:B0-----:R-:W-:Y:S01]  /*a2140*/  IMAD.WIDE R2, R0.reuse, 0x2, R18 ;  /* 0x0000000200027825 */ /* 0x041fe200078e0212 */
[----:B------:R-:W0:Y:S01]  /*a2150*/  LDCU UR15, c[0x0][0x398] ;  /* 0x00007300ff0f77ac */ /* 0x000e220008000800 */
[----:B------:R0:W-:Y:S01]  /*a2160*/  @P4 STG.E.U16 desc[UR8][R10.64], R20 ;  /* 0x000000140a004986 */ /* 0x0001e2000c101508 */
[----:B------:R-:W-:Y:S01]  /*a2170*/  ISETP.LT.AND P4, PT, R27, UR36, !P1 ;  /* 0x000000241b007c0c */ /* 0x000fe2000cf81270 */
[C---:B-1----:R-:W-:Y:S01]  /*a2180*/  IMAD.WIDE R8, R0.reuse, 0x2, R14 ;  /* 0x0000000200087825 */ /* 0x042fe200078e020e */
[----:B0-----:R-:W-:Y:S01]  /*a2190*/  PRMT R10, R23, 0x7632, R10 ;  /* 0x00007632170a7816 */ /* 0x001fe2000000000a */
[----:B------:R0:W-:Y:S04]  /*a21a0*/  @P3 STG.E.U16 desc[UR8][R2.64], R23 ;  /* 0x0000001702003986 */ /* 0x0001e8000c101508 */
[----:B------:R1:W-:Y:S04]  /*a21b0*/  @P6 STG.E.U16 desc[UR8][R8.64], R10 ;  /* 0x0000000a08006986 */ /* 0x0003e8000c101508 */
[----:B0-----:R-:W3:Y:S01]  /*a21c0*/  LDL.LU R23, [R1+0x3e4] ;  /* 0x0003e40001177983 */ /* 0x001ee20000300800 */
[----:B-1----:R-:W-:Y:S01]  /*a21d0*/  IMAD.WIDE R8, R0, 0x2, R12 ;  /* 0x0000000200087825 */ /* 0x002fe200078e020c */
[----:B--2---:R-:W-:-:S04]  /*a21e0*/  PRMT R11, R24, 0x7632, R11 ;  /* 0x00007632180b7816 */ /* 0x004fc8000000000b */
[----:B------:R0:W-:Y:S04]  /*a21f0*/  @P4 STG.E.U16 desc[UR8][R8.64], R24 ;  /* 0x0000001808004986 */ /* 0x0001e8000c101508 */
[----:B0-----:R-:W2:Y:S01]  /*a2200*/  LDL.LU R24, [R1+0x3d4] ;  /* 0x0003d40001187983 */ /* 0x001ea20000300800 */
[----:B------:R-:W-:Y:S02]  /*a2210*/  ISETP.LT.AND P1, PT, R29, UR34, !P1 ;  /* 0x000000221d007c0c */ /* 0x000fe4000cf21270 */
[----:B------:R-:W-:Y:S01]  /*a2220*/  ISETP.LT.AND P3, PT, R25, UR23, !P5 ;  /* 0x0000001719007c0c */ /* 0x000fe2000ef61270 */
[----:B------:R-:W-:Y:S01]  /*a2230*/  IMAD.WIDE R2, R0, 0x2, R16 ;  /* 0x0000000200027825 */ /* 0x000fe200078e0210 */
[----:B------:R-:W-:-:S03]  /*a2240*/  ISETP.LT.AND P6, PT, R26, UR29, !P5 ;  /* 0x0000001d1a007c0c */ /* 0x000fc6000efc1270 */
[----:B------:R-:W-:Y:S01]  /*a2250*/  VIADD R0, R0, UR6 ;  /* 0x0000000600007c36 */ /* 0x000fe20008000000 */
[----:B------:R-:W0:Y:S01]  /*a2260*/  LDCU UR6, c[0x0][0x3b8] ;  /* 0x00007700ff0677ac */ /* 0x000e220008000800 */
[----:B------:R-:W-:-:S04]  /*a2270*/  VIADD R10, R28, 0x7b ;  /* 0x0000007b1c0a7836 */ /* 0x000fc80000000000 */
[----:B------:R1:W-:Y:S01]  /*a2280*/  @P1 STG.E.U16 desc[UR8][R2.64], R11 ;  /* 0x0000000b02001986 */ /* 0x0003e2000c101508 */
[----:B------:R-:W-:Y:S01]  /*a2290*/  ISETP.GE.AND P4, PT, R10, UR13, PT ;  /* 0x0000000d0a007c0c */ /* 0x000fe2000bf86270 */
[----:B------:R-:W-:Y:S01]  /*a22a0*/  IMAD.WIDE R8, R0, 0x2, R14 ;  /* 0x0000000200087825 */ /* 0x000fe200078e020e */
[----:B------:R-:W-:Y:S01]  /*a22b0*/  ISETP.LT.AND P1, PT, R27, UR21, !P5 ;  /* 0x000000151b007c0c */ /* 0x000fe2000ef21270 */
[----:B------:R-:W0:Y:S01]  /*a22c0*/  LDCU UR13, c[0x0][0x398] ;  /* 0x00007300ff0d77ac */ /* 0x000e220008000800 */
[----:B----4-:R-:W-:Y:S02]  /*a22d0*/  PRMT R10, R22, 0x7632, R10 ;  /* 0x00007632160a7816 */ /* 0x010fe4000000000a */
[----:B------:R-:W-:Y:S01]  /*a22e0*/  ISETP.LT.AND P5, PT, R29, UR25, !P5 ;  /* 0x000000191d007c0c */ /* 0x000fe2000efa1270 */
[----:B------:R-:W4:Y:S01]  /*a22f0*/  LDCU UR21, c[0x0][0x398] ;  /* 0x00007300ff1577ac */ /* 0x000f220008000800 */
[----:B-1----:R-:W-:-:S05]  /*a2300*/  IMAD.WIDE R2, R0, 0x2, R18 ;  /* 0x0000000200027825 */ /* 0x002fca00078e0212 */
[----:B------:R1:W-:Y:S01]  /*a2310*/  @P3 STG.E.U16 desc[UR8][R2.64], R22 ;  /* 0x0000001602003986 */ /* 0x0003e2000c101508 */
[----:B------:R-:W-:-:S03]  /*a2320*/  ISETP.LT.AND P3, PT, R25, UR19, !P2 ;  /* 0x0000001319007c0c */ /* 0x000fc6000d761270 */
[----:B------:R0:W-:Y:S01]  /*a2330*/  @P6 STG.E.U16 desc[UR8][R8.64], R10 ;  /* 0x0000000a08006986 */ /* 0x0001e2000c101508 */
[----:B------:R-:W-:-:S03]  /*a2340*/  PRMT R11, R4, 0x7632, R11 ;  /* 0x00007632040b7816 */ /* 0x000fc6000000000b */
[----:B-1----:R-:W4:Y:S01]  /*a2350*/  LDL.LU R22, [R1+0x384] ;  /* 0x0003840001167983 */ /* 0x002f220000300800 */
[----:B------:R-:W-:-:S04]  /*a2360*/  IMAD.WIDE R2, R0, 0x2, R16 ;  /* 0x0000000200027825 */ /* 0x000fc800078e0210 */
[----:B0-----:R-:W-:Y:S01]  /*a2370*/  IMAD.WIDE R8, R0, 0x2, R12 ;  /* 0x0000000200087825 */ /* 0x001fe200078e020c */
[----:B------:R-:W-:-:S03]  /*a2380*/  ISETP.LT.AND P6, PT, R26, UR20, !P2 ;  /* 0x000000141a007c0c */ /* 0x000fc6000d7c1270 */
[----:B------:R-:W-:Y:S01]  /*a2390*/  VIADD R0, R0, UR16 ;  /* 0x0000001000007c36 */ /* 0x000fe20008000000 */
[----:B------:R-:W-:Y:S01]  /*a23a0*/  @P1 STG.E.U16 desc[UR8][R8.64], R4 ;  /* 0x0000000408001986 */ /* 0x000fe2000c101508 */
[----:B------:R-:W-:Y:S01]  /*a23b0*/  VIADD R10, R28, 0x7c ;  /* 0x0000007c1c0a7836 */ /* 0x000fe20000000000 */
[----:B------:R-:W0:Y:S02]  /*a23c0*/  LDCU UR16, c[0x0][0x398] ;  /* 0x00007300ff1077ac */ /* 0x000e240008000800 */
[----:B------:R1:W-:Y:S01]  /*a23d0*/  @P5 STG.E.U16 desc[UR8][R2.64], R11 ;  /* 0x0000000b02005986 */ /* 0x0003e2000c101508 */
[----:B------:R-:W-:Y:S01]  /*a23e0*/  ISETP.LT.AND P5, PT, R27, UR24, !P2 ;  /* 0x000000181b007c0c */ /* 0x000fe2000d7a1270 */
[----:B-1----:R-:W-:-:S04]  /*a23f0*/  IMAD.WIDE R2, R0, 0x2, R18 ;  /* 0x0000000200027825 */ /* 0x002fc800078e0212 */
[----:B------:R-:W-:Y:S01]  /*a2400*/  IMAD.WIDE R8, R0, 0x2, R14 ;  /* 0x0000000200087825 */ /* 0x000fe200078e020e */
[----:B------:R-:W-:Y:S01]  /*a2410*/  ISETP.GE.AND P1, PT, R10, UR11, PT ;  /* 0x0000000b0a007c0c */ /* 0x000fe2000bf26270 */
[----:B------:R-:W1:Y:S01]  /*a2420*/  LDCU UR11, c[0x0][0x398] ;  /* 0x00007300ff0b77ac */ /* 0x000e620008000800 */
[----:B---3--:R-:W-:Y:S01]  /*a2430*/  PRMT R4, R23, 0x7632, R4 ;  /* 0x0000763217047816 */ /* 0x008fe20000000004 */
[----:B------:R3:W-:Y:S04]  /*a2440*/  @P3 STG.E.U16 desc[UR8][R2.64], R23 ;  /* 0x0000001702003986 */ /* 0x0007e8000c101508 */
[----:B------:R0:W-:Y:S04]  /*a2450*/  @P6 STG.E.U16 desc[UR8][R8.64], R4 ;  /* 0x0000000408006986 */ /* 0x0001e8000c101508 */
[----:B---3--:R-:W3:Y:S01]  /*a2460*/  LDL.LU R23, [R1+0x3e8] ;  /* 0x0003e80001177983 */ /* 0x008ee20000300800 */
[----:B------:R-:W-:-:S04]  /*a2470*/  IMAD.WIDE R2, R0, 0x2, R12 ;  /* 0x0000000200027825 */ /* 0x000fc800078e020c */
[----:B0-----:R-:W-:Y:S01]  /*a2480*/  VIADD R4, R28, 0x7d ;  /* 0x0000007d1c047836 */ /* 0x001fe20000000000 */
[----:B--2---:R-:W-:Y:S01]  /*a2490*/  PRMT R10, R24, 0x7632, R10 ;  /* 0x00007632180a7816 */ /* 0x004fe2000000000a */
[----:B------:R0:W-:Y:S03]  /*a24a0*/  @P5 STG.E.U16 desc[UR8][R2.64], R24 ;  /* 0x0000001802005986 */ /* 0x0001e6000c101508 */
[----:B------:R-:W-:Y:S01]  /*a24b0*/  ISETP.GE.AND P5, PT, R4, UR7, PT ;  /* 0x0000000704007c0c */ /* 0x000fe2000bfa6270 */
[----:B------:R-:W-:Y:S01]  /*a24c0*/  VIADD R4, R28, 0x7e ;  /* 0x0000007e1c047836 */ /* 0x000fe20000000000 */
[----:B------:R-:W-:Y:S02]  /*a24d0*/  ISETP.LT.AND P2, PT, R29, UR22, !P2 ;  /* 0x000000161d007c0c */ /* 0x000fe4000d741270 */
[----:B------:R-:W-:Y:S01]  /*a24e0*/  ISETP.LT.AND P3, PT, R25, UR27, !P4 ;  /* 0x0000001b19007c0c */ /* 0x000fe2000e761270 */
[----:B------:R-:W-:Y:S01]  /*a24f0*/  IMAD.WIDE R8, R0, 0x2, R16 ;  /* 0x0000000200087825 */ /* 0x000fe200078e0210 */
[----:B------:R-:W-:Y:S01]  /*a2500*/  ISETP.LT.AND P6, PT, R26, UR15, !P4 ;  /* 0x0000000f1a007c0c */ /* 0x000fe2000e7c1270 */
[----:B------:R-:W2:Y:S01]  /*a2510*/  LDCU UR7, c[0x0][0x398] ;  /* 0x00007300ff0777ac */ /* 0x000ea20008000800 */
[----:B0-----:R-:W2:Y:S01]  /*a2520*/  LDL.LU R24, [R1+0x3d8] ;  /* 0x0003d80001187983 */ /* 0x001ea20000300800 */
[----:B------:R-:W-:Y:S01]  /*a2530*/  VIADD R0, R0, UR17 ;  /* 0x0000001100007c36 */ /* 0x000fe20008000000 */
[----:B------:R-:W0:Y:S02]  /*a2540*/  LDCU UR15, c[0x0][0x398] ;  /* 0x00007300ff0f77ac */ /* 0x000e240008000800 */
[----:B------:R-:W2:Y:S01]  /*a2550*/  LDL.LU R28, [R1+0x27fc] ;  /* 0x0027fc00011c7983 */ /* 0x000ea20000300800 */
[----:B------:R-:W-:Y:S01]  /*a2560*/  IMAD.WIDE R2, R0, 0x2, R18 ;  /* 0x0000000200027825 */ /* 0x000fe200078e0212 */
[----:B------:R-:W0:Y:S02]  /*a2570*/  LDCU UR17, c[0x0][0x398] ;  /* 0x00007300ff1177ac */ /* 0x000e240008000800 */
[----:B------:R1:W-:Y:S01]  /*a2580*/  @P2 STG.E.U16 desc[UR8][R8.64], R10 ;  /* 0x0000000a08002986 */ /* 0x0003e2000c101508 */
[----:B------:R-:W-:-:S02]  /*a2590*/  ISETP.LT.AND P2, PT, R27, UR26, !P4 ;  /* 0x0000001a1b007c0c */ /* 0x000fc4000e741270 */
[----:B------:R-:W-:Y:S01]  /*a25a0*/  ISETP.LT.AND P4, PT, R29, UR28, !P4 ;  /* 0x0000001c1d007c0c */ /* 0x000fe2000e781270 */
[----:B-1----:R-:W-:Y:S01]  /*a25b0*/  IMAD.WIDE R8, R0, 0x2, R14 ;  /* 0x0000000200087825 */ /* 0x002fe200078e020e */
[----:B----4-:R-:W-:Y:S01]  /*a25c0*/  PRMT R11, R22, 0x7632, R11 ;  /* 0x00007632160b7816 */ /* 0x010fe2000000000b */
[----:B------:R1:W-:Y:S04]  /*a25d0*/  @P3 STG.E.U16 desc[UR8][R2.64], R22 ;  /* 0x0000001602003986 */ /* 0x0003e8000c101508 */
[----:B------:R4:W-:Y:S01]  /*a25e0*/  @P6 STG.E.U16 desc[UR8][R8.64], R11 ;  /* 0x0000000b08006986 */ /* 0x0009e2000c101508 */
[----:B------:R-:W-:Y:S01]  /*a25f0*/  ISETP.LT.AND P6, PT, R25, UR13, !P1 ;  /* 0x0000000d19007c0c */ /* 0x000fe2000cfc1270 */
[----:B------:R-:W0:Y:S01]  /*a2600*/  LDCU UR13, c[0x0][0x398] ;  /* 0x00007300ff0d77ac */ /* 0x000e220008000800 */
[----:B------:R-:W-:Y:S01]  /*a2610*/  PRMT R10, R5, 0x7632, R10 ;  /* 0x00007632050a7816 */ /* 0x000fe2000000000a */
[----:B-1----:R-:W-:-:S04]  /*a2620*/  IMAD.WIDE R2, R0, 0x2, R16 ;  /* 0x0000000200027825 */ /* 0x002fc800078e0210 */
[----:B----4-:R-:W-:-:S04]  /*a2630*/  IMAD.WIDE R8, R0, 0x2, R12 ;  /* 0x0000000200087825 */ /* 0x010fc800078e020c */
[----:B------:R-:W-:Y:S01]  /*a2640*/  VIADD R0, R0, UR4 ;  /* 0x0000000400007c36 */ /* 0x000fe20008000000 */
[----:B------:R1:W-:Y:S01]  /*a2650*/  @P2 STG.E.U16 desc[UR8][R8.64], R5 ;  /* 0x0000000508002986 */ /* 0x0003e2000c101508 */
[----:B------:R-:W-:Y:S01]  /*a2660*/  ISETP.GE.AND P3, PT, R4, UR5, PT ;  /* 0x0000000504007c0c */ /* 0x000fe2000bf66270 */
[----:B------:R-:W4:Y:S01]  /*a2670*/  LDCU UR5, c[0x0][0x398] ;  /* 0x00007300ff0577ac */ /* 0x000f220008000800 */
[----:B------:R-:W-:Y:S01]  /*a2680*/  IMAD.WIDE R20, R0, 0x2, R18 ;  /* 0x0000000200147825 */ /* 0x000fe200078e0212 */
[----:B------:R0:W-:Y:S01]  /*a2690*/  @P4 STG.E.U16 desc[UR8][R2.64], R10 ;  /* 0x0000000a02004986 */ /* 0x0001e2000c101508 */
[----:B------:R-:W-:Y:S01]  /*a26a0*/  ISETP.LT.AND P2, PT, R26, UR21, !P1 ;  /* 0x000000151a007c0c */ /* 0x000fe2000cf41270 */
[----:B------:R-:W2:Y:S01]  /*a26b0*/  LDCU UR4, c[0x0][0x3b8] ;  /* 0x00007700ff0477ac */ /* 0x000ea20008000800 */
[----:B------:R-:W-:Y:S02]  /*a26c0*/  ISETP.LT.AND P4, PT, R27, UR11, !P1 ;  /* 0x0000000b1b007c0c */ /* 0x000fe4000cf81270 */
[----:B------:R-:W-:Y:S01]  /*a26d0*/  ISETP.LT.AND P1, PT, R29, UR16, !P1 ;  /* 0x000000101d007c0c */ /* 0x000fe2000cf21270 */
[C---:B------:R-:W-:Y:S01]  /*a26e0*/  VIADD R11, R0.reuse, UR6 ;  /* 0x00000006000b7c36 */ /* 0x040fe20008000000 */
[----:B------:R-:W2:Y:S01]  /*a26f0*/  LDCU UR6, c[0x0][0x398] ;  /* 0x00007300ff0677ac */ /* 0x000ea20008000800 */
[C---:B-1----:R-:W-:Y:S01]  /*a2700*/  IMAD.WIDE R4, R0.reuse, 0x2, R12 ;  /* 0x0000000200047825 */ /* 0x042fe200078e020c */
[----:B------:R-:W1:Y:S03]  /*a2710*/  LDCU UR11, c[0x0][0x398] ;  /* 0x00007300ff0b77ac */ /* 0x000e660008000800 */
[----:B0-----:R-:W-:-:S04]  /*a2720*/  IMAD.WIDE R2, R0, 0x2, R14 ;  /* 0x0000000200027825 */ /* 0x001fc800078e020e */
[----:B------:R-:W-:Y:S01]  /*a2730*/  IMAD.WIDE R8, R0, 0x2, R16 ;  /* 0x0000000200087825 */ /* 0x000fe200078e0210 */
[----:B---3--:R0:W-:Y:S01]  /*a2740*/  @P6 STG.E.U16 desc[UR8][R20.64], R23 ;  /* 0x0000001714006986 */ /* 0x0081e2000c101508 */
[----:B--2---:R-:W-:Y:S01]  /*a2750*/  ISETP.LT.AND P6, PT, R25, UR7, !P5 ;  /* 0x0000000719007c0c */ /* 0x004fe2000efc1270 */
[----:B------:R-:W2:Y:S01]  /*a2760*/  LDCU UR7, c[0x0][0x398] ;  /* 0x00007300ff0777ac */ /* 0x000ea20008000800 */
[----:B0-----:R-:W-:Y:S01]  /*a2770*/  PRMT R21, R23, 0x7632, R21 ;  /* 0x0000763217157816 */ /* 0x001fe20000000015 */
[----:B------:R-:W-:-:S04]  /*a2780*/  IMAD.WIDE R22, R11, 0x2, R18 ;  /* 0x000000020b167825 */ /* 0x000fc800078e0212 */
[----:B------:R-:W-:Y:S01]  /*a2790*/  @P2 STG.E.U16 desc[UR8][R2.64], R21 ;  /* 0x0000001502002986 */ /* 0x000fe2000c101508 */
[----:B------:R-:W-:-:S03]  /*a27a0*/  PRMT R10, R24, 0x7632, R10 ;  /* 0x00007632180a7816 */ /* 0x000fc6000000000a */
[----:B------:R-:W-:Y:S01]  /*a27b0*/  @P4 STG.E.U16 desc[UR8][R4.64], R24 ;  /* 0x0000001804004986 */ /* 0x000fe2000c101508 */
[----:B------:R-:W-:-:S03]  /*a27c0*/  PRMT R0, R28, 0x7632, R0 ;  /* 0x000076321c007816 */ /* 0x000fc60000000000 */
[----:B------:R-:W-:Y:S04]  /*a27d0*/  @P1 STG.E.U16 desc[UR8][R8.64], R10 ;  /* 0x0000000a08001986 */ /* 0x000fe8000c101508 */
[----:B------:R0:W-:Y:S04]  /*a27e0*/  @P6 STG.E.U16 desc[UR8][R22.64], R28 ;  /* 0x0000001c16006986 */ /* 0x0001e8000c101508 */
[----:B0-----:R-:W3:Y:S01]  /*a27f0*/  LDL.LU R28, [R1+0x27f8] ;  /* 0x0027f800011c7983 */ /* 0x001ee20000300800 */
[----:B------:R-:W-:Y:S02]  /*a2800*/  ISETP.LT.AND P4, PT, R26, UR15, !P5 ;  /* 0x0000000f1a007c0c */ /* 0x000fe4000ef81270 */
[----:B------:R-:W-:-:S02]  /*a2810*/  ISETP.LT.AND P6, PT, R27, UR17, !P5 ;  /* 0x000000111b007c0c */ /* 0x000fc4000efc1270 */
[----:B------:R-:W-:Y:S01]  /*a2820*/  ISETP.LT.AND P5, PT, R29, UR13, !P5 ;  /* 0x0000000d1d007c0c */ /* 0x000fe2000efa1270 */
[----:B------:R-:W-:Y:S01]  /*a2830*/  IMAD.WIDE R4, R11, 0x2, R14 ;  /* 0x000000020b047825 */ /* 0x000fe200078e020e */
[----:B----4-:R-:W-:Y:S01]  /*a2840*/  ISETP.LT.AND P1, PT, R25, UR5, !P3 ;  /* 0x0000000519007c0c */ /* 0x010fe2000df21270 */
[----:B------:R-:W0:Y:S02]  /*a2850*/  LDCU UR5, c[0x0][0x3b8] ;  /* 0x00007700ff0577ac */ /* 0x000e240008000800 */
[C---:B------:R-:W-:Y:S02]  /*a2860*/  VIADD R21, R11.reuse, UR4 ;  /* 0x000000040b157c36 */ /* 0x040fe40008000000 */
[C---:B------:R-:W-:Y:S02]  /*a2870*/  IMAD.WIDE R2, R11.reuse, 0x2, R12 ;  /* 0x000000020b027825 */ /* 0x040fe400078e020c */
[----:B------:R4:W-:Y:S02]  /*a2880*/  @P4 STG.E.U16 desc[UR8][R4.64], R0 ;  /* 0x0000000004004986 */ /* 0x0009e4000c101508 */
[----:B------:R-:W-:-:S04]  /*a2890*/  IMAD.WIDE R8, R11, 0x2, R16 ;  /* 0x000000020b087825 */ /* 0x000fc800078e0210 */
[----:B------:R-:W-:Y:S01]  /*a28a0*/  IMAD.WIDE R10, R21, 0x2, R18 ;  /* 0x00000002150a7825 */ /* 0x000fe200078e0212 */
[----:B------:R0:W-:Y:S01]  /*a28b0*/  @P6 STG.E.U16 desc[UR8][R2.64], R6 ;  /* 0x0000000602006986 */ /* 0x0001e2000c101508 */
[----:B----4-:R-:W-:Y:S02]  /*a28c0*/  PRMT R5, R6, 0x7632, R5 ;  /* 0x0000763206057816 */ /* 0x010fe40000000005 */
[C---:B------:R-:W-:Y:S02]  /*a28d0*/  ISETP.LT.AND P4, PT, R26.reuse, UR18, !P0 ;  /* 0x000000121a007c0c */ /* 0x040fe4000c781270 */
[----:B--2---:R-:W-:Y:S01]  /*a28e0*/  ISETP.LT.AND P6, PT, R26, UR7, !P3 ;  /* 0x000000071a007c0c */ /* 0x004fe2000dfc1270 */
[----:B------:R2:W-:Y:S01]  /*a28f0*/  @P5 STG.E.U16 desc[UR8][R8.64], R5 ;  /* 0x0000000508005986 */ /* 0x0005e2000c101508 */
[----:B------:R-:W-:-:S03]  /*a2900*/  ISETP.LT.AND P5, PT, R27, UR6, !P3 ;  /* 0x000000061b007c0c */ /* 0x000fc6000dfa1270 */
[----:B------:R-:W4:Y:S04]  /*a2910*/  LDL.LU R26, [R1+0x27f4] ;  /* 0x0027f400011a7983 */ /* 0x000f280000300800 */
[----:B---3--:R3:W-:Y:S01]  /*a2920*/  @P1 STG.E.U16 desc[UR8][R10.64], R28 ;  /* 0x0000001c0a001986 */ /* 0x0087e2000c101508 */
[----:B------:R-:W-:-:S03]  /*a2930*/  ISETP.LT.AND P1, PT, R27, UR14, !P0 ;  /* 0x0000000e1b007c0c */ /* 0x000fc6000c721270 */
[----:B------:R-:W3:Y:S01]  /*a2940*/  LDL.LU R27, [R1+0x27f0] ;  /* 0x0027f000011b7983 */ /* 0x000ee20000300800 */
[----:B-1----:R-:W-:Y:S02]  /*a2950*/  ISETP.LT.AND P3, PT, R29, UR11, !P3 ;  /* 0x0000000b1d007c0c */ /* 0x002fe4000df61270 */
[----:B------:R-:W-:Y:S01]  /*a2960*/  ISETP.LT.AND P2, PT, R25, UR12, !P0 ;  /* 0x0000000c19007c0c */ /* 0x000fe2000c741270 */
[----:B0-----:R-:W-:Y:S01]  /*a2970*/  VIADD R23, R21, UR5 ;  /* 0x0000000515177c36 */ /* 0x001fe20008000000 */
[----:B------:R-:W-:Y:S01]  /*a2980*/  ISETP.LT.AND P0, PT, R29, UR10, !P0 ;  /* 0x0000000a1d007c0c */ /* 0x000fe2000c701270 */
[----:B------:R-:W-:Y:S01]  /*a2990*/  IMAD.WIDE R2, R21, 0x2, R14 ;  /* 0x0000000215027825 */ /* 0x000fe200078e020e */
[----:B------:R-:W-:-:S03]  /*a29a0*/  PRMT R0, R28, 0x7632, R0 ;  /* 0x000076321c007816 */ /* 0x000fc60000000000 */
[----:B--2---:R-:W-:-:S04]  /*a29b0*/  IMAD.WIDE R4, R21, 0x2, R12 ;  /* 0x0000000215047825 */ /* 0x004fc800078e020c */
[----:B------:R-:W-:Y:S01]  /*a29c0*/  IMAD.WIDE R20, R21, 0x2, R16 ;  /* 0x0000000215147825 */ /* 0x000fe200078e0210 */
[----:B------:R0:W-:Y:S03]  /*a29d0*/  @P6 STG.E.U16 desc[UR8][R2.64], R0 ;  /* 0x0000000002006986 */ /* 0x0001e6000c101508 */
[----:B------:R-:W-:-:S04]  /*a29e0*/  IMAD.WIDE R18, R23, 0x2, R18 ;  /* 0x0000000217127825 */ /* 0x000fc800078e0212 */
[----:B------:R-:W-:-:S04]  /*a29f0*/  IMAD.WIDE R14, R23, 0x2, R14 ;  /* 0x00000002170e7825 */ /* 0x000fc800078e020e */
[----:B------:R-:W-:Y:S01]  /*a2a00*/  IMAD.WIDE R12, R23, 0x2, R12 ;  /* 0x00000002170c7825 */ /* 0x000fe200078e020c */
[----:B----4-:R-:W-:-:S03]  /*a2a10*/  PRMT R6, R26, 0x7632, R6 ;  /* 0x000076321a067816 */ /* 0x010fc60000000006 */
[----:B------:R-:W-:Y:S01]  /*a2a20*/  IMAD.WIDE R16, R23, 0x2, R16 ;  /* 0x0000000217107825 */ /* 0x000fe200078e0210 */
[----:B---3--:R-:W-:Y:S01]  /*a2a30*/  PRMT R10, R27, 0x7632, R10 ;  /* 0x000076321b0a7816 */ /* 0x008fe2000000000a */
[----:B------:R0:W-:Y:S04]  /*a2a40*/  @P5 STG.E.U16 desc[UR8][R4.64], R27 ;  /* 0x0000001b04005986 */ /* 0x0001e8000c101508 */
[----:B------:R0:W-:Y:S04]  /*a2a50*/  @P3 STG.E.U16 desc[UR8][R20.64], R10 ;  /* 0x0000000a14003986 */ /* 0x0001e8000c101508 */
[----:B------:R0:W-:Y:S04]  /*a2a60*/  @P2 STG.E.U16 desc[UR8][R18.64], R26 ;  /* 0x0000001a12002986 */ /* 0x0001e8000c101508 */
[----:B------:R0:W-:Y:S04]  /*a2a70*/  @P4 STG.E.U16 desc[UR8][R14.64], R6 ;  /* 0x000000060e004986 */ /* 0x0001e8000c101508 */
[----:B------:R0:W-:Y:S01]  /*a2a80*/  @P1 STG.E.U16 desc[UR8][R12.64], R7 ;  /* 0x000000070c001986 */ /* 0x0001e2000c101508 */
[----:B------:R-:W-:Y:S05]  /*a2a90*/  @!P0 EXIT ;  /* 0x000000000000894d */ /* 0x000fea0003800000 */
[----:B------:R-:W-:-:S05]  /*a2aa0*/  PRMT R8, R7, 0x7632, R8 ;  /* 0x0000763207087816 */ /* 0x000fca0000000008 */
[----:B------:R-:W-:Y:S01]  /*a2ab0*/  STG.E.U16 desc[UR8][R16.64], R8 ;  /* 0x0000000810007986 */ /* 0x000fe2000c101508 */
[----:B------:R-:W-:Y:S05]  /*a2ac0*/  EXIT ;  /* 0x000000000000794d */ /* 0x000fea0003800000 */
.L_x_2:
[----:B------:R-:W-:-:S00]  /*a2ad0*/  BRA `(.L_x_2) ;  /* 0xfffffffc00fc7947 */ /* 0x000fc0000383ffff */
[----:B------:R-:W-:-:S00]  /*a2ae0*/  NOP ;  /* 0x0000000000007918 */ /* 0x000fc00000000000 */
        /* <DEDUP_REMOVED lines=9> */
.L_x_3:


//--------------------- .nv.shared.matmul_kernel  --------------------------
	.section	.nv.shared.matmul_kernel,"aw",@nobits
	.sectionflags	@""
	.align	16
	.zero		1024


//--------------------- .nv.shared.reserved.0     --------------------------
	.section	.nv.shared.reserved.0,"aw",@nobits
	.weak		__nv_reservedSMEM_offset_0_alias
	.size		__nv_reservedSMEM_offset_0_alias, 0, 64
	.other		__nv_reservedSMEM_offset_0_alias,@"STO_CUDA_RESERVED_SHARED STV_DEFAULT"
__nv_reservedSMEM_offset_0_alias:
	.zero		0
	.zero		64


//--------------------- .nv.constant0.matmul_kernel --------------------------
	.section	.nv.constant0.matmul_kernel,"a",@progbits
	.sectionflags	@""
	.align	4
.nv.constant0.matmul_kernel:
	.zero		976


//--------------------- SYMBOLS --------------------------

	.type		.nv.reservedSmem.offset0,@object
	.size		.nv.reservedSmem.offset0,0x4
	.type		.nv.reservedSmem.cap,@object
	.size		.nv.reservedSmem.cap,0x4
